	.target	sm_90a

	.elftype	@"ET_EXEC"


//--------------------- .note.nv.tkinfo           --------------------------
	.section	.note.nv.tkinfo,"",@"SHT_NOTE"
	.sectionflags	@"SHF_NOTE_NV_TKINFO"
	.tkinfo
        /*0018*/ 	.word	0x00000002
        /*0030*/ 	.string	""
        /*0030*/ 	.string	"ptxas"
        /*0030*/ 	.string	"Cuda compilation tools, release 13.0, V13.0.88"
        /*0030*/ 	.string	"Build cuda_13.0.r13.0/compiler.36424714_0"
        /*0030*/ 	.string	"-v  -suppress-debug-info  -lineinfo  -arch sm_90a "



//--------------------- .note.nv.cuinfo           --------------------------
	.section	.note.nv.cuinfo,"",@"SHT_NOTE"
	.sectionflags	@"SHF_NOTE_NV_CUINFO"
        /*0018*/ 	.short	0x0002
        /*001a*/ 	.short	0x005a
        /*001c*/ 	.short	0x0082
	.zero		2


//--------------------- .nv.info                  --------------------------
	.section	.nv.info,"",@"SHT_CUDA_INFO"
	.align	4


	//----- nvinfo : EIATTR_REGCOUNT
	.align		4
        /*0000*/ 	.byte	0x04, 0x2f
        /*0002*/ 	.short	(.L_1 - .L_0)
	.align		4
.L_0:
        /*0004*/ 	.word	index@(matmul_kernel)
        /*0008*/ 	.word	0x000000ff


	//----- nvinfo : EIATTR_FRAME_SIZE
	.align		4
.L_1:
        /*000c*/ 	.byte	0x04, 0x11
        /*000e*/ 	.short	(.L_3 - .L_2)
	.align		4
.L_2:
        /*0010*/ 	.word	index@(matmul_kernel)
        /*0014*/ 	.word	0x00000910


	//----- nvinfo : EIATTR_MIN_STACK_SIZE
	.align		4
.L_3:
        /*0018*/ 	.byte	0x04, 0x12
        /*001a*/ 	.short	(.L_5 - .L_4)
	.align		4
.L_4:
        /*001c*/ 	.word	index@(matmul_kernel)
        /*0020*/ 	.word	0x00000910
.L_5:


//--------------------- .nv.compat                --------------------------
	.section	.nv.compat,"",@"SHT_CUDA_COMPAT_INFO"
	.align	4
        /*0000*/ 	.byte	0x02, 0x09, 0x01, 0x00, 0x02, 0x02, 0x04, 0x00, 0x02, 0x05, 0x05, 0x00, 0x03, 0x07, 0x01, 0x01
        /*0010*/ 	.byte	0x02, 0x03, 0x00, 0x00, 0x02, 0x06, 0x01, 0x00, 0x04, 0x0b, 0x08, 0x00, 0x00, 0x00, 0x00, 0x00
        /*0020*/ 	.byte	0x00, 0x00, 0x00, 0x00


//--------------------- .nv.info.matmul_kernel    --------------------------
	.section	.nv.info.matmul_kernel,"",@"SHT_CUDA_INFO"
	.sectionflags	@""
	.align	4


	//----- nvinfo : EIATTR_CUDA_API_VERSION
	.align		4
        /*0000*/ 	.byte	0x04, 0x37
        /*0002*/ 	.short	(.L_7 - .L_6)
.L_6:
        /*0004*/ 	.word	0x00000082


	//----- nvinfo : EIATTR_KPARAM_INFO
	.align		4
.L_7:
        /*0008*/ 	.byte	0x04, 0x17
        /*000a*/ 	.short	(.L_9 - .L_8)
.L_8:
        /*000c*/ 	.word	0x00000000
        /*0010*/ 	.short	0x000d
        /*0012*/ 	.short	0x0048
        /*0014*/ 	.byte	0x00, 0xf4, 0x21, 0x00


	//----- nvinfo : EIATTR_KPARAM_INFO
	.align		4
.L_9:
        /*0018*/ 	.byte	0x04, 0x17
        /*001a*/ 	.short	(.L_11 - .L_10)
.L_10:
        /*001c*/ 	.word	0x00000000
        /*0020*/ 	.short	0x000c
        /*0022*/ 	.short	0x0040
        /*0024*/ 	.byte	0x00, 0xf4, 0x21, 0x00


	//----- nvinfo : EIATTR_KPARAM_INFO
	.align		4
.L_11:
        /*0028*/ 	.byte	0x04, 0x17
        /*002a*/ 	.short	(.L_13 - .L_12)
.L_12:
        /*002c*/ 	.word	0x00000000
        /*0030*/ 	.short	0x000b
        /*0032*/ 	.short	0x0038
        /*0034*/ 	.byte	0x00, 0xf0, 0x11, 0x00


	//----- nvinfo : EIATTR_KPARAM_INFO
	.align		4
.L_13:
        /*0038*/ 	.byte	0x04, 0x17
        /*003a*/ 	.short	(.L_15 - .L_14)
.L_14:
        /*003c*/ 	.word	0x00000000
        /*0040*/ 	.short	0x000a
        /*0042*/ 	.short	0x0034
        /*0044*/ 	.byte	0x00, 0xf0, 0x11, 0x00


	//----- nvinfo : EIATTR_KPARAM_INFO
	.align		4
.L_15:
        /*0048*/ 	.byte	0x04, 0x17
        /*004a*/ 	.short	(.L_17 - .L_16)
.L_16:
        /*004c*/ 	.word	0x00000000
        /*0050*/ 	.short	0x0009
        /*0052*/ 	.short	0x0030
        /*0054*/ 	.byte	0x00, 0xf0, 0x11, 0x00


	//----- nvinfo : EIATTR_KPARAM_INFO
	.align		4
.L_17:
        /*0058*/ 	.byte	0x04, 0x17
        /*005a*/ 	.short	(.L_19 - .L_18)
.L_18:
        /*005c*/ 	.word	0x00000000
        /*0060*/ 	.short	0x0008
        /*0062*/ 	.short	0x002c
        /*0064*/ 	.byte	0x00, 0xf0, 0x11, 0x00


	//----- nvinfo : EIATTR_KPARAM_INFO
	.align		4
.L_19:
        /*0068*/ 	.byte	0x04, 0x17
        /*006a*/ 	.short	(.L_21 - .L_20)
.L_20:
        /*006c*/ 	.word	0x00000000
        /*0070*/ 	.short	0x0007
        /*0072*/ 	.short	0x0028
        /*0074*/ 	.byte	0x00, 0xf0, 0x11, 0x00


	//----- nvinfo : EIATTR_KPARAM_INFO
	.align		4
.L_21:
        /*0078*/ 	.byte	0x04, 0x17
        /*007a*/ 	.short	(.L_23 - .L_22)
.L_22:
        /*007c*/ 	.word	0x00000000
        /*0080*/ 	.short	0x0006
        /*0082*/ 	.short	0x0024
        /*0084*/ 	.byte	0x00, 0xf0, 0x11, 0x00


	//----- nvinfo : EIATTR_KPARAM_INFO
	.align		4
.L_23:
        /*0088*/ 	.byte	0x04, 0x17
        /*008a*/ 	.short	(.L_25 - .L_24)
.L_24:
        /*008c*/ 	.word	0x00000000
        /*0090*/ 	.short	0x0005
        /*0092*/ 	.short	0x0020
        /*0094*/ 	.byte	0x00, 0xf0, 0x11, 0x00


	//----- nvinfo : EIATTR_KPARAM_INFO
	.align		4
.L_25:
        /*0098*/ 	.byte	0x04, 0x17
        /*009a*/ 	.short	(.L_27 - .L_26)
.L_26:
        /*009c*/ 	.word	0x00000000
        /*00a0*/ 	.short	0x0004
        /*00a2*/ 	.short	0x001c
        /*00a4*/ 	.byte	0x00, 0xf0, 0x11, 0x00


	//----- nvinfo : EIATTR_KPARAM_INFO
	.align		4
.L_27:
        /*00a8*/ 	.byte	0x04, 0x17
        /*00aa*/ 	.short	(.L_29 - .L_28)
.L_28:
        /*00ac*/ 	.word	0x00000000
        /*00b0*/ 	.short	0x0003
        /*00b2*/ 	.short	0x0018
        /*00b4*/ 	.byte	0x00, 0xf0, 0x11, 0x00


	//----- nvinfo : EIATTR_KPARAM_INFO
	.align		4
.L_29:
        /*00b8*/ 	.byte	0x04, 0x17
        /*00ba*/ 	.short	(.L_31 - .L_30)
.L_30:
        /*00bc*/ 	.word	0x00000000
        /*00c0*/ 	.short	0x0002
        /*00c2*/ 	.short	0x0010
        /*00c4*/ 	.byte	0x00, 0xf4, 0x21, 0x00


	//----- nvinfo : EIATTR_KPARAM_INFO
	.align		4
.L_31:
        /*00c8*/ 	.byte	0x04, 0x17
        /*00ca*/ 	.short	(.L_33 - .L_32)
.L_32:
        /*00cc*/ 	.word	0x00000000
        /*00d0*/ 	.short	0x0001
        /*00d2*/ 	.short	0x0008
        /*00d4*/ 	.byte	0x00, 0xf4, 0x21, 0x00


	//----- nvinfo : EIATTR_KPARAM_INFO
	.align		4
.L_33:
        /*00d8*/ 	.byte	0x04, 0x17
        /*00da*/ 	.short	(.L_35 - .L_34)
.L_34:
        /*00dc*/ 	.word	0x00000000
        /*00e0*/ 	.short	0x0000
        /*00e2*/ 	.short	0x0000
        /*00e4*/ 	.byte	0x00, 0xf4, 0x21, 0x00


	//----- nvinfo : EIATTR_SPARSE_MMA_MASK
	.align		4
.L_35:
        /*00e8*/ 	.byte	0x03, 0x50
        /*00ea*/ 	.short	0x0000


	//----- nvinfo : EIATTR_MAXREG_COUNT
	.align		4
        /*00ec*/ 	.byte	0x03, 0x1b
        /*00ee*/ 	.short	0x00ff


	//----- nvinfo : EIATTR_NUM_BARRIERS
	.align		4
        /*00f0*/ 	.byte	0x02, 0x4c
        /*00f2*/ 	.byte	0x01
	.zero		1


	//----- nvinfo : EIATTR_ANNOTATIONS
	.align		4
        /*00f4*/ 	.byte	0x04, 0x55
        /*00f6*/ 	.short	(.L_37 - .L_36)


	//   ....[0]....
.L_36:
        /*00f8*/ 	.word	0x00000001
        /*00fc*/ 	.byte	0x20, 0x08, 0x00, 0x00, 0x01, 0x00, 0x00, 0x00, 0xd0, 0x65, 0x00, 0x00, 0x01, 0x00, 0x00, 0x00
        /* <DEDUP_REMOVED lines=1028> */
        /*414c*/ 	.byte	0x00, 0xa3, 0x01, 0x00, 0x01, 0x00, 0x00, 0x00, 0x40, 0xa8, 0x01, 0x00


	//----- nvinfo : EIATTR_MERCURY_ISA_VERSION
	.align		4
.L_37:
        /*4158*/ 	.byte	0x03, 0x5f
        /*415a*/ 	.short	0x0101


	//----- nvinfo : EIATTR_EXIT_INSTR_OFFSETS
	.align		4
        /*415c*/ 	.byte	0x04, 0x1c
        /*415e*/ 	.short	(.L_39 - .L_38)


	//   ....[0]....
.L_38:
        /*4160*/ 	.word	0x0001e950


	//   ....[1]....
        /*4164*/ 	.word	0x0001e980


	//----- nvinfo : EIATTR_REQNTID
	.align		4
.L_39:
        /*4168*/ 	.byte	0x04, 0x10
        /*416a*/ 	.short	(.L_41 - .L_40)
.L_40:
        /*416c*/ 	.word	0x00000080
        /*4170*/ 	.word	0x00000001
        /*4174*/ 	.word	0x00000001


	//----- nvinfo : EIATTR_CBANK_PARAM_SIZE
	.align		4
.L_41:
        /*4178*/ 	.byte	0x03, 0x19
        /*417a*/ 	.short	0x0050


	//----- nvinfo : EIATTR_PARAM_CBANK
	.align		4
        /*417c*/ 	.byte	0x04, 0x0a
        /*417e*/ 	.short	(.L_43 - .L_42)
	.align		4
.L_42:
        /*4180*/ 	.word	index@(.nv.constant0.matmul_kernel)
        /*4184*/ 	.short	0x0210
        /*4186*/ 	.short	0x0050


	//----- nvinfo : EIATTR_SW_WAR
	.align		4
.L_43:
        /*4188*/ 	.byte	0x04, 0x36
        /*418a*/ 	.short	(.L_45 - .L_44)
.L_44:
        /*418c*/ 	.word	0x00000008
.L_45:


//--------------------- .nv.callgraph             --------------------------
	.section	.nv.callgraph,"",@"SHT_CUDA_CALLGRAPH"
	.align	4
	.sectionentsize	8
	.align		4
        /*0000*/ 	.word	0x00000000
	.align		4
        /*0004*/ 	.word	0xffffffff
	.align		4
        /*0008*/ 	.word	0x00000000
	.align		4
        /*000c*/ 	.word	0xfffffffe
	.align		4
        /*0010*/ 	.word	0x00000000
	.align		4
        /*0014*/ 	.word	0xfffffffd
	.align		4
        /*0018*/ 	.word	0x00000000
	.align		4
        /*001c*/ 	.word	0xfffffffc


//--------------------- .text.matmul_kernel       --------------------------
	.section	.text.matmul_kernel,"ax",@progbits
	.align	128
        .global         matmul_kernel
        .type           matmul_kernel,@function
        .size           matmul_kernel,(.L_x_3 - matmul_kernel)
        .other          matmul_kernel,@"STO_CUDA_ENTRY STV_DEFAULT"
matmul_kernel:
.text.matmul_kernel:
[----:B------:R-:W0:Y:S08]  /*0000*/  LDC R1, c[0x0][0x28] ;  /* 0x00000a00ff017b82 */ /* 0x000e300000000800 */
[----:B------:R-:W1:Y:S01]  /*0010*/  LDC.64 R158, c[0x0][0x228] ;  /* 0x00008a00ff9e7b82 */ /* 0x000e620000000a00 */
[----:B------:R-:W2:Y:S01]  /*0020*/  S2R R5, SR_CTAID.X ;  /* 0x0000000000057919 */ /* 0x000ea20000002500 */
[----:B0-----:R-:W-:Y:S01]  /*0030*/  VIADD R1, R1, 0xfffff6f0 ;  /* 0xfffff6f001017836 */ /* 0x001fe20000000000 */
[----:B------:R-:W-:Y:S01]  /*0040*/  UMOV UR4, 0x400 ;  /* 0x0000040000047882 */ /* 0x000fe20000000000 */
[----:B------:R-:W-:Y:S01]  /*0050*/  ULDC.64 UR6, c[0x0][0x208] ;  /* 0x0000820000067ab9 */ /* 0x000fe20000000a00 */
[----:B------:R-:W-:-:S02]  /*0060*/  CS2R R24, SRZ ;  /* 0x0000000000187805 */ /* 0x000fc4000001ff00 */
[----:B------:R-:W-:Y:S02]  /*0070*/  CS2R R26, SRZ ;  /* 0x00000000001a7805 */ /* 0x000fe4000001ff00 */
[----:B------:R-:W-:Y:S01]  /*0080*/  CS2R R28, SRZ ;  /* 0x00000000001c7805 */ /* 0x000fe2000001ff00 */
[----:B------:R-:W0:Y:S01]  /*0090*/  LDC R20, c[0x0][0x230] ;  /* 0x00008c00ff147b82 */ /* 0x000e220000000800 */
[----:B------:R-:W-:Y:S02]  /*00a0*/  CS2R R30, SRZ ;  /* 0x00000000001e7805 */ /* 0x000fe4000001ff00 */
[----:B------:R-:W-:Y:S02]  /*00b0*/  CS2R R32, SRZ ;  /* 0x0000000000207805 */ /* 0x000fe4000001ff00 */
[----:B------:R-:W-:Y:S02]  /*00c0*/  CS2R R34, SRZ ;  /* 0x0000000000227805 */ /* 0x000fe4000001ff00 */
[----:B------:R-:W-:-:S02]  /*00d0*/  CS2R R36, SRZ ;  /* 0x0000000000247805 */ /* 0x000fc4000001ff00 */
[----:B------:R-:W-:Y:S02]  /*00e0*/  CS2R R38, SRZ ;  /* 0x0000000000267805 */ /* 0x000fe4000001ff00 */
[----:B------:R-:W-:Y:S02]  /*00f0*/  CS2R R40, SRZ ;  /* 0x0000000000287805 */ /* 0x000fe4000001ff00 */
[----:B------:R-:W-:Y:S01]  /*0100*/  CS2R R42, SRZ ;  /* 0x00000000002a7805 */ /* 0x000fe2000001ff00 */
[----:B------:R-:W3:Y:S01]  /*0110*/  S2UR UR5, SR_CgaCtaId ;  /* 0x00000000000579c3 */ /* 0x000ee20000008800 */
[----:B------:R-:W-:Y:S02]  /*0120*/  CS2R R44, SRZ ;  /* 0x00000000002c7805 */ /* 0x000fe4000001ff00 */
[----:B------:R-:W-:Y:S02]  /*0130*/  CS2R R46, SRZ ;  /* 0x00000000002e7805 */ /* 0x000fe4000001ff00 */
[----:B------:R-:W-:-:S02]  /*0140*/  CS2R R48, SRZ ;  /* 0x0000000000307805 */ /* 0x000fc4000001ff00 */
[----:B------:R-:W-:Y:S02]  /*0150*/  CS2R R50, SRZ ;  /* 0x0000000000327805 */ /* 0x000fe4000001ff00 */
[----:B------:R-:W-:Y:S02]  /*0160*/  CS2R R52, SRZ ;  /* 0x0000000000347805 */ /* 0x000fe4000001ff00 */
[----:B------:R-:W-:Y:S02]  /*0170*/  CS2R R54, SRZ ;  /* 0x0000000000367805 */ /* 0x000fe4000001ff00 */
[----:B------:R-:W-:Y:S01]  /*0180*/  CS2R R56, SRZ ;  /* 0x0000000000387805 */ /* 0x000fe2000001ff00 */
[----:B-1----:R-:W-:Y:S01]  /*0190*/  VIADD R0, R159, 0x7f ;  /* 0x0000007f9f007836 */ /* 0x002fe20000000000 */
[----:B------:R-:W-:Y:S02]  /*01a0*/  CS2R R58, SRZ ;  /* 0x00000000003a7805 */ /* 0x000fe4000001ff00 */
[----:B------:R-:W-:-:S02]  /*01b0*/  CS2R R60, SRZ ;  /* 0x00000000003c7805 */ /* 0x000fc4000001ff00 */
[----:B------:R-:W-:Y:S02]  /*01c0*/  CS2R R62, SRZ ;  /* 0x00000000003e7805 */ /* 0x000fe4000001ff00 */
[----:B------:R-:W-:Y:S02]  /*01d0*/  CS2R R64, SRZ ;  /* 0x0000000000407805 */ /* 0x000fe4000001ff00 */
[----:B------:R-:W-:Y:S02]  /*01e0*/  SHF.R.S32.HI R3, RZ, 0x1f, R0 ;  /* 0x0000001fff037819 */ /* 0x000fe40000011400 */
[----:B------:R-:W-:Y:S02]  /*01f0*/  CS2R R66, SRZ ;  /* 0x0000000000427805 */ /* 0x000fe4000001ff00 */
[----:B------:R-:W-:Y:S01]  /*0200*/  CS2R R68, SRZ ;  /* 0x0000000000447805 */ /* 0x000fe2000001ff00 */
[----:B0-----:R-:W-:Y:S01]  /*0210*/  VIADD R20, R20, 0x7f ;  /* 0x0000007f14147836 */ /* 0x001fe20000000000 */
[----:B------:R-:W-:-:S02]  /*0220*/  LEA.HI R3, R3, R0, RZ, 0x7 ;  /* 0x0000000003037211 */ /* 0x000fc400078f38ff */
[----:B------:R-:W-:Y:S02]  /*0230*/  CS2R R70, SRZ ;  /* 0x0000000000467805 */ /* 0x000fe4000001ff00 */
[----:B--2---:R-:W-:Y:S02]  /*0240*/  IABS R8, R5 ;  /* 0x0000000500087213 */ /* 0x004fe40000000000 */
[----:B------:R-:W-:Y:S02]  /*0250*/  CS2R R72, SRZ ;  /* 0x0000000000487805 */ /* 0x000fe4000001ff00 */
[----:B------:R-:W-:Y:S02]  /*0260*/  SHF.R.S32.HI R3, RZ, 0x7, R3 ;  /* 0x00000007ff037819 */ /* 0x000fe40000011403 */
[----:B------:R-:W-:Y:S02]  /*0270*/  CS2R R74, SRZ ;  /* 0x00000000004a7805 */ /* 0x000fe4000001ff00 */
[----:B------:R-:W-:Y:S01]  /*0280*/  CS2R R76, SRZ ;  /* 0x00000000004c7805 */ /* 0x000fe2000001ff00 */
[----:B---3--:R-:W-:Y:S01]  /*0290*/  ULEA UR4, UR5, UR4, 0x18 ;  /* 0x0000000405047291 */ /* 0x008fe2000f8ec03f */
[----:B------:R-:W-:Y:S01]  /*02a0*/  CS2R R78, SRZ ;  /* 0x00000000004e7805 */ /* 0x000fe2000001ff00 */
[----:B------:R-:W-:Y:S01]  /*02b0*/  IMAD.SHL.U32 R4, R3, 0x8, RZ ;  /* 0x0000000803047824 */ /* 0x000fe200078e00ff */
[----:B------:R-:W-:-:S02]  /*02c0*/  CS2R R80, SRZ ;  /* 0x0000000000507805 */ /* 0x000fc4000001ff00 */
[----:B------:R-:W-:Y:S02]  /*02d0*/  CS2R R82, SRZ ;  /* 0x0000000000527805 */ /* 0x000fe4000001ff00 */
[----:B------:R-:W-:Y:S02]  /*02e0*/  CS2R R84, SRZ ;  /* 0x0000000000547805 */ /* 0x000fe4000001ff00 */
[----:B------:R-:W-:Y:S02]  /*02f0*/  CS2R R86, SRZ ;  /* 0x0000000000567805 */ /* 0x000fe4000001ff00 */
[-C--:B------:R-:W-:Y:S02]  /*0300*/  IABS R7, R4.reuse ;  /* 0x0000000400077213 */ /* 0x080fe40000000000 */
[----:B------:R-:W-:Y:S02]  /*0310*/  IABS R10, R4 ;  /* 0x00000004000a7213 */ /* 0x000fe40000000000 */
[----:B------:R-:W0:Y:S08]  /*0320*/  I2F.RP R0, R7 ;  /* 0x0000000700007306 */ /* 0x000e300000209400 */
[----:B0-----:R-:W0:Y:S02]  /*0330*/  MUFU.RCP R0, R0 ;  /* 0x0000000000007308 */ /* 0x001e240000001000 */
[----:B0-----:R-:W-:-:S02]  /*0340*/  VIADD R2, R0, 0xffffffe ;  /* 0x0ffffffe00027836 */ /* 0x001fc40000000000 */
[----:B------:R-:W-:-:S04]  /*0350*/  IMAD.MOV R0, RZ, RZ, -R10 ;  /* 0x000000ffff007224 */ /* 0x000fc800078e0a0a */
[----:B------:R0:W1:Y:S02]  /*0360*/  F2I.FTZ.U32.TRUNC.NTZ R3, R2 ;  /* 0x0000000200037305 */ /* 0x000064000021f000 */
[----:B0-----:R-:W-:Y:S02]  /*0370*/  IMAD.MOV.U32 R2, RZ, RZ, RZ ;  /* 0x000000ffff027224 */ /* 0x001fe400078e00ff */
[----:B-1----:R-:W-:-:S04]  /*0380*/  IMAD.MOV R6, RZ, RZ, -R3 ;  /* 0x000000ffff067224 */ /* 0x002fc800078e0a03 */
[----:B------:R-:W-:Y:S02]  /*0390*/  IMAD R9, R6, R7, RZ ;  /* 0x0000000706097224 */ /* 0x000fe400078e02ff */
[----:B------:R-:W-:Y:S02]  /*03a0*/  IMAD.MOV.U32 R6, RZ, RZ, R8 ;  /* 0x000000ffff067224 */ /* 0x000fe400078e0008 */
[----:B------:R-:W-:-:S06]  /*03b0*/  IMAD.HI.U32 R3, R3, R9, R2 ;  /* 0x0000000903037227 */ /* 0x000fcc00078e0002 */
[----:B------:R-:W-:-:S04]  /*03c0*/  IMAD.HI.U32 R3, R3, R6, RZ ;  /* 0x0000000603037227 */ /* 0x000fc800078e00ff */
[----:B------:R-:W-:-:S05]  /*03d0*/  IMAD R0, R3, R0, R6 ;  /* 0x0000000003007224 */ /* 0x000fca00078e0206 */
[----:B------:R-:W-:-:S13]  /*03e0*/  ISETP.GT.U32.AND P1, PT, R7, R0, PT ;  /* 0x000000000700720c */ /* 0x000fda0003f24070 */
[----:B------:R-:W-:Y:S02]  /*03f0*/  @!P1 IMAD.IADD R0, R0, 0x1, -R7 ;  /* 0x0000000100009824 */ /* 0x000fe400078e0a07 */
[----:B------:R-:W-:Y:S01]  /*0400*/  @!P1 VIADD R3, R3, 0x1 ;  /* 0x0000000103039836 */ /* 0x000fe20000000000 */
[----:B------:R-:W-:Y:S02]  /*0410*/  ISETP.NE.AND P1, PT, R4, RZ, PT ;  /* 0x000000ff0400720c */ /* 0x000fe40003f25270 */
[----:B------:R-:W-:Y:S02]  /*0420*/  ISETP.GE.U32.AND P0, PT, R0, R7, PT ;  /* 0x000000070000720c */ /* 0x000fe40003f06070 */
[----:B------:R-:W-:-:S04]  /*0430*/  LOP3.LUT R0, R5, R4, RZ, 0x3c, !PT ;  /* 0x0000000405007212 */ /* 0x000fc800078e3cff */
[----:B------:R-:W-:Y:S01]  /*0440*/  ISETP.GE.AND P2, PT, R0, RZ, PT ;  /* 0x000000ff0000720c */ /* 0x000fe20003f46270 */
[----:B------:R-:W-:-:S06]  /*0450*/  VIADD R0, R158, 0x7f ;  /* 0x0000007f9e007836 */ /* 0x000fcc0000000000 */
[----:B------:R-:W-:-:S04]  /*0460*/  @P0 VIADD R3, R3, 0x1 ;  /* 0x0000000103030836 */ /* 0x000fc80000000000 */
[----:B------:R-:W-:Y:S01]  /*0470*/  IMAD.MOV.U32 R2, RZ, RZ, R3 ;  /* 0x000000ffff027224 */ /* 0x000fe200078e0003 */
[----:B------:R-:W-:-:S03]  /*0480*/  SHF.R.S32.HI R3, RZ, 0x1f, R0 ;  /* 0x0000001fff037819 */ /* 0x000fc60000011400 */
[----:B------:R-:W-:Y:S01]  /*0490*/  @!P2 IMAD.MOV R2, RZ, RZ, -R2 ;  /* 0x000000ffff02a224 */ /* 0x000fe200078e0a02 */
[----:B------:R-:W-:Y:S02]  /*04a0*/  @!P1 LOP3.LUT R2, RZ, R4, RZ, 0x33, !PT ;  /* 0x00000004ff029212 */ /* 0x000fe400078e33ff */
[----:B------:R-:W-:-:S03]  /*04b0*/  LEA.HI R3, R3, R0, RZ, 0x7 ;  /* 0x0000000003037211 */ /* 0x000fc600078f38ff */
[----:B------:R-:W-:Y:S02]  /*04c0*/  IMAD.SHL.U32 R6, R2, 0x8, RZ ;  /* 0x0000000802067824 */ /* 0x000fe400078e00ff */
[----:B------:R-:W-:-:S03]  /*04d0*/  IMAD.MOV R2, RZ, RZ, -R2 ;  /* 0x000000ffff027224 */ /* 0x000fc600078e0a02 */
[----:B------:R-:W-:Y:S01]  /*04e0*/  LEA.HI.SX32 R3, R3, -R6, 0x19 ;  /* 0x8000000603037211 */ /* 0x000fe200078fcaff */
[----:B------:R-:W-:-:S03]  /*04f0*/  IMAD R4, R4, R2, R5 ;  /* 0x0000000204047224 */ /* 0x000fc600078e0205 */
[----:B------:R-:W-:Y:S02]  /*0500*/  VIMNMX R11, R3, 0x8, PT ;  /* 0x00000008030b7848 */ /* 0x000fe40003fe0100 */
[----:B------:R-:W-:Y:S02]  /*0510*/  IABS R9, R4 ;  /* 0x0000000400097213 */ /* 0x000fe40000000000 */
[----:B------:R-:W-:-:S04]  /*0520*/  IABS R7, R11 ;  /* 0x0000000b00077213 */ /* 0x000fc80000000000 */
[----:B------:R-:W0:Y:S08]  /*0530*/  I2F.RP R0, R7 ;  /* 0x0000000700007306 */ /* 0x000e300000209400 */
[----:B0-----:R-:W0:Y:S02]  /*0540*/  MUFU.RCP R0, R0 ;  /* 0x0000000000007308 */ /* 0x001e240000001000 */
[----:B0-----:R-:W-:-:S06]  /*0550*/  VIADD R3, R0, 0xffffffe ;  /* 0x0ffffffe00037836 */ /* 0x001fcc0000000000 */
[----:B------:R-:W0:Y:S02]  /*0560*/  F2I.FTZ.U32.TRUNC.NTZ R3, R3 ;  /* 0x0000000300037305 */ /* 0x000e24000021f000 */
[----:B0-----:R-:W-:-:S04]  /*0570*/  IMAD.MOV R8, RZ, RZ, -R3 ;  /* 0x000000ffff087224 */ /* 0x001fc800078e0a03 */
[----:B------:R-:W-:Y:S01]  /*0580*/  IMAD.MOV.U32 R2, RZ, RZ, R8 ;  /* 0x000000ffff027224 */ /* 0x000fe200078e0008 */
[----:B------:R-:W-:-:S03]  /*0590*/  IABS R8, R11 ;  /* 0x0000000b00087213 */ /* 0x000fc60000000000 */
[----:B------:R-:W-:Y:S02]  /*05a0*/  IMAD R5, R2, R7, RZ ;  /* 0x0000000702057224 */ /* 0x000fe400078e02ff */
[----:B------:R-:W-:Y:S02]  /*05b0*/  IMAD.MOV.U32 R2, RZ, RZ, RZ ;  /* 0x000000ffff027224 */ /* 0x000fe400078e00ff */
[----:B------:R-:W-:Y:S02]  /*05c0*/  IMAD.MOV R0, RZ, RZ, -R8 ;  /* 0x000000ffff007224 */ /* 0x000fe400078e0a08 */
        /* <DEDUP_REMOVED lines=9> */
[----:B------:R-:W-:-:S07]  /*0660*/  ISETP.GE.AND P2, PT, R0, RZ, PT ;  /* 0x000000ff0000720c */ /* 0x000fce0003f46270 */
[----:B------:R-:W-:Y:S01]  /*0670*/  @P0 VIADD R2, R2, 0x1 ;  /* 0x0000000102020836 */ /* 0x000fe20000000000 */
[----:B------:R-:W-:-:S05]  /*0680*/  ISETP.GE.AND P0, PT, R20, 0x80, PT ;  /* 0x000000801400780c */ /* 0x000fca0003f06270 */
[----:B------:R-:W-:Y:S01]  /*0690*/  @!P2 IMAD.MOV R2, RZ, RZ, -R2 ;  /* 0x000000ffff02a224 */ /* 0x000fe200078e0a02 */
[----:B------:R-:W-:-:S05]  /*06a0*/  @!P1 LOP3.LUT R2, RZ, R11, RZ, 0x33, !PT ;  /* 0x0000000bff029212 */ /* 0x000fca00078e33ff */
[----:B------:R-:W-:-:S04]  /*06b0*/  IMAD.MOV R0, RZ, RZ, -R2 ;  /* 0x000000ffff007224 */ /* 0x000fc800078e0a02 */
[----:B------:R-:W-:Y:S02]  /*06c0*/  IMAD R0, R11, R0, R4 ;  /* 0x000000000b007224 */ /* 0x000fe400078e0204 */
[----:B------:R-:W0:Y:S02]  /*06d0*/  S2R R4, SR_TID.X ;  /* 0x0000000000047919 */ /* 0x000e240000002100 */
[----:B------:R-:W-:Y:S02]  /*06e0*/  IMAD.IADD R3, R6, 0x1, R0 ;  /* 0x0000000106037824 */ /* 0x000fe400078e0200 */
[----:B------:R-:W-:-:S04]  /*06f0*/  IMAD.SHL.U32 R0, R2, 0x80, RZ ;  /* 0x0000008002007824 */ /* 0x000fc800078e00ff */
[C---:B------:R-:W-:Y:S02]  /*0700*/  VIADD R94, R0.reuse, 0x1 ;  /* 0x00000001005e7836 */ /* 0x040fe40000000000 */
[C---:B------:R-:W-:Y:S02]  /*0710*/  VIADD R92, R0.reuse, 0x2 ;  /* 0x00000002005c7836 */ /* 0x040fe40000000000 */
[C---:B------:R-:W-:Y:S02]  /*0720*/  VIADD R90, R0.reuse, 0x3 ;  /* 0x00000003005a7836 */ /* 0x040fe40000000000 */
[C---:B------:R-:W-:Y:S02]  /*0730*/  VIADD R88, R0.reuse, 0x4 ;  /* 0x0000000400587836 */ /* 0x040fe40000000000 */
[C---:B------:R-:W-:Y:S02]  /*0740*/  VIADD R18, R0.reuse, 0x5 ;  /* 0x0000000500127836 */ /* 0x040fe40000000000 */
[----:B------:R-:W-:-:S02]  /*0750*/  VIADD R16, R0, 0x6 ;  /* 0x0000000600107836 */ /* 0x000fc40000000000 */
[C---:B------:R-:W-:Y:S02]  /*0760*/  VIADD R96, R0.reuse, 0x7 ;  /* 0x0000000700607836 */ /* 0x040fe40000000000 */
[C---:B------:R-:W-:Y:S02]  /*0770*/  VIADD R106, R0.reuse, 0x8 ;  /* 0x00000008006a7836 */ /* 0x040fe40000000000 */
[C---:B------:R-:W-:Y:S02]  /*0780*/  VIADD R104, R0.reuse, 0x9 ;  /* 0x0000000900687836 */ /* 0x040fe40000000000 */
[C---:B------:R-:W-:Y:S02]  /*0790*/  VIADD R102, R0.reuse, 0xa ;  /* 0x0000000a00667836 */ /* 0x040fe40000000000 */
[C---:B------:R-:W-:Y:S02]  /*07a0*/  VIADD R100, R0.reuse, 0xb ;  /* 0x0000000b00647836 */ /* 0x040fe40000000000 */
[----:B------:R-:W-:Y:S01]  /*07b0*/  VIADD R98, R0, 0xc ;  /* 0x0000000c00627836 */ /* 0x000fe20000000000 */
[----:B0-----:R-:W-:Y:S01]  /*07c0*/  LOP3.LUT R204, R4, 0x7f, RZ, 0xc0, !PT ;  /* 0x0000007f04cc7812 */ /* 0x001fe200078ec0ff */
[----:B------:R-:W-:-:S02]  /*07d0*/  VIADD R21, R0, 0xd ;  /* 0x0000000d00157836 */ /* 0x000fc40000000000 */
[C---:B------:R-:W-:Y:S02]  /*07e0*/  VIADD R19, R0.reuse, 0xe ;  /* 0x0000000e00137836 */ /* 0x040fe40000000000 */
[----:B------:R-:W-:Y:S02]  /*07f0*/  IMAD R203, R3, 0x80, R204 ;  /* 0x0000008003cb7824 */ /* 0x000fe400078e02cc */
[C---:B------:R-:W-:Y:S02]  /*0800*/  VIADD R17, R0.reuse, 0xf ;  /* 0x0000000f00117836 */ /* 0x040fe40000000000 */
[C---:B------:R-:W-:Y:S01]  /*0810*/  VIADD R15, R0.reuse, 0x10 ;  /* 0x00000010000f7836 */ /* 0x040fe20000000000 */
[----:B------:R0:W-:Y:S01]  /*0820*/  STL [R1+0x848], R203 ;  /* 0x000848cb01007387 */ /* 0x0001e20000100800 */
[C---:B------:R-:W-:Y:S02]  /*0830*/  VIADD R22, R0.reuse, 0x11 ;  /* 0x0000001100167836 */ /* 0x040fe40000000000 */
[----:B------:R-:W-:-:S02]  /*0840*/  VIADD R110, R0, 0x12 ;  /* 0x00000012006e7836 */ /* 0x000fc40000000000 */
        /* <DEDUP_REMOVED lines=108> */
[----:B------:R-:W-:Y:S01]  /*0f10*/  VIADD R202, R0, 0x7f ;  /* 0x0000007f00ca7836 */ /* 0x000fe20000000000 */
[----:B0-----:R-:W-:Y:S06]  /*0f20*/  @!P0 BRA `(.L_x_0) ;  /* 0x0000019800448947 */ /* 0x001fec0003800000 */
[----:B------:R-:W-:Y:S01]  /*0f30*/  IABS R24, R158 ;  /* 0x0000009e00187213 */ /* 0x000fe20000000000 */
[----:B------:R-:W-:Y:S01]  /*0f40*/  ULDC UR60, c[0x0][0x23c] ;  /* 0x00008f00003c7ab9 */ /* 0x000fe20000000800 */
[----:B------:R-:W-:Y:S01]  /*0f50*/  IABS R6, R159 ;  /* 0x0000009f00067213 */ /* 0x000fe20000000000 */
[----:B------:R-:W-:Y:S01]  /*0f60*/  ULDC UR10, c[0x0][0x240] ;  /* 0x00009000000a7ab9 */ /* 0x000fe20000000800 */
[----:B------:R-:W0:Y:S01]  /*0f70*/  I2F.RP R3, R24 ;  /* 0x0000001800037306 */ /* 0x000e220000209400 */
[----:B------:R-:W-:Y:S01]  /*0f80*/  IABS R245, R0 ;  /* 0x0000000000f57213 */ /* 0x000fe20000000000 */
[----:B------:R-:W-:Y:S01]  /*0f90*/  ULDC.64 UR8, c[0x0][0x218] ;  /* 0x0000860000087ab9 */ /* 0x000fe20000000a00 */
[----:B------:R-:W-:Y:S01]  /*0fa0*/  IABS R217, R202 ;  /* 0x000000ca00d97213 */ /* 0x000fe20000000000 */
[----:B------:R-:W-:Y:S01]  /*0fb0*/  ULDC UR5, c[0x0][0x234] ;  /* 0x00008d0000057ab9 */ /* 0x000fe20000000800 */
[----:B------:R-:W-:Y:S01]  /*0fc0*/  IABS R227, R200 ;  /* 0x000000c800e37213 */ /* 0x000fe20000000000 */
[----:B------:R-:W-:Y:S01]  /*0fd0*/  USHF.R.U32.HI UR36, URZ, 0x4, UR4 ;  /* 0x000000043f247899 */ /* 0x000fe20008011604 */
[----:B------:R-:W-:Y:S01]  /*0fe0*/  IABS R243, R201 ;  /* 0x000000c900f37213 */ /* 0x000fe20000000000 */
[----:B------:R-:W1:Y:S01]  /*0ff0*/  I2F.RP R9, R6 ;  /* 0x0000000600097306 */ /* 0x000e620000209400 */
[----:B------:R-:W-:Y:S01]  /*1000*/  ISETP.GE.AND P2, PT, R203, RZ, PT ;  /* 0x000000ffcb00720c */ /* 0x000fe20003f46270 */
[----:B------:R-:W-:Y:S01]  /*1010*/  USGXT.U32 UR36, UR36, 0xe ;  /* 0x0000000e2424789a */ /* 0x000fe20008000000 */
[----:B------:R-:W-:Y:S01]  /*1020*/  IABS R231, R199 ;  /* 0x000000c700e77213 */ /* 0x000fe20000000000 */
[----:B------:R-:W-:Y:S01]  /*1030*/  UMOV UR39, 0x40000040 ;  /* 0x4000004000277882 */ /* 0x000fe20000000000 */
[----:B------:R-:W-:Y:S01]  /*1040*/  IABS R241, R197 ;  /* 0x000000c500f17213 */ /* 0x000fe20000000000 */
[----:B------:R-:W-:Y:S01]  /*1050*/  UIADD3 UR11, UP0, UR36, 0x80, URZ ;  /* 0x00000080240b7890 */ /* 0x000fe2000ff1e03f */
[----:B------:R-:W-:Y:S01]  /*1060*/  IABS R237, R196 ;  /* 0x000000c400ed7213 */ /* 0x000fe20000000000 */
[----:B0-----:R-:W0:Y:S01]  /*1070*/  MUFU.RCP R3, R3 ;  /* 0x0000000300037308 */ /* 0x001e220000001000 */
[----:B------:R-:W-:-:S02]  /*1080*/  IABS R247, R198 ;  /* 0x000000c600f77213 */ /* 0x000fc40000000000 */
[----:B------:R-:W-:Y:S02]  /*1090*/  IABS R233, R191 ;  /* 0x000000bf00e97213 */ /* 0x000fe40000000000 */
[----:B------:R-:W-:Y:S02]  /*10a0*/  IABS R235, R195 ;  /* 0x000000c300eb7213 */ /* 0x000fe40000000000 */
[----:B------:R-:W-:Y:S01]  /*10b0*/  ISETP.GE.AND P3, PT, R202, RZ, PT ;  /* 0x000000ffca00720c */ /* 0x000fe20003f66270 */
[----:B-1----:R-:W1:Y:S01]  /*10c0*/  MUFU.RCP R9, R9 ;  /* 0x0000000900097308 */ /* 0x002e620000001000 */
[----:B------:R-:W-:Y:S02]  /*10d0*/  IABS R225, R192 ;  /* 0x000000c000e17213 */ /* 0x000fe40000000000 */
[----:B------:R-:W-:Y:S02]  /*10e0*/  ISETP.GE.AND P1, PT, R200, RZ, PT ;  /* 0x000000ffc800720c */ /* 0x000fe40003f26270 */
[----:B------:R-:W-:-:S02]  /*10f0*/  IABS R223, R193 ;  /* 0x000000c100df7213 */ /* 0x000fc40000000000 */
[----:B------:R-:W-:Y:S01]  /*1100*/  ISETP.GE.AND P4, PT, R201, RZ, PT ;  /* 0x000000ffc900720c */ /* 0x000fe20003f86270 */
[----:B0-----:R-:W-:Y:S01]  /*1110*/  VIADD R12, R3, 0xffffffe ;  /* 0x0ffffffe030c7836 */ /* 0x001fe20000000000 */
[----:B------:R-:W-:Y:S02]  /*1120*/  IABS R3, R203 ;  /* 0x000000cb00037213 */ /* 0x000fe40000000000 */
[----:B------:R-:W-:Y:S01]  /*1130*/  IABS R221, R194 ;  /* 0x000000c200dd7213 */ /* 0x000fe20000000000 */
[----:B------:R0:W2:Y:S01]  /*1140*/  F2I.FTZ.U32.TRUNC.NTZ R13, R12 ;  /* 0x0000000c000d7305 */ /* 0x0000a2000021f000 */
[----:B------:R-:W-:Y:S02]  /*1150*/  IABS R219, R14 ;  /* 0x0000000e00db7213 */ /* 0x000fe40000000000 */
[----:B------:R-:W-:Y:S01]  /*1160*/  IABS R213, R189 ;  /* 0x000000bd00d57213 */ /* 0x000fe20000000000 */
[----:B-1----:R-:W-:Y:S01]  /*1170*/  VIADD R10, R9, 0xffffffe ;  /* 0x0ffffffe090a7836 */ /* 0x002fe20000000000 */
[----:B------:R-:W-:-:S02]  /*1180*/  IABS R215, R190 ;  /* 0x000000be00d77213 */ /* 0x000fc40000000000 */
[----:B------:R-:W-:Y:S01]  /*1190*/  IABS R211, R188 ;  /* 0x000000bc00d37213 */ /* 0x000fe20000000000 */
[----:B------:R1:W3:Y:S01]  /*11a0*/  F2I.FTZ.U32.TRUNC.NTZ R11, R10 ;  /* 0x0000000a000b7305 */ /* 0x0002e2000021f000 */
[----:B0-----:R-:W-:Y:S01]  /*11b0*/  IMAD.MOV.U32 R12, RZ, RZ, RZ ;  /* 0x000000ffff0c7224 */ /* 0x001fe200078e00ff */
[----:B------:R-:W-:Y:S02]  /*11c0*/  IABS R209, R186 ;  /* 0x000000ba00d17213 */ /* 0x000fe40000000000 */
[----:B------:R-:W-:Y:S02]  /*11d0*/  IABS R207, R187 ;  /* 0x000000bb00cf7213 */ /* 0x000fe40000000000 */
[----:B------:R-:W-:Y:S01]  /*11e0*/  IABS R205, R183 ;  /* 0x000000b700cd7213 */ /* 0x000fe20000000000 */
[----:B--2---:R-:W-:Y:S01]  /*11f0*/  IMAD.MOV R25, RZ, RZ, -R13 ;  /* 0x000000ffff197224 */ /* 0x004fe200078e0a0d */
[----:B------:R-:W-:Y:S01]  /*1200*/  IABS R203, R185 ;  /* 0x000000b900cb7213 */ /* 0x000fe20000000000 */
[----:B-1----:R-:W-:Y:S01]  /*1210*/  IMAD.MOV.U32 R10, RZ, RZ, RZ ;  /* 0x000000ffff0a7224 */ /* 0x002fe200078e00ff */
[----:B------:R-:W-:Y:S01]  /*1220*/  IABS R201, R184 ;  /* 0x000000b800c97213 */ /* 0x000fe20000000000 */
[----:B------:R-:W-:Y:S01]  /*1230*/  IMAD R25, R25, R24, RZ ;  /* 0x0000001819197224 */ /* 0x000fe200078e02ff */
[----:B------:R-:W-:-:S02]  /*1240*/  IABS R27, R147 ;  /* 0x00000093001b7213 */ /* 0x000fc40000000000 */
[----:B------:R-:W-:Y:S01]  /*1250*/  IABS R29, R149 ;  /* 0x00000095001d7213 */ /* 0x000fe20000000000 */
[----:B------:R-:W-:Y:S01]  /*1260*/  IMAD.HI.U32 R13, R13, R25, R12 ;  /* 0x000000190d0d7227 */ /* 0x000fe200078e000c */
[----:B------:R-:W-:Y:S02]  /*1270*/  IABS R31, R109 ;  /* 0x0000006d001f7213 */ /* 0x000fe40000000000 */
[----:B------:R-:W-:Y:S01]  /*1280*/  IABS R33, R99 ;  /* 0x0000006300217213 */ /* 0x000fe20000000000 */
[----:B---3--:R-:W-:Y:S01]  /*1290*/  IMAD.MOV R9, RZ, RZ, -R11 ;  /* 0x000000ffff097224 */ /* 0x008fe200078e0a0b */
[----:B------:R-:W-:Y:S01]  /*12a0*/  IABS R87, R91 ;  /* 0x0000005b00577213 */ /* 0x000fe20000000000 */
[----:B------:R-:W-:Y:S01]  /*12b0*/  IMAD.HI.U32 R13, R13, R3, RZ ;  /* 0x000000030d0d7227 */ /* 0x000fe200078e00ff */
[----:B------:R-:W-:Y:S02]  /*12c0*/  IABS R85, R166 ;  /* 0x000000a600557213 */ /* 0x000fe40000000000 */
[----:B------:R-:W-:Y:S01]  /*12d0*/  IABS R83, R89 ;  /* 0x0000005900537213 */ /* 0x000fe20000000000 */
[----:B------:R-:W-:Y:S01]  /*12e0*/  IMAD.MOV R13, RZ, RZ, -R13 ;  /* 0x000000ffff0d7224 */ /* 0x000fe200078e0a0d */
[----:B------:R-:W-:Y:S01]  /*12f0*/  IABS R81, R160 ;  /* 0x000000a000517213 */ /* 0x000fe20000000000 */
[----:B------:R-:W-:Y:S01]  /*1300*/  IMAD R9, R9, R6, RZ ;  /* 0x0000000609097224 */ /* 0x000fe200078e02ff */
[----:B------:R-:W-:Y:S01]  /*1310*/  IABS R79, R162 ;  /* 0x000000a2004f7213 */ /* 0x000fe20000000000 */
[----:B------:R-:W-:Y:S01]  /*1320*/  IMAD R3, R24, R13, R3 ;  /* 0x0000000d18037224 */ /* 0x000fe200078e0203 */
[----:B------:R-:W-:Y:S01]  /*1330*/  IABS R77, R164 ;  /* 0x000000a4004d7213 */ /* 0x000fe20000000000 */
[----:B------:R-:W-:Y:S01]  /*1340*/  IMAD.HI.U32 R9, R11, R9, R10 ;  /* 0x000000090b097227 */ /* 0x000fe200078e000a */
[----:B------:R-:W-:-:S02]  /*1350*/  IABS R75, R150 ;  /* 0x00000096004b7213 */ /* 0x000fc40000000000 */
[----:B------:R-:W-:Y:S02]  /*1360*/  ISETP.GT.U32.AND P0, PT, R24, R3, PT ;  /* 0x000000031800720c */ /* 0x000fe40003f04070 */
[----:B------:R-:W-:Y:S01]  /*1370*/  IABS R73, R152 ;  /* 0x0000009800497213 */ /* 0x000fe20000000000 */
[C---:B------:R-:W-:Y:S01]  /*1380*/  IMAD.HI.U32 R12, R9.reuse, R245, RZ ;  /* 0x000000f5090c7227 */ /* 0x040fe200078e00ff */
[----:B------:R-:W-:Y:S02]  /*1390*/  IABS R71, R154 ;  /* 0x0000009a00477213 */ /* 0x000fe40000000000 */
[----:B------:R-:W-:Y:S01]  /*13a0*/  IABS R67, R148 ;  /* 0x0000009400437213 */ /* 0x000fe20000000000 */
[----:B------:R-:W-:Y:S01]  /*13b0*/  IMAD.HI.U32 R10, R9, R217, RZ ;  /* 0x000000d9090a7227 */ /* 0x000fe200078e00ff */
[----:B------:R-:W-:Y:S02]  /*13c0*/  IABS R69, R156 ;  /* 0x0000009c00457213 */ /* 0x000fe40000000000 */
[----:B------:R-:W-:Y:S01]  /*13d0*/  IABS R61, R146 ;  /* 0x00000092003d7213 */ /* 0x000fe20000000000 */
[----:B------:R-:W-:Y:S01]  /*13e0*/  IMAD.MOV R12, RZ, RZ, -R12 ;  /* 0x000000ffff0c7224 */ /* 0x000fe200078e0a0c */
[----:B------:R-:W-:Y:S01]  /*13f0*/  IABS R65, R142 ;  /* 0x0000008e00417213 */ /* 0x000fe20000000000 */
[----:B------:R-:W-:Y:S01]  /*1400*/  @!P0 IMAD.IADD R3, R3, 0x1, -R24 ;  /* 0x0000000103038824 */ /* 0x000fe200078e0a18 */
[----:B------:R-:W-:Y:S01]  /*1410*/  IABS R63, R144 ;  /* 0x00000090003f7213 */ /* 0x000fe20000000000 */
[----:B------:R-:W-:Y:S01]  /*1420*/  IMAD.MOV R10, RZ, RZ, -R10 ;  /* 0x000000ffff0a7224 */ /* 0x000fe200078e0a0a */
[----:B------:R-:W-:Y:S01]  /*1430*/  IABS R59, R2 ;  /* 0x00000002003b7213 */ /* 0x000fe20000000000 */
[----:B------:R-:W-:Y:S01]  /*1440*/  IMAD R245, R6, R12, R245 ;  /* 0x0000000c06f57224 */ /* 0x000fe200078e02f5 */
[----:B------:R-:W-:Y:S01]  /*1450*/  ISETP.GT.U32.AND P6, PT, R24, R3, PT ;  /* 0x000000031800720c */ /* 0x000fe20003fc4070 */
[C---:B------:R-:W-:Y:S01]  /*1460*/  IMAD R217, R6.reuse, R10, R217 ;  /* 0x0000000a06d97224 */ /* 0x040fe200078e02d9 */
[----:B------:R-:W-:Y:S01]  /*1470*/  IABS R57, R140 ;  /* 0x0000008c00397213 */ /* 0x000fe20000000000 */
[----:B------:R-:W-:Y:S01]  /*1480*/  IMAD.HI.U32 R10, R9, R227, RZ ;  /* 0x000000e3090a7227 */ /* 0x000fe200078e00ff */
[----:B------:R-:W-:-:S02]  /*1490*/  ISETP.GT.U32.AND P0, PT, R6, R245, PT ;  /* 0x000000f50600720c */ /* 0x000fc40003f04070 */
[----:B------:R-:W-:Y:S01]  /*14a0*/  ISETP.GT.U32.AND P5, PT, R6, R217, PT ;  /* 0x000000d90600720c */ /* 0x000fe20003fa4070 */
[----:B------:R-:W-:Y:S01]  /*14b0*/  IMAD.HI.U32 R11, R9, R243, RZ ;  /* 0x000000f3090b7227 */ /* 0x000fe200078e00ff */
[----:B------:R-:W-:Y:S02]  /*14c0*/  IABS R53, R138 ;  /* 0x0000008a00357213 */ /* 0x000fe40000000000 */
[----:B------:R-:W-:Y:S01]  /*14d0*/  IABS R51, R132 ;  /* 0x0000008400337213 */ /* 0x000fe20000000000 */
[----:B------:R-:W-:Y:S01]  /*14e0*/  IMAD.MOV R13, RZ, RZ, -R10 ;  /* 0x000000ffff0d7224 */ /* 0x000fe200078e0a0a */
[----:B------:R-:W-:Y:S01]  /*14f0*/  IABS R49, R134 ;  /* 0x0000008600317213 */ /* 0x000fe20000000000 */
[----:B------:R-:W-:Y:S01]  /*1500*/  @!P6 IMAD.IADD R3, R3, 0x1, -R24 ;  /* 0x000000010303e824 */ /* 0x000fe200078e0a18 */
[----:B------:R-:W-:Y:S01]  /*1510*/  ISETP.NE.AND P6, PT, R158, RZ, PT ;  /* 0x000000ff9e00720c */ /* 0x000fe20003fc5270 */
[----:B------:R-:W-:Y:S01]  /*1520*/  IMAD.MOV R11, RZ, RZ, -R11 ;  /* 0x000000ffff0b7224 */ /* 0x000fe200078e0a0b */
[----:B------:R-:W-:Y:S01]  /*1530*/  IABS R24, R170 ;  /* 0x000000aa00187213 */ /* 0x000fe20000000000 */
[--C-:B------:R-:W-:Y:S01]  /*1540*/  @!P0 IMAD.IADD R245, R245, 0x1, -R6.reuse ;  /* 0x00000001f5f58824 */ /* 0x100fe200078e0a06 */
[----:B------:R-:W-:Y:S01]  /*1550*/  IABS R55, R136 ;  /* 0x0000008800377213 */ /* 0x000fe20000000000 */
[----:B------:R-:W-:Y:S01]  /*1560*/  @!P5 IMAD.IADD R217, R217, 0x1, -R6 ;  /* 0x00000001d9d9d824 */ /* 0x000fe200078e0a06 */
[----:B------:R-:W-:Y:S01]  /*1570*/  IABS R45, R126 ;  /* 0x0000007e002d7213 */ /* 0x000fe20000000000 */
[C---:B------:R-:W-:Y:S01]  /*1580*/  IMAD R227, R6.reuse, R13, R227 ;  /* 0x0000000d06e37224 */ /* 0x040fe200078e02e3 */
[C---:B------:R-:W-:Y:S01]  /*1590*/  ISETP.GT.U32.AND P5, PT, R6.reuse, R245, PT ;  /* 0x000000f50600720c */ /* 0x040fe20003fa4070 */
[C---:B------:R-:W-:Y:S01]  /*15a0*/  IMAD R243, R6.reuse, R11, R243 ;  /* 0x0000000b06f37224 */ /* 0x040fe200078e02f3 */
[----:B------:R-:W-:Y:S01]  /*15b0*/  ISETP.GT.U32.AND P0, PT, R6, R217, PT ;  /* 0x000000d90600720c */ /* 0x000fe20003f04070 */
[----:B------:R-:W-:Y:S01]  /*15c0*/  IMAD.HI.U32 R11, R9, R231, RZ ;  /* 0x000000e7090b7227 */ /* 0x000fe200078e00ff */
[----:B------:R-:W-:-:S02]  /*15d0*/  IABS R47, R130 ;  /* 0x00000082002f7213 */ /* 0x000fc40000000000 */
[----:B------:R-:W-:Y:S01]  /*15e0*/  IABS R41, R124 ;  /* 0x0000007c00297213 */ /* 0x000fe20000000000 */
[C---:B------:R-:W-:Y:S01]  /*15f0*/  IMAD.HI.U32 R12, R9.reuse, R241, RZ ;  /* 0x000000f1090c7227 */ /* 0x040fe200078e00ff */
[----:B------:R-:W-:Y:S02]  /*1600*/  IABS R39, R122 ;  /* 0x0000007a00277213 */ /* 0x000fe40000000000 */
[----:B------:R-:W-:Y:S01]  /*1610*/  IABS R43, R128 ;  /* 0x00000080002b7213 */ /* 0x000fe20000000000 */
[----:B------:R-:W-:Y:S01]  /*1620*/  @!P2 IMAD.MOV R3, RZ, RZ, -R3 ;  /* 0x000000ffff03a224 */ /* 0x000fe200078e0a03 */
[----:B------:R-:W-:Y:S01]  /*1630*/  @!P6 LOP3.LUT R3, RZ, R158, RZ, 0x33, !PT ;  /* 0x0000009eff03e212 */ /* 0x000fe200078e33ff */
[----:B------:R-:W-:Y:S01]  /*1640*/  IMAD.MOV R11, RZ, RZ, -R11 ;  /* 0x000000ffff0b7224 */ /* 0x000fe200078e0a0b */
[C---:B------:R-:W-:Y:S01]  /*1650*/  ISETP.GT.U32.AND P6, PT, R6.reuse, R227, PT ;  /* 0x000000e30600720c */ /* 0x040fe20003fc4070 */
[----:B------:R-:W-:Y:S01]  /*1660*/  IMAD.HI.U32 R10, R9, R237, RZ ;  /* 0x000000ed090a7227 */ /* 0x000fe200078e00ff */
[----:B------:R-:W-:-:S02]  /*1670*/  ISETP.GT.U32.AND P2, PT, R6, R243, PT ;  /* 0x000000f30600720c */ /* 0x000fc40003f44070 */
[----:B------:R-:W-:Y:S01]  /*1680*/  IABS R37, R118 ;  /* 0x0000007600257213 */ /* 0x000fe20000000000 */
[----:B------:R-:W-:Y:S01]  /*1690*/  IMAD.MOV R12, RZ, RZ, -R12 ;  /* 0x000000ffff0c7224 */ /* 0x000fe200078e0a0c */
[----:B------:R-:W-:Y:S01]  /*16a0*/  IABS R35, R120 ;  /* 0x0000007800237213 */ /* 0x000fe20000000000 */
[C---:B------:R-:W-:Y:S01]  /*16b0*/  IMAD R231, R6.reuse, R11, R231 ;  /* 0x0000000b06e77224 */ /* 0x040fe200078e02e7 */
[----:B------:R-:W-:Y:S01]  /*16c0*/  IABS R229, R98 ;  /* 0x0000006200e57213 */ /* 0x000fe20000000000 */
[----:B------:R-:W-:Y:S01]  /*16d0*/  IMAD.MOV R10, RZ, RZ, -R10 ;  /* 0x000000ffff0a7224 */ /* 0x000fe200078e0a0a */
[----:B------:R-:W-:Y:S01]  /*16e0*/  IABS R239, R100 ;  /* 0x0000006400ef7213 */ /* 0x000fe20000000000 */
[C---:B------:R-:W-:Y:S01]  /*16f0*/  IMAD R241, R6.reuse, R12, R241 ;  /* 0x0000000c06f17224 */ /* 0x040fe200078e02f1 */
[----:B------:R-:W-:Y:S01]  /*1700*/  IABS R249, R102 ;  /* 0x0000006600f97213 */ /* 0x000fe20000000000 */
[C---:B------:R-:W-:Y:S01]  /*1710*/  IMAD R237, R6.reuse, R10, R237 ;  /* 0x0000000a06ed7224 */ /* 0x040fe200078e02ed */
[----:B------:R-:W-:Y:S01]  /*1720*/  IABS R251, R104 ;  /* 0x0000006800fb7213 */ /* 0x000fe20000000000 */
[--C-:B------:R-:W-:Y:S01]  /*1730*/  @!P5 IMAD.IADD R245, R245, 0x1, -R6.reuse ;  /* 0x00000001f5f5d824 */ /* 0x100fe200078e0a06 */
[C---:B------:R-:W-:Y:S01]  /*1740*/  ISETP.GT.U32.AND P5, PT, R6.reuse, R231, PT ;  /* 0x000000e70600720c */ /* 0x040fe20003fa4070 */
[--C-:B------:R-:W-:Y:S01]  /*1750*/  @!P0 IMAD.IADD R217, R217, 0x1, -R6.reuse ;  /* 0x00000001d9d98824 */ /* 0x100fe200078e0a06 */
[C---:B------:R-:W-:Y:S01]  /*1760*/  ISETP.GT.U32.AND P0, PT, R6.reuse, R241, PT ;  /* 0x000000f10600720c */ /* 0x040fe20003f04070 */
[--C-:B------:R-:W-:Y:S01]  /*1770*/  @!P6 IMAD.IADD R227, R227, 0x1, -R6.reuse ;  /* 0x00000001e3e3e824 */ /* 0x100fe200078e0a06 */
[----:B------:R-:W-:Y:S01]  /*1780*/  ISETP.GT.U32.AND P6, PT, R6, R237, PT ;  /* 0x000000ed0600720c */ /* 0x000fe20003fc4070 */
[----:B------:R-:W-:Y:S01]  /*1790*/  @!P2 IMAD.IADD R243, R243, 0x1, -R6 ;  /* 0x00000001f3f3a824 */ /* 0x000fe200078e0a06 */
[----:B------:R-:W-:Y:S01]  /*17a0*/  ISETP.GE.AND P2, PT, R0, RZ, PT ;  /* 0x000000ff0000720c */ /* 0x000fe20003f46270 */
[----:B------:R-:W-:Y:S01]  /*17b0*/  IMAD.HI.U32 R10, R9, R247, RZ ;  /* 0x000000f7090a7227 */ /* 0x000fe200078e00ff */
[----:B------:R-:W-:-:S02]  /*17c0*/  IABS R26, R92 ;  /* 0x0000005c001a7213 */ /* 0x000fc40000000000 */
[----:B------:R-:W-:Y:S01]  /*17d0*/  IABS R28, R94 ;  /* 0x0000005e001c7213 */ /* 0x000fe20000000000 */
[----:B------:R-:W-:Y:S02]  /*17e0*/  IMAD.MOV R12, RZ, RZ, -R10 ;  /* 0x000000ffff0c7224 */ /* 0x000fe400078e0a0a */
[--C-:B------:R-:W-:Y:S01]  /*17f0*/  @!P5 IMAD.IADD R231, R231, 0x1, -R6.reuse ;  /* 0x00000001e7e7d824 */ /* 0x100fe200078e0a06 */
[C---:B------:R-:W-:Y:S01]  /*1800*/  ISETP.GT.U32.AND P5, PT, R6.reuse, R243, PT ;  /* 0x000000f30600720c */ /* 0x040fe20003fa4070 */
[--C-:B------:R-:W-:Y:S02]  /*1810*/  @!P0 IMAD.IADD R241, R241, 0x1, -R6.reuse ;  /* 0x00000001f1f18824 */ /* 0x100fe400078e0a06 */
[----:B------:R-:W-:Y:S01]  /*1820*/  @!P6 IMAD.IADD R237, R237, 0x1, -R6 ;  /* 0x00000001edede824 */ /* 0x000fe200078e0a06 */
[C---:B------:R-:W-:Y:S01]  /*1830*/  ISETP.GT.U32.AND P0, PT, R6.reuse, R231, PT ;  /* 0x000000e70600720c */ /* 0x040fe20003f04070 */
[----:B------:R-:W-:Y:S01]  /*1840*/  IMAD.HI.U32 R10, R9, R233, RZ ;  /* 0x000000e9090a7227 */ /* 0x000fe200078e00ff */
[----:B------:R-:W-:-:S03]  /*1850*/  ISETP.GT.U32.AND P6, PT, R6, R241, PT ;  /* 0x000000f10600720c */ /* 0x000fc60003fc4070 */
[C---:B------:R-:W-:Y:S02]  /*1860*/  IMAD R247, R6.reuse, R12, R247 ;  /* 0x0000000c06f77224 */ /* 0x040fe400078e02f7 */
[----:B------:R-:W-:Y:S02]  /*1870*/  IMAD.MOV R10, RZ, RZ, -R10 ;  /* 0x000000ffff0a7224 */ /* 0x000fe400078e0a0a */
[----:B------:R-:W-:Y:S01]  /*1880*/  @!P2 IMAD.MOV R245, RZ, RZ, -R245 ;  /* 0x000000fffff5a224 */ /* 0x000fe200078e0af5 */
[C---:B------:R-:W-:Y:S01]  /*1890*/  ISETP.GT.U32.AND P2, PT, R6.reuse, R227, PT ;  /* 0x000000e30600720c */ /* 0x040fe20003f44070 */
[C---:B------:R-:W-:Y:S02]  /*18a0*/  IMAD R233, R6.reuse, R10, R233 ;  /* 0x0000000a06e97224 */ /* 0x040fe400078e02e9 */
[----:B------:R-:W-:Y:S01]  /*18b0*/  @!P5 IMAD.IADD R243, R243, 0x1, -R6 ;  /* 0x00000001f3f3d824 */ /* 0x000fe200078e0a06 */
[----:B------:R-:W-:Y:S01]  /*18c0*/  ISETP.GT.U32.AND P5, PT, R6, R247, PT ;  /* 0x000000f70600720c */ /* 0x000fe20003fa4070 */
[----:B------:R-:W-:-:S04]  /*18d0*/  IMAD.HI.U32 R11, R9, R235, RZ ;  /* 0x000000eb090b7227 */ /* 0x000fc800078e00ff */
[----:B------:R-:W-:Y:S01]  /*18e0*/  @!P6 IMAD.IADD R241, R241, 0x1, -R6 ;  /* 0x00000001f1f1e824 */ /* 0x000fe200078e0a06 */
[----:B------:R-:W-:Y:S01]  /*18f0*/  ISETP.GT.U32.AND P6, PT, R6, R233, PT ;  /* 0x000000e90600720c */ /* 0x000fe20003fc4070 */
[----:B------:R-:W-:Y:S02]  /*1900*/  IMAD.MOV R11, RZ, RZ, -R11 ;  /* 0x000000ffff0b7224 */ /* 0x000fe400078e0a0b */
[----:B------:R-:W-:-:S04]  /*1910*/  IMAD.HI.U32 R10, R9, R225, RZ ;  /* 0x000000e1090a7227 */ /* 0x000fc800078e00ff */
[C---:B------:R-:W-:Y:S02]  /*1920*/  IMAD R235, R6.reuse, R11, R235 ;  /* 0x0000000b06eb7224 */ /* 0x040fe400078e02eb */
[--C-:B------:R-:W-:Y:S02]  /*1930*/  @!P2 IMAD.IADD R227, R227, 0x1, -R6.reuse ;  /* 0x00000001e3e3a824 */ /* 0x100fe400078e0a06 */
[--C-:B------:R-:W-:Y:S01]  /*1940*/  @!P0 IMAD.IADD R231, R231, 0x1, -R6.reuse ;  /* 0x00000001e7e78824 */ /* 0x100fe200078e0a06 */
[C---:B------:R-:W-:Y:S01]  /*1950*/  ISETP.GT.U32.AND P2, PT, R6.reuse, R235, PT ;  /* 0x000000eb0600720c */ /* 0x040fe20003f44070 */
[----:B------:R-:W-:Y:S01]  /*1960*/  @!P5 IMAD.IADD R247, R247, 0x1, -R6 ;  /* 0x00000001f7f7d824 */ /* 0x000fe200078e0a06 */
[----:B------:R-:W-:Y:S01]  /*1970*/  ISETP.GE.AND P0, PT, R199, RZ, PT ;  /* 0x000000ffc700720c */ /* 0x000fe20003f06270 */
[----:B------:R-:W-:Y:S01]  /*1980*/  @!P3 IMAD.MOV R217, RZ, RZ, -R217 ;  /* 0x000000ffffd9b224 */ /* 0x000fe200078e0ad9 */
[----:B------:R-:W-:Y:S01]  /*1990*/  ISETP.GT.U32.AND P3, PT, R6, R237, PT ;  /* 0x000000ed0600720c */ /* 0x000fe20003f64070 */
[----:B------:R-:W-:Y:S01]  /*19a0*/  IMAD.MOV R10, RZ, RZ, -R10 ;  /* 0x000000ffff0a7224 */ /* 0x000fe200078e0a0a */
[----:B------:R-:W-:Y:S01]  /*19b0*/  ISETP.GE.AND P5, PT, R196, RZ, PT ;  /* 0x000000ffc400720c */ /* 0x000fe20003fa6270 */
[----:B------:R-:W-:Y:S01]  /*19c0*/  @!P6 IMAD.IADD R233, R233, 0x1, -R6 ;  /* 0x00000001e9e9e824 */ /* 0x000fe200078e0a06 */
[C---:B------:R-:W-:Y:S01]  /*19d0*/  ISETP.GT.U32.AND P6, PT, R6.reuse, R247, PT ;  /* 0x000000f70600720c */ /* 0x040fe20003fc4070 */
[----:B------:R-:W-:Y:S01]  /*19e0*/  IMAD R225, R6, R10, R225 ;  /* 0x0000000a06e17224 */ /* 0x000fe200078e02e1 */
[----:B------:R-:W-:Y:S01]  /*19f0*/  IABS R199, R182 ;  /* 0x000000b600c77213 */ /* 0x000fe20000000000 */
[----:B------:R-:W-:-:S04]  /*1a00*/  IMAD.HI.U32 R11, R9, R223, RZ ;  /* 0x000000df090b7227 */ /* 0x000fc800078e00ff */
[----:B------:R-:W-:Y:S01]  /*1a10*/  @!P1 IMAD.MOV R227, RZ, RZ, -R227 ;  /* 0x000000ffffe39224 */ /* 0x000fe200078e0ae3 */
[----:B------:R-:W-:Y:S01]  /*1a20*/  ISETP.GT.U32.AND P1, PT, R6, R225, PT ;  /* 0x000000e10600720c */ /* 0x000fe20003f24070 */
[----:B------:R-:W-:Y:S02]  /*1a30*/  IMAD.MOV R11, RZ, RZ, -R11 ;  /* 0x000000ffff0b7224 */ /* 0x000fe400078e0a0b */
[--C-:B------:R-:W-:Y:S01]  /*1a40*/  @!P2 IMAD.IADD R235, R235, 0x1, -R6.reuse ;  /* 0x00000001ebeba824 */ /* 0x100fe200078e0a06 */
[----:B------:R-:W-:Y:S01]  /*1a50*/  ISETP.GE.AND P2, PT, R198, RZ, PT ;  /* 0x000000ffc600720c */ /* 0x000fe20003f46270 */
[----:B------:R-:W-:Y:S01]  /*1a60*/  @!P0 IMAD.MOV R231, RZ, RZ, -R231 ;  /* 0x000000ffffe78224 */ /* 0x000fe200078e0ae7 */
[C---:B------:R-:W-:Y:S01]  /*1a70*/  ISETP.GT.U32.AND P0, PT, R6.reuse, R233, PT ;  /* 0x000000e90600720c */ /* 0x040fe20003f04070 */
[--C-:B------:R-:W-:Y:S01]  /*1a80*/  @!P3 IMAD.IADD R237, R237, 0x1, -R6.reuse ;  /* 0x00000001ededb824 */ /* 0x100fe200078e0a06 */
[----:B------:R-:W-:Y:S01]  /*1a90*/  ISETP.GE.AND P3, PT, R197, RZ, PT ;  /* 0x000000ffc500720c */ /* 0x000fe20003f66270 */
[C---:B------:R-:W-:Y:S01]  /*1aa0*/  IMAD R223, R6.reuse, R11, R223 ;  /* 0x0000000b06df7224 */ /* 0x040fe200078e02df */
[----:B------:R-:W-:Y:S01]  /*1ab0*/  IABS R197, R180 ;  /* 0x000000b400c57213 */ /* 0x000fe20000000000 */
[----:B------:R-:W-:Y:S01]  /*1ac0*/  @!P4 IMAD.MOV R243, RZ, RZ, -R243 ;  /* 0x000000fffff3c224 */ /* 0x000fe200078e0af3 */
[----:B------:R-:W-:Y:S01]  /*1ad0*/  ISETP.GT.U32.AND P4, PT, R6, R235, PT ;  /* 0x000000eb0600720c */ /* 0x000fe20003f84070 */
[----:B------:R-:W-:Y:S01]  /*1ae0*/  @!P6 IMAD.IADD R247, R247, 0x1, -R6 ;  /* 0x00000001f7f7e824 */ /* 0x000fe200078e0a06 */
[----:B------:R-:W-:Y:S01]  /*1af0*/  ISETP.GE.AND P6, PT, R191, RZ, PT ;  /* 0x000000ffbf00720c */ /* 0x000fe20003fc6270 */
[----:B------:R-:W-:Y:S01]  /*1b00*/  IMAD.HI.U32 R10, R9, R221, RZ ;  /* 0x000000dd090a7227 */ /* 0x000fe200078e00ff */
[----:B------:R-:W-:-:S03]  /*1b10*/  IABS R191, R178 ;  /* 0x000000b200bf7213 */ /* 0x000fc60000000000 */
[----:B------:R-:W-:Y:S01]  /*1b20*/  @!P5 IMAD.MOV R237, RZ, RZ, -R237 ;  /* 0x000000ffffedd224 */ /* 0x000fe200078e0aed */
[----:B------:R-:W-:Y:S01]  /*1b30*/  ISETP.GT.U32.AND P5, PT, R6, R223, PT ;  /* 0x000000df0600720c */ /* 0x000fe20003fa4070 */
[----:B------:R-:W-:Y:S02]  /*1b40*/  IMAD.MOV R10, RZ, RZ, -R10 ;  /* 0x000000ffff0a7224 */ /* 0x000fe400078e0a0a */
[--C-:B------:R-:W-:Y:S01]  /*1b50*/  @!P1 IMAD.IADD R225, R225, 0x1, -R6.reuse ;  /* 0x00000001e1e19824 */ /* 0x100fe200078e0a06 */
[----:B------:R-:W-:Y:S01]  /*1b60*/  ISETP.GE.AND P1, PT, R194, RZ, PT ;  /* 0x000000ffc200720c */ /* 0x000fe20003f26270 */
[--C-:B------:R-:W-:Y:S01]  /*1b70*/  @!P0 IMAD.IADD R233, R233, 0x1, -R6.reuse ;  /* 0x00000001e9e98824 */ /* 0x100fe200078e0a06 */
[----:B------:R-:W-:Y:S01]  /*1b80*/  ISETP.GE.AND P0, PT, R193, RZ, PT ;  /* 0x000000ffc100720c */ /* 0x000fe20003f06270 */
[C---:B------:R-:W-:Y:S01]  /*1b90*/  IMAD R221, R6.reuse, R10, R221 ;  /* 0x0000000a06dd7224 */ /* 0x040fe200078e02dd */
[----:B------:R-:W-:Y:S01]  /*1ba0*/  IABS R193, R177 ;  /* 0x000000b100c17213 */ /* 0x000fe20000000000 */
[----:B------:R-:W-:Y:S01]  /*1bb0*/  @!P2 IMAD.MOV R247, RZ, RZ, -R247 ;  /* 0x000000fffff7a224 */ /* 0x000fe200078e0af7 */
[----:B------:R-:W-:Y:S01]  /*1bc0*/  ISETP.GT.U32.AND P2, PT, R6, R225, PT ;  /* 0x000000e10600720c */ /* 0x000fe20003f44070 */
[--C-:B------:R-:W-:Y:S01]  /*1bd0*/  @!P4 IMAD.IADD R235, R235, 0x1, -R6.reuse ;  /* 0x00000001ebebc824 */ /* 0x100fe200078e0a06 */
[----:B------:R-:W-:Y:S01]  /*1be0*/  ISETP.GE.AND P4, PT, R192, RZ, PT ;  /* 0x000000ffc000720c */ /* 0x000fe20003f86270 */
[----:B------:R-:W-:Y:S01]  /*1bf0*/  @!P6 IMAD.MOV R233, RZ, RZ, -R233 ;  /* 0x000000ffffe9e224 */ /* 0x000fe200078e0ae9 */
[----:B------:R-:W-:Y:S01]  /*1c00*/  ISETP.GT.U32.AND P6, PT, R6, R221, PT ;  /* 0x000000dd0600720c */ /* 0x000fe20003fc4070 */
[----:B------:R-:W-:-:S02]  /*1c10*/  @!P5 IMAD.IADD R223, R223, 0x1, -R6 ;  /* 0x00000001dfdfd824 */ /* 0x000fc400078e0a06 */
[----:B------:R-:W-:-:S03]  /*1c20*/  IMAD.HI.U32 R10, R9, R219, RZ ;  /* 0x000000db090a7227 */ /* 0x000fc600078e00ff */
[----:B------:R-:W-:Y:S01]  /*1c30*/  ISETP.GT.U32.AND P5, PT, R6, R223, PT ;  /* 0x000000df0600720c */ /* 0x000fe20003fa4070 */
[----:B------:R-:W-:Y:S02]  /*1c40*/  IMAD.MOV R12, RZ, RZ, -R10 ;  /* 0x000000ffff0c7224 */ /* 0x000fe400078e0a0a */
[----:B------:R-:W-:-:S04]  /*1c50*/  IMAD.HI.U32 R10, R9, R213, RZ ;  /* 0x000000d5090a7227 */ /* 0x000fc800078e00ff */
[----:B------:R-:W-:Y:S01]  /*1c60*/  @!P2 IMAD.IADD R225, R225, 0x1, -R6 ;  /* 0x00000001e1e1a824 */ /* 0x000fe200078e0a06 */
[----:B------:R-:W-:Y:S01]  /*1c70*/  ISETP.GE.AND P2, PT, R190, RZ, PT ;  /* 0x000000ffbe00720c */ /* 0x000fe20003f46270 */
[----:B------:R-:W-:Y:S02]  /*1c80*/  IMAD R219, R6, R12, R219 ;  /* 0x0000000c06db7224 */ /* 0x000fe400078e02db */
[----:B------:R-:W-:Y:S02]  /*1c90*/  IMAD.MOV R10, RZ, RZ, -R10 ;  /* 0x000000ffff0a7224 */ /* 0x000fe400078e0a0a */
[----:B------:R-:W-:-:S04]  /*1ca0*/  IMAD.HI.U32 R11, R9, R215, RZ ;  /* 0x000000d7090b7227 */ /* 0x000fc800078e00ff */
[----:B------:R-:W-:Y:S02]  /*1cb0*/  @!P6 IMAD.IADD R221, R221, 0x1, -R6 ;  /* 0x00000001dddde824 */ /* 0x000fe400078e0a06 */
[----:B------:R-:W-:Y:S01]  /*1cc0*/  @!P4 IMAD.MOV R225, RZ, RZ, -R225 ;  /* 0x000000ffffe1c224 */ /* 0x000fe200078e0ae1 */
[C---:B------:R-:W-:Y:S01]  /*1cd0*/  ISETP.GT.U32.AND P4, PT, R6.reuse, R219, PT ;  /* 0x000000db0600720c */ /* 0x040fe20003f84070 */
[C---:B------:R-:W-:Y:S01]  /*1ce0*/  IMAD R213, R6.reuse, R10, R213 ;  /* 0x0000000a06d57224 */ /* 0x040fe200078e02d5 */
[----:B------:R-:W-:Y:S01]  /*1cf0*/  ISETP.GT.U32.AND P6, PT, R6, R221, PT ;  /* 0x000000dd0600720c */ /* 0x000fe20003fc4070 */
[----:B------:R-:W-:Y:S02]  /*1d00*/  IMAD.MOV R11, RZ, RZ, -R11 ;  /* 0x000000ffff0b7224 */ /* 0x000fe400078e0a0b */
[----:B------:R-:W-:-:S04]  /*1d10*/  IMAD.HI.U32 R10, R9, R211, RZ ;  /* 0x000000d3090a7227 */ /* 0x000fc800078e00ff */
[----:B------:R-:W-:Y:S01]  /*1d20*/  @!P5 IMAD.IADD R223, R223, 0x1, -R6 ;  /* 0x00000001dfdfd824 */ /* 0x000fe200078e0a06 */
[----:B------:R-:W-:Y:S01]  /*1d30*/  ISETP.GE.AND P5, PT, R189, RZ, PT ;  /* 0x000000ffbd00720c */ /* 0x000fe20003fa6270 */
[C---:B------:R-:W-:Y:S01]  /*1d40*/  IMAD R215, R6.reuse, R11, R215 ;  /* 0x0000000b06d77224 */ /* 0x040fe200078e02d7 */
[----:B------:R-:W-:Y:S01]  /*1d50*/  IABS R189, R179 ;  /* 0x000000b300bd7213 */ /* 0x000fe20000000000 */
[----:B------:R-:W-:Y:S02]  /*1d60*/  IMAD.MOV R10, RZ, RZ, -R10 ;  /* 0x000000ffff0a7224 */ /* 0x000fe400078e0a0a */
[----:B------:R-:W-:Y:S01]  /*1d70*/  @!P0 IMAD.MOV R223, RZ, RZ, -R223 ;  /* 0x000000ffffdf8224 */ /* 0x000fe200078e0adf */
[C---:B------:R-:W-:Y:S01]  /*1d80*/  ISETP.GT.U32.AND P0, PT, R6.reuse, R215, PT ;  /* 0x000000d70600720c */ /* 0x040fe20003f04070 */
[----:B------:R-:W-:Y:S02]  /*1d90*/  IMAD R211, R6, R10, R211 ;  /* 0x0000000a06d37224 */ /* 0x000fe400078e02d3 */
[----:B------:R-:W-:-:S02]  /*1da0*/  @!P4 IMAD.IADD R219, R219, 0x1, -R6 ;  /* 0x00000001dbdbc824 */ /* 0x000fc400078e0a06 */
[----:B------:R-:W-:Y:S01]  /*1db0*/  @!P6 IMAD.IADD R221, R221, 0x1, -R6 ;  /* 0x00000001dddde824 */ /* 0x000fe200078e0a06 */
[C---:B------:R-:W-:Y:S01]  /*1dc0*/  ISETP.GT.U32.AND P4, PT, R6.reuse, R211, PT ;  /* 0x000000d30600720c */ /* 0x040fe20003f84070 */
[----:B------:R-:W-:Y:S01]  /*1dd0*/  IMAD.HI.U32 R10, R9, R209, RZ ;  /* 0x000000d1090a7227 */ /* 0x000fe200078e00ff */
[----:B------:R-:W-:-:S03]  /*1de0*/  ISETP.GT.U32.AND P6, PT, R6, R213, PT ;  /* 0x000000d50600720c */ /* 0x000fc60003fc4070 */
[----:B------:R-:W-:Y:S02]  /*1df0*/  @!P1 IMAD.MOV R221, RZ, RZ, -R221 ;  /* 0x000000ffffdd9224 */ /* 0x000fe400078e0add */
[----:B------:R-:W-:Y:S01]  /*1e00*/  @!P0 IMAD.IADD R215, R215, 0x1, -R6 ;  /* 0x00000001d7d78824 */ /* 0x000fe200078e0a06 */
[C---:B------:R-:W-:Y:S01]  /*1e10*/  ISETP.GT.U32.AND P0, PT, R6.reuse, R219, PT ;  /* 0x000000db0600720c */ /* 0x040fe20003f04070 */
[----:B------:R-:W-:Y:S02]  /*1e20*/  IMAD.MOV R10, RZ, RZ, -R10 ;  /* 0x000000ffff0a7224 */ /* 0x000fe400078e0a0a */
[----:B------:R-:W-:Y:S01]  /*1e30*/  IMAD.HI.U32 R11, R9, R207, RZ ;  /* 0x000000cf090b7227 */ /* 0x000fe200078e00ff */
[----:B------:R-:W-:-:S03]  /*1e40*/  ISETP.GT.U32.AND P1, PT, R6, R215, PT ;  /* 0x000000d70600720c */ /* 0x000fc60003f24070 */
[--C-:B------:R-:W-:Y:S02]  /*1e50*/  @!P4 IMAD.IADD R211, R211, 0x1, -R6.reuse ;  /* 0x00000001d3d3c824 */ /* 0x100fe400078e0a06 */
[----:B------:R-:W-:Y:S02]  /*1e60*/  @!P6 IMAD.IADD R213, R213, 0x1, -R6 ;  /* 0x00000001d5d5e824 */ /* 0x000fe400078e0a06 */
[C---:B------:R-:W-:Y:S01]  /*1e70*/  IMAD R209, R6.reuse, R10, R209 ;  /* 0x0000000a06d17224 */ /* 0x040fe200078e02d1 */
[C---:B------:R-:W-:Y:S01]  /*1e80*/  ISETP.GT.U32.AND P4, PT, R6.reuse, R211, PT ;  /* 0x000000d30600720c */ /* 0x040fe20003f84070 */
[----:B------:R-:W-:Y:S01]  /*1e90*/  IMAD.MOV R11, RZ, RZ, -R11 ;  /* 0x000000ffff0b7224 */ /* 0x000fe200078e0a0b */
[----:B------:R-:W-:Y:S01]  /*1ea0*/  ISETP.GT.U32.AND P6, PT, R6, R213, PT ;  /* 0x000000d50600720c */ /* 0x000fe20003fc4070 */
[----:B------:R-:W-:-:S04]  /*1eb0*/  IMAD.HI.U32 R10, R9, R205, RZ ;  /* 0x000000cd090a7227 */ /* 0x000fc800078e00ff */
[C---:B------:R-:W-:Y:S02]  /*1ec0*/  IMAD R207, R6.reuse, R11, R207 ;  /* 0x0000000b06cf7224 */ /* 0x040fe400078e02cf */
[----:B------:R-:W-:Y:S02]  /*1ed0*/  IMAD.MOV R10, RZ, RZ, -R10 ;  /* 0x000000ffff0a7224 */ /* 0x000fe400078e0a0a */
[--C-:B------:R-:W-:Y:S01]  /*1ee0*/  @!P1 IMAD.IADD R215, R215, 0x1, -R6.reuse ;  /* 0x00000001d7d79824 */ /* 0x100fe200078e0a06 */
[C---:B------:R-:W-:Y:S01]  /*1ef0*/  ISETP.GT.U32.AND P1, PT, R6.reuse, R207, PT ;  /* 0x000000cf0600720c */ /* 0x040fe20003f24070 */
[C---:B------:R-:W-:Y:S02]  /*1f00*/  IMAD R205, R6.reuse, R10, R205 ;  /* 0x0000000a06cd7224 */ /* 0x040fe400078e02cd */
[--C-:B------:R-:W-:Y:S02]  /*1f10*/  @!P4 IMAD.IADD R211, R211, 0x1, -R6.reuse ;  /* 0x00000001d3d3c824 */ /* 0x100fe400078e0a06 */
[----:B------:R-:W-:Y:S01]  /*1f20*/  @!P6 IMAD.IADD R213, R213, 0x1, -R6 ;  /* 0x00000001d5d5e824 */ /* 0x000fe200078e0a06 */
[----:B------:R-:W-:Y:S01]  /*1f30*/  ISETP.GT.U32.AND P4, PT, R6, R205, PT ;  /* 0x000000cd0600720c */ /* 0x000fe20003f84070 */
[----:B------:R-:W-:Y:S01]  /*1f40*/  IMAD.HI.U32 R10, R9, R203, RZ ;  /* 0x000000cb090a7227 */ /* 0x000fe200078e00ff */
[----:B------:R-:W-:-:S03]  /*1f50*/  ISETP.GE.AND P6, PT, R188, RZ, PT ;  /* 0x000000ffbc00720c */ /* 0x000fc60003fc6270 */
[----:B------:R-:W-:Y:S02]  /*1f60*/  IMAD.MOV R10, RZ, RZ, -R10 ;  /* 0x000000ffff0a7224 */ /* 0x000fe400078e0a0a */
[----:B------:R-:W-:Y:S01]  /*1f70*/  @!P1 IMAD.IADD R207, R207, 0x1, -R6 ;  /* 0x00000001cfcf9824 */ /* 0x000fe200078e0a06 */
[----:B------:R-:W-:Y:S01]  /*1f80*/  ISETP.GE.AND P1, PT, R187, RZ, PT ;  /* 0x000000ffbb00720c */ /* 0x000fe20003f26270 */
[----:B------:R-:W-:Y:S01]  /*1f90*/  IMAD R203, R6, R10, R203 ;  /* 0x0000000a06cb7224 */ /* 0x000fe200078e02cb */
[----:B------:R-:W-:Y:S01]  /*1fa0*/  IABS R187, R173 ;  /* 0x000000ad00bb7213 */ /* 0x000fe20000000000 */
[----:B------:R-:W-:-:S04]  /*1fb0*/  IMAD.HI.U32 R10, R9, R201, RZ ;  /* 0x000000c9090a7227 */ /* 0x000fc800078e00ff */
[----:B------:R-:W-:Y:S01]  /*1fc0*/  @!P4 IMAD.IADD R205, R205, 0x1, -R6 ;  /* 0x00000001cdcdc824 */ /* 0x000fe200078e0a06 */
[C---:B------:R-:W-:Y:S01]  /*1fd0*/  ISETP.GT.U32.AND P4, PT, R6.reuse, R207, PT ;  /* 0x000000cf0600720c */ /* 0x040fe20003f84070 */
[----:B------:R-:W-:Y:S01]  /*1fe0*/  @!P6 IMAD.MOV R211, RZ, RZ, -R211 ;  /* 0x000000ffffd3e224 */ /* 0x000fe200078e0ad3 */
[----:B------:R-:W-:Y:S01]  /*1ff0*/  ISETP.GT.U32.AND P6, PT, R6, R203, PT ;  /* 0x000000cb0600720c */ /* 0x000fe20003fc4070 */
[----:B------:R-:W-:-:S04]  /*2000*/  IMAD.HI.U32 R11, R9, R199, RZ ;  /* 0x000000c7090b7227 */ /* 0x000fc800078e00ff */
[----:B------:R-:W-:Y:S02]  /*2010*/  IMAD.MOV R10, RZ, RZ, -R10 ;  /* 0x000000ffff0a7224 */ /* 0x000fe400078e0a0a */
[----:B------:R-:W-:Y:S02]  /*2020*/  IMAD.MOV R11, RZ, RZ, -R11 ;  /* 0x000000ffff0b7224 */ /* 0x000fe400078e0a0b */
[C---:B------:R-:W-:Y:S02]  /*2030*/  IMAD R201, R6.reuse, R10, R201 ;  /* 0x0000000a06c97224 */ /* 0x040fe400078e02c9 */
[C---:B------:R-:W-:Y:S02]  /*2040*/  IMAD R199, R6.reuse, R11, R199 ;  /* 0x0000000b06c77224 */ /* 0x040fe400078e02c7 */
[--C-:B------:R-:W-:Y:S01]  /*2050*/  @!P4 IMAD.IADD R207, R207, 0x1, -R6.reuse ;  /* 0x00000001cfcfc824 */ /* 0x100fe200078e0a06 */
[C---:B------:R-:W-:Y:S01]  /*2060*/  ISETP.GT.U32.AND P4, PT, R6.reuse, R201, PT ;  /* 0x000000c90600720c */ /* 0x040fe20003f84070 */
[----:B------:R-:W-:Y:S01]  /*2070*/  @!P6 IMAD.IADD R203, R203, 0x1, -R6 ;  /* 0x00000001cbcbe824 */ /* 0x000fe200078e0a06 */
[----:B------:R-:W-:Y:S01]  /*2080*/  ISETP.GT.U32.AND P6, PT, R6, R199, PT ;  /* 0x000000c70600720c */ /* 0x000fe20003fc4070 */
[----:B------:R-:W-:Y:S01]  /*2090*/  @!P3 IMAD.MOV R241, RZ, RZ, -R241 ;  /* 0x000000fffff1b224 */ /* 0x000fe200078e0af1 */
[----:B------:R-:W-:Y:S01]  /*20a0*/  ISETP.GE.AND P3, PT, R195, RZ, PT ;  /* 0x000000ffc300720c */ /* 0x000fe20003f66270 */
[----:B------:R-:W-:Y:S01]  /*20b0*/  IMAD.HI.U32 R10, R9, R197, RZ ;  /* 0x000000c5090a7227 */ /* 0x000fe200078e00ff */
[----:B------:R-:W-:-:S03]  /*20c0*/  IABS R195, R181 ;  /* 0x000000b500c37213 */ /* 0x000fc60000000000 */
[----:B------:R-:W-:Y:S02]  /*20d0*/  IMAD.MOV R10, RZ, RZ, -R10 ;  /* 0x000000ffff0a7224 */ /* 0x000fe400078e0a0a */
[----:B------:R-:W-:-:S04]  /*20e0*/  IMAD.HI.U32 R11, R9, R195, RZ ;  /* 0x000000c3090b7227 */ /* 0x000fc800078e00ff */
[--C-:B------:R-:W-:Y:S01]  /*20f0*/  @!P4 IMAD.IADD R201, R201, 0x1, -R6.reuse ;  /* 0x00000001c9c9c824 */ /* 0x100fe200078e0a06 */
[C---:B------:R-:W-:Y:S01]  /*2100*/  ISETP.GT.U32.AND P4, PT, R6.reuse, R203, PT ;  /* 0x000000cb0600720c */ /* 0x040fe20003f84070 */
[----:B------:R-:W-:Y:S02]  /*2110*/  @!P6 IMAD.IADD R199, R199, 0x1, -R6 ;  /* 0x00000001c7c7e824 */ /* 0x000fe400078e0a06 */
[----:B------:R-:W-:Y:S01]  /*2120*/  IMAD.MOV R11, RZ, RZ, -R11 ;  /* 0x000000ffff0b7224 */ /* 0x000fe200078e0a0b */
[C---:B------:R-:W-:Y:S01]  /*2130*/  ISETP.GT.U32.AND P6, PT, R6.reuse, R201, PT ;  /* 0x000000c90600720c */ /* 0x040fe20003fc4070 */
[----:B------:R-:W-:Y:S01]  /*2140*/  @!P1 IMAD.MOV R207, RZ, RZ, -R207 ;  /* 0x000000ffffcf9224 */ /* 0x000fe200078e0acf */
[C---:B------:R-:W-:Y:S01]  /*2150*/  ISETP.GT.U32.AND P1, PT, R6.reuse, R199, PT ;  /* 0x000000c70600720c */ /* 0x040fe20003f24070 */
[C---:B------:R-:W-:Y:S02]  /*2160*/  IMAD R195, R6.reuse, R11, R195 ;  /* 0x0000000b06c37224 */ /* 0x040fe400078e02c3 */
[----:B------:R-:W-:-:S02]  /*2170*/  IMAD R197, R6, R10, R197 ;  /* 0x0000000a06c57224 */ /* 0x000fc400078e02c5 */
[----:B------:R-:W-:-:S04]  /*2180*/  IMAD.HI.U32 R10, R9, R193, RZ ;  /* 0x000000c1090a7227 */ /* 0x000fc800078e00ff */
[----:B------:R-:W-:Y:S02]  /*2190*/  IMAD.MOV R10, RZ, RZ, -R10 ;  /* 0x000000ffff0a7224 */ /* 0x000fe400078e0a0a */
[--C-:B------:R-:W-:Y:S01]  /*21a0*/  @!P6 IMAD.IADD R201, R201, 0x1, -R6.reuse ;  /* 0x00000001c9c9e824 */ /* 0x100fe200078e0a06 */
[C---:B------:R-:W-:Y:S01]  /*21b0*/  ISETP.GT.U32.AND P6, PT, R6.reuse, R195, PT ;  /* 0x000000c30600720c */ /* 0x040fe20003fc4070 */
[----:B------:R-:W-:Y:S01]  /*21c0*/  @!P0 IMAD.IADD R219, R219, 0x1, -R6 ;  /* 0x00000001dbdb8824 */ /* 0x000fe200078e0a06 */
[C---:B------:R-:W-:Y:S01]  /*21d0*/  ISETP.GT.U32.AND P0, PT, R6.reuse, R209, PT ;  /* 0x000000d10600720c */ /* 0x040fe20003f04070 */
[----:B------:R-:W-:Y:S02]  /*21e0*/  IMAD R193, R6, R10, R193 ;  /* 0x0000000a06c17224 */ /* 0x000fe400078e02c1 */
[----:B------:R-:W-:Y:S01]  /*21f0*/  @!P3 IMAD.MOV R235, RZ, RZ, -R235 ;  /* 0x000000ffffebb224 */ /* 0x000fe200078e0aeb */
[----:B------:R-:W-:Y:S01]  /*2200*/  ISETP.GE.AND P3, PT, R14, RZ, PT ;  /* 0x000000ff0e00720c */ /* 0x000fe20003f66270 */
[----:B------:R-:W-:Y:S01]  /*2210*/  IMAD.HI.U32 R10, R9, R191, RZ ;  /* 0x000000bf090a7227 */ /* 0x000fe200078e00ff */
[----:B------:R-:W-:-:S03]  /*2220*/  IABS R14, R168 ;  /* 0x000000a8000e7213 */ /* 0x000fc60000000000 */
[--C-:B------:R-:W-:Y:S01]  /*2230*/  @!P1 IMAD.IADD R199, R199, 0x1, -R6.reuse ;  /* 0x00000001c7c79824 */ /* 0x100fe200078e0a06 */
[C---:B------:R-:W-:Y:S01]  /*2240*/  ISETP.GT.U32.AND P1, PT, R6.reuse, R193, PT ;  /* 0x000000c10600720c */ /* 0x040fe20003f24070 */
[----:B------:R-:W-:Y:S02]  /*2250*/  @!P6 IMAD.IADD R195, R195, 0x1, -R6 ;  /* 0x00000001c3c3e824 */ /* 0x000fe400078e0a06 */
[----:B------:R-:W-:Y:S02]  /*2260*/  IMAD.MOV R11, RZ, RZ, -R10 ;  /* 0x000000ffff0b7224 */ /* 0x000fe400078e0a0a */
[----:B------:R-:W-:Y:S01]  /*2270*/  IMAD.HI.U32 R10, R9, R189, RZ ;  /* 0x000000bd090a7227 */ /* 0x000fe200078e00ff */
[----:B------:R-:W-:-:S03]  /*2280*/  ISETP.GT.U32.AND P6, PT, R6, R195, PT ;  /* 0x000000c30600720c */ /* 0x000fc60003fc4070 */
[----:B------:R-:W-:Y:S02]  /*2290*/  IMAD R191, R6, R11, R191 ;  /* 0x0000000b06bf7224 */ /* 0x000fe400078e02bf */
[----:B------:R-:W-:Y:S01]  /*22a0*/  @!P0 IMAD.IADD R209, R209, 0x1, -R6 ;  /* 0x00000001d1d18824 */ /* 0x000fe200078e0a06 */
[----:B------:R-:W-:Y:S01]  /*22b0*/  ISETP.GE.AND P0, PT, R186, RZ, PT ;  /* 0x000000ffba00720c */ /* 0x000fe20003f06270 */
[----:B------:R-:W-:Y:S02]  /*22c0*/  IMAD.MOV R12, RZ, RZ, -R10 ;  /* 0x000000ffff0c7224 */ /* 0x000fe400078e0a0a */
[----:B------:R-:W-:Y:S01]  /*22d0*/  @!P3 IMAD.MOV R219, RZ, RZ, -R219 ;  /* 0x000000ffffdbb224 */ /* 0x000fe200078e0adb */
[----:B------:R-:W-:Y:S01]  /*22e0*/  ISETP.GT.U32.AND P3, PT, R6, R209, PT ;  /* 0x000000d10600720c */ /* 0x000fe20003f64070 */
[----:B------:R-:W-:-:S04]  /*22f0*/  IMAD.HI.U32 R10, R9, R187, RZ ;  /* 0x000000bb090a7227 */ /* 0x000fc800078e00ff */
[--C-:B------:R-:W-:Y:S01]  /*2300*/  @!P6 IMAD.IADD R195, R195, 0x1, -R6.reuse ;  /* 0x00000001c3c3e824 */ /* 0x100fe200078e0a06 */
[C---:B------:R-:W-:Y:S01]  /*2310*/  ISETP.GT.U32.AND P6, PT, R6.reuse, R191, PT ;  /* 0x000000bf0600720c */ /* 0x040fe20003fc4070 */
[----:B------:R-:W-:Y:S02]  /*2320*/  @!P1 IMAD.IADD R193, R193, 0x1, -R6 ;  /* 0x00000001c1c19824 */ /* 0x000fe400078e0a06 */
[----:B------:R-:W-:Y:S02]  /*2330*/  IMAD.MOV R10, RZ, RZ, -R10 ;  /* 0x000000ffff0a7224 */ /* 0x000fe400078e0a0a */
[----:B------:R-:W-:Y:S01]  /*2340*/  @!P5 IMAD.MOV R213, RZ, RZ, -R213 ;  /* 0x000000ffffd5d224 */ /* 0x000fe200078e0ad5 */
[C---:B------:R-:W-:Y:S01]  /*2350*/  ISETP.GT.U32.AND P1, PT, R6.reuse, R193, PT ;  /* 0x000000c10600720c */ /* 0x040fe20003f24070 */
[--C-:B------:R-:W-:Y:S01]  /*2360*/  @!P4 IMAD.IADD R203, R203, 0x1, -R6.reuse ;  /* 0x00000001cbcbc824 */ /* 0x100fe200078e0a06 */
[----:B------:R-:W-:Y:S01]  /*2370*/  ISETP.GE.AND P5, PT, R183, RZ, PT ;  /* 0x000000ffb700720c */ /* 0x000fe20003fa6270 */
[C---:B------:R-:W-:Y:S01]  /*2380*/  IMAD R187, R6.reuse, R10, R187 ;  /* 0x0000000a06bb7224 */ /* 0x040fe200078e02bb */
[C---:B------:R-:W-:Y:S01]  /*2390*/  ISETP.GT.U32.AND P4, PT, R6.reuse, R197, PT ;  /* 0x000000c50600720c */ /* 0x040fe20003f84070 */
[----:B------:R-:W-:Y:S01]  /*23a0*/  @!P2 IMAD.MOV R215, RZ, RZ, -R215 ;  /* 0x000000ffffd7a224 */ /* 0x000fe200078e0ad7 */
[----:B------:R-:W-:Y:S01]  /*23b0*/  IABS R183, R175 ;  /* 0x000000af00b77213 */ /* 0x000fe20000000000 */
[--C-:B------:R-:W-:Y:S01]  /*23c0*/  @!P6 IMAD.IADD R191, R191, 0x1, -R6.reuse ;  /* 0x00000001bfbfe824 */ /* 0x100fe200078e0a06 */
[C---:B------:R-:W-:Y:S01]  /*23d0*/  ISETP.GT.U32.AND P2, PT, R6.reuse, R205, PT ;  /* 0x000000cd0600720c */ /* 0x040fe20003f44070 */
[----:B------:R-:W-:Y:S01]  /*23e0*/  @!P3 IMAD.IADD R209, R209, 0x1, -R6 ;  /* 0x00000001d1d1b824 */ /* 0x000fe200078e0a06 */
[----:B------:R-:W-:Y:S01]  /*23f0*/  ISETP.GT.U32.AND P6, PT, R6, R187, PT ;  /* 0x000000bb0600720c */ /* 0x000fe20003fc4070 */
[----:B------:R-:W-:Y:S01]  /*2400*/  IMAD.HI.U32 R10, R9, R183, RZ ;  /* 0x000000b7090a7227 */ /* 0x000fe200078e00ff */
[----:B------:R-:W-:-:S02]  /*2410*/  ISETP.GE.AND P3, PT, R185, RZ, PT ;  /* 0x000000ffb900720c */ /* 0x000fc40003f66270 */
[----:B------:R-:W-:Y:S01]  /*2420*/  IABS R185, R174 ;  /* 0x000000ae00b97213 */ /* 0x000fe20000000000 */
[C---:B------:R-:W-:Y:S02]  /*2430*/  IMAD R189, R6.reuse, R12, R189 ;  /* 0x0000000c06bd7224 */ /* 0x040fe400078e02bd */
[----:B------:R-:W-:Y:S02]  /*2440*/  IMAD.MOV R10, RZ, RZ, -R10 ;  /* 0x000000ffff0a7224 */ /* 0x000fe400078e0a0a */
[----:B------:R-:W-:Y:S01]  /*2450*/  @!P1 IMAD.IADD R193, R193, 0x1, -R6 ;  /* 0x00000001c1c19824 */ /* 0x000fe200078e0a06 */
[----:B------:R-:W-:Y:S01]  /*2460*/  ISETP.GT.U32.AND P1, PT, R6, R189, PT ;  /* 0x000000bd0600720c */ /* 0x000fe20003f24070 */
[----:B------:R-:W-:Y:S01]  /*2470*/  @!P0 IMAD.MOV R209, RZ, RZ, -R209 ;  /* 0x000000ffffd18224 */ /* 0x000fe200078e0ad1 */
[----:B------:R-:W-:Y:S01]  /*2480*/  ISETP.GE.AND P0, PT, R182, RZ, PT ;  /* 0x000000ffb600720c */ /* 0x000fe20003f06270 */
[----:B------:R-:W-:-:S04]  /*2490*/  IMAD.HI.U32 R11, R9, R185, RZ ;  /* 0x000000b9090b7227 */ /* 0x000fc800078e00ff */
[--C-:B------:R-:W-:Y:S02]  /*24a0*/  @!P4 IMAD.IADD R197, R197, 0x1, -R6.reuse ;  /* 0x00000001c5c5c824 */ /* 0x100fe400078e0a06 */
[----:B------:R-:W-:Y:S02]  /*24b0*/  IMAD R183, R6, R10, R183 ;  /* 0x0000000a06b77224 */ /* 0x000fe400078e02b7 */
[--C-:B------:R-:W-:Y:S01]  /*24c0*/  @!P2 IMAD.IADD R205, R205, 0x1, -R6.reuse ;  /* 0x00000001cdcda824 */ /* 0x100fe200078e0a06 */
[----:B------:R-:W-:Y:S01]  /*24d0*/  ISETP.GE.AND P2, PT, R184, RZ, PT ;  /* 0x000000ffb800720c */ /* 0x000fe20003f46270 */
[----:B------:R-:W-:Y:S01]  /*24e0*/  IMAD.MOV R11, RZ, RZ, -R11 ;  /* 0x000000ffff0b7224 */ /* 0x000fe200078e0a0b */
[C---:B------:R-:W-:Y:S01]  /*24f0*/  ISETP.GT.U32.AND P4, PT, R6.reuse, R197, PT ;  /* 0x000000c50600720c */ /* 0x040fe20003f84070 */
[--C-:B------:R-:W-:Y:S01]  /*2500*/  @!P6 IMAD.IADD R187, R187, 0x1, -R6.reuse ;  /* 0x00000001bbbbe824 */ /* 0x100fe200078e0a06 */
[C---:B------:R-:W-:Y:S01]  /*2510*/  ISETP.GT.U32.AND P6, PT, R6.reuse, R183, PT ;  /* 0x000000b70600720c */ /* 0x040fe20003fc4070 */
[----:B------:R-:W-:Y:S01]  /*2520*/  @!P3 IMAD.MOV R203, RZ, RZ, -R203 ;  /* 0x000000ffffcbb224 */ /* 0x000fe200078e0acb */
[----:B------:R-:W-:Y:S01]  /*2530*/  ISETP.GE.AND P3, PT, R181, RZ, PT ;  /* 0x000000ffb500720c */ /* 0x000fe20003f66270 */
[----:B------:R-:W-:Y:S01]  /*2540*/  IMAD R185, R6, R11, R185 ;  /* 0x0000000b06b97224 */ /* 0x000fe200078e02b9 */
[----:B------:R-:W-:Y:S01]  /*2550*/  IABS R181, R176 ;  /* 0x000000b000b57213 */ /* 0x000fe20000000000 */
[----:B------:R-:W-:Y:S01]  /*2560*/  @!P5 IMAD.MOV R205, RZ, RZ, -R205 ;  /* 0x000000ffffcdd224 */ /* 0x000fe200078e0acd */
[----:B------:R-:W-:Y:S01]  /*2570*/  ISETP.GE.AND P5, PT, R180, RZ, PT ;  /* 0x000000ffb400720c */ /* 0x000fe20003fa6270 */
[----:B------:R-:W-:Y:S01]  /*2580*/  @!P1 IMAD.IADD R189, R189, 0x1, -R6 ;  /* 0x00000001bdbd9824 */ /* 0x000fe200078e0a06 */
[C---:B------:R-:W-:Y:S01]  /*2590*/  ISETP.GT.U32.AND P1, PT, R6.reuse, R185, PT ;  /* 0x000000b90600720c */ /* 0x040fe20003f24070 */
[----:B------:R-:W-:Y:S01]  /*25a0*/  @!P0 IMAD.MOV R199, RZ, RZ, -R199 ;  /* 0x000000ffffc78224 */ /* 0x000fe200078e0ac7 */
[----:B------:R-:W-:Y:S01]  /*25b0*/  ISETP.GT.U32.AND P0, PT, R6, R191, PT ;  /* 0x000000bf0600720c */ /* 0x000fe20003f04070 */
[----:B------:R-:W-:-:S04]  /*25c0*/  IMAD.HI.U32 R10, R9, R181, RZ ;  /* 0x000000b5090a7227 */ /* 0x000fc800078e00ff */
[----:B------:R-:W-:Y:S01]  /*25d0*/  @!P2 IMAD.MOV R201, RZ, RZ, -R201 ;  /* 0x000000ffffc9a224 */ /* 0x000fe200078e0ac9 */
[----:B------:R-:W-:Y:S01]  /*25e0*/  ISETP.GE.AND P2, PT, R177, RZ, PT ;  /* 0x000000ffb100720c */ /* 0x000fe20003f46270 */
[----:B------:R-:W-:Y:S01]  /*25f0*/  @!P4 IMAD.IADD R197, R197, 0x1, -R6 ;  /* 0x00000001c5c5c824 */ /* 0x000fe200078e0a06 */
[----:B------:R-:W-:Y:S01]  /*2600*/  IABS R177, R169 ;  /* 0x000000a900b17213 */ /* 0x000fe20000000000 */
[----:B------:R-:W-:Y:S01]  /*2610*/  IMAD.MOV R13, RZ, RZ, -R10 ;  /* 0x000000ffff0d7224 */ /* 0x000fe200078e0a0a */
[----:B------:R-:W-:Y:S01]  /*2620*/  ISETP.GE.AND P4, PT, R178, RZ, PT ;  /* 0x000000ffb200720c */ /* 0x000fe20003f86270 */
[----:B------:R-:W-:Y:S02]  /*2630*/  @!P6 IMAD.IADD R183, R183, 0x1, -R6 ;  /* 0x00000001b7b7e824 */ /* 0x000fe400078e0a06 */
[----:B------:R-:W-:-:S03]  /*2640*/  IMAD.HI.U32 R11, R9, R14, RZ ;  /* 0x0000000e090b7227 */ /* 0x000fc600078e00ff */
[C---:B------:R-:W-:Y:S01]  /*2650*/  ISETP.GT.U32.AND P6, PT, R6.reuse, R183, PT ;  /* 0x000000b70600720c */ /* 0x040fe20003fc4070 */
[C---:B------:R-:W-:Y:S01]  /*2660*/  IMAD R181, R6.reuse, R13, R181 ;  /* 0x0000000d06b57224 */ /* 0x040fe200078e02b5 */
[----:B------:R-:W-:Y:S01]  /*2670*/  IABS R13, R171 ;  /* 0x000000ab000d7213 */ /* 0x000fe20000000000 */
[----:B------:R-:W-:Y:S01]  /*2680*/  @!P5 IMAD.MOV R197, RZ, RZ, -R197 ;  /* 0x000000ffffc5d224 */ /* 0x000fe200078e0ac5 */
[----:B------:R-:W-:Y:S01]  /*2690*/  ISETP.GT.U32.AND P5, PT, R6, R189, PT ;  /* 0x000000bd0600720c */ /* 0x000fe20003fa4070 */
[----:B------:R-:W-:Y:S02]  /*26a0*/  IMAD.MOV R11, RZ, RZ, -R11 ;  /* 0x000000ffff0b7224 */ /* 0x000fe400078e0a0b */
[----:B------:R-:W-:-:S04]  /*26b0*/  IMAD.HI.U32 R10, R9, R24, RZ ;  /* 0x00000018090a7227 */ /* 0x000fc800078e00ff */
[--C-:B------:R-:W-:Y:S01]  /*26c0*/  @!P1 IMAD.IADD R185, R185, 0x1, -R6.reuse ;  /* 0x00000001b9b99824 */ /* 0x100fe200078e0a06 */
[----:B------:R-:W-:Y:S01]  /*26d0*/  ISETP.GE.AND P1, PT, R179, RZ, PT ;  /* 0x000000ffb300720c */ /* 0x000fe20003f26270 */
[----:B------:R-:W-:Y:S01]  /*26e0*/  @!P3 IMAD.MOV R195, RZ, RZ, -R195 ;  /* 0x000000ffffc3b224 */ /* 0x000fe200078e0ac3 */
[C---:B------:R-:W-:Y:S01]  /*26f0*/  ISETP.GT.U32.AND P3, PT, R6.reuse, R187, PT ;  /* 0x000000bb0600720c */ /* 0x040fe20003f64070 */
[----:B------:R-:W-:Y:S01]  /*2700*/  @!P0 IMAD.IADD R191, R191, 0x1, -R6 ;  /* 0x00000001bfbf8824 */ /* 0x000fe200078e0a06 */
[----:B------:R-:W-:Y:S01]  /*2710*/  ISETP.GT.U32.AND P0, PT, R6, R181, PT ;  /* 0x000000b50600720c */ /* 0x000fe20003f04070 */
[----:B------:R-:W-:-:S04]  /*2720*/  IMAD.HI.U32 R12, R9, R177, RZ ;  /* 0x000000b1090c7227 */ /* 0x000fc800078e00ff */
[C---:B------:R-:W-:Y:S01]  /*2730*/  IMAD R179, R6.reuse, R11, R14 ;  /* 0x0000000b06b37224 */ /* 0x040fe200078e020e */
[----:B------:R-:W-:Y:S01]  /*2740*/  IABS R14, R172 ;  /* 0x000000ac000e7213 */ /* 0x000fe20000000000 */
[----:B------:R-:W-:Y:S02]  /*2750*/  IMAD.MOV R11, RZ, RZ, -R10 ;  /* 0x000000ffff0b7224 */ /* 0x000fe400078e0a0a */
[----:B------:R-:W-:Y:S01]  /*2760*/  @!P2 IMAD.MOV R193, RZ, RZ, -R193 ;  /* 0x000000ffffc1a224 */ /* 0x000fe200078e0ac1 */
[C---:B------:R-:W-:Y:S01]  /*2770*/  ISETP.GT.U32.AND P2, PT, R6.reuse, R185, PT ;  /* 0x000000b90600720c */ /* 0x040fe20003f44070 */
[----:B------:R-:W-:Y:S02]  /*2780*/  IMAD.MOV R12, RZ, RZ, -R12 ;  /* 0x000000ffff0c7224 */ /* 0x000fe400078e0a0c */
[C---:B------:R-:W-:Y:S01]  /*2790*/  IMAD R11, R6.reuse, R11, R24 ;  /* 0x0000000b060b7224 */ /* 0x040fe200078e0218 */
[----:B------:R-:W-:Y:S01]  /*27a0*/  IABS R24, R145 ;  /* 0x0000009100187213 */ /* 0x000fe20000000000 */
[----:B------:R-:W-:-:S02]  /*27b0*/  IMAD R177, R6, R12, R177 ;  /* 0x0000000c06b17224 */ /* 0x000fc400078e02b1 */
        /* <DEDUP_REMOVED lines=8> */
[----:B------:R-:W-:-:S04]  /*2840*/  IMAD.HI.U32 R10, R9, R13, RZ ;  /* 0x0000000d090a7227 */ /* 0x000fc800078e00ff */
[----:B------:R-:W-:Y:S01]  /*2850*/  @!P2 IMAD.IADD R185, R185, 0x1, -R6 ;  /* 0x00000001b9b9a824 */ /* 0x000fe200078e0a06 */
[----:B------:R-:W-:Y:S01]  /*2860*/  ISETP.GE.AND P2, PT, R173, RZ, PT ;  /* 0x000000ffad00720c */ /* 0x000fe20003f46270 */
[----:B------:R-:W-:Y:S02]  /*2870*/  IMAD.MOV R10, RZ, RZ, -R10 ;  /* 0x000000ffff0a7224 */ /* 0x000fe400078e0a0a */
[--C-:B------:R-:W-:Y:S01]  /*2880*/  @!P5 IMAD.IADD R179, R179, 0x1, -R6.reuse ;  /* 0x00000001b3b3d824 */ /* 0x100fe200078e0a06 */
[----:B------:R-:W-:Y:S01]  /*2890*/  ISETP.GE.AND P5, PT, R175, RZ, PT ;  /* 0x000000ffaf00720c */ /* 0x000fe20003fa6270 */
[C---:B------:R-:W-:Y:S02]  /*28a0*/  IMAD R173, R6.reuse, R10, R13 ;  /* 0x0000000a06ad7224 */ /* 0x040fe400078e020d */
[----:B------:R-:W-:Y:S01]  /*28b0*/  @!P6 IMAD.IADD R11, R11, 0x1, -R6 ;  /* 0x000000010b0be824 */ /* 0x000fe200078e0a06 */
[----:B------:R-:W-:Y:S01]  /*28c0*/  ISETP.GT.U32.AND P6, PT, R6, R181, PT ;  /* 0x000000b50600720c */ /* 0x000fe20003fc4070 */
[----:B------:R-:W-:-:S04]  /*28d0*/  IMAD.HI.U32 R12, R9, R14, RZ ;  /* 0x0000000e090c7227 */ /* 0x000fc800078e00ff */
[----:B------:R-:W-:Y:S01]  /*28e0*/  @!P3 IMAD.IADD R177, R177, 0x1, -R6 ;  /* 0x00000001b1b1b824 */ /* 0x000fe200078e0a06 */
[----:B------:R-:W-:Y:S01]  /*28f0*/  ISETP.GE.AND P3, PT, R176, RZ, PT ;  /* 0x000000ffb000720c */ /* 0x000fe20003f66270 */
[----:B------:R-:W-:Y:S01]  /*2900*/  @!P1 IMAD.MOV R189, RZ, RZ, -R189 ;  /* 0x000000ffffbd9224 */ /* 0x000fe200078e0abd */
[C---:B------:R-:W-:Y:S01]  /*2910*/  ISETP.GT.U32.AND P1, PT, R6.reuse, R179, PT ;  /* 0x000000b30600720c */ /* 0x040fe20003f24070 */
[----:B------:R-:W-:Y:S01]  /*2920*/  @!P0 IMAD.MOV R185, RZ, RZ, -R185 ;  /* 0x000000ffffb98224 */ /* 0x000fe200078e0ab9 */
[C---:B------:R-:W-:Y:S01]  /*2930*/  ISETP.GT.U32.AND P0, PT, R6.reuse, R173, PT ;  /* 0x000000ad0600720c */ /* 0x040fe20003f04070 */
[----:B------:R-:W-:Y:S01]  /*2940*/  IMAD.MOV R25, RZ, RZ, -R12 ;  /* 0x000000ffff197224 */ /* 0x000fe200078e0a0c */
[----:B------:R-:W-:Y:S01]  /*2950*/  IABS R12, R163 ;  /* 0x000000a3000c7213 */ /* 0x000fe20000000000 */
[----:B------:R-:W-:Y:S01]  /*2960*/  @!P2 IMAD.MOV R187, RZ, RZ, -R187 ;  /* 0x000000ffffbba224 */ /* 0x000fe200078e0abb */
[C---:B------:R-:W-:Y:S01]  /*2970*/  ISETP.GT.U32.AND P2, PT, R6.reuse, R177, PT ;  /* 0x000000b10600720c */ /* 0x040fe20003f44070 */
[C---:B------:R-:W-:Y:S01]  /*2980*/  IMAD R13, R6.reuse, R25, R14 ;  /* 0x00000019060d7224 */ /* 0x040fe200078e020e */
[----:B------:R-:W-:Y:S01]  /*2990*/  IABS R14, R157 ;  /* 0x0000009d000e7213 */ /* 0x000fe20000000000 */
[----:B------:R-:W-:Y:S01]  /*29a0*/  @!P4 IMAD.MOV R191, RZ, RZ, -R191 ;  /* 0x000000ffffbfc224 */ /* 0x000fe200078e0abf */
[C---:B------:R-:W-:Y:S01]  /*29b0*/  ISETP.GT.U32.AND P4, PT, R6.reuse, R11, PT ;  /* 0x0000000b0600720c */ /* 0x040fe20003f84070 */
[----:B------:R-:W-:Y:S01]  /*29c0*/  @!P6 IMAD.IADD R181, R181, 0x1, -R6 ;  /* 0x00000001b5b5e824 */ /* 0x000fe200078e0a06 */
[----:B------:R-:W-:Y:S01]  /*29d0*/  ISETP.GT.U32.AND P6, PT, R6, R13, PT ;  /* 0x0000000d0600720c */ /* 0x000fe20003fc4070 */
[----:B------:R-:W-:Y:S01]  /*29e0*/  IMAD.HI.U32 R10, R9, R12, RZ ;  /* 0x0000000c090a7227 */ /* 0x000fe200078e00ff */
[----:B------:R-:W-:-:S03]  /*29f0*/  IABS R25, R155 ;  /* 0x0000009b00197213 */ /* 0x000fc60000000000 */
[--C-:B------:R-:W-:Y:S01]  /*2a00*/  @!P1 IMAD.IADD R179, R179, 0x1, -R6.reuse ;  /* 0x00000001b3b39824 */ /* 0x100fe200078e0a06 */
[----:B------:R-:W-:Y:S01]  /*2a10*/  ISETP.GE.AND P1, PT, R169, RZ, PT ;  /* 0x000000ffa900720c */ /* 0x000fe20003f26270 */
[----:B------:R-:W-:Y:S01]  /*2a20*/  @!P0 IMAD.IADD R173, R173, 0x1, -R6 ;  /* 0x00000001adad8824 */ /* 0x000fe200078e0a06 */
[----:B------:R-:W-:Y:S01]  /*2a30*/  ISETP.GE.AND P0, PT, R172, RZ, PT ;  /* 0x000000ffac00720c */ /* 0x000fe20003f06270 */
[----:B------:R-:W-:Y:S01]  /*2a40*/  IMAD.MOV R169, RZ, RZ, -R10 ;  /* 0x000000ffffa97224 */ /* 0x000fe200078e0a0a */
[----:B------:R-:W-:Y:S01]  /*2a50*/  IABS R10, R165 ;  /* 0x000000a5000a7213 */ /* 0x000fe20000000000 */
[----:B------:R-:W-:Y:S01]  /*2a60*/  @!P2 IMAD.IADD R177, R177, 0x1, -R6 ;  /* 0x00000001b1b1a824 */ /* 0x000fe200078e0a06 */
[----:B------:R-:W-:Y:S01]  /*2a70*/  ISETP.GE.AND P2, PT, R170, RZ, PT ;  /* 0x000000ffaa00720c */ /* 0x000fe20003f46270 */
[----:B------:R-:W-:Y:S01]  /*2a80*/  @!P3 IMAD.MOV R181, RZ, RZ, -R181 ;  /* 0x000000ffffb5b224 */ /* 0x000fe200078e0ab5 */
[----:B------:R-:W-:Y:S01]  /*2a90*/  ISETP.GT.U32.AND P3, PT, R6, R173, PT ;  /* 0x000000ad0600720c */ /* 0x000fe20003f64070 */
[----:B------:R-:W-:Y:S01]  /*2aa0*/  @!P5 IMAD.MOV R183, RZ, RZ, -R183 ;  /* 0x000000ffffb7d224 */ /* 0x000fe200078e0ab7 */
[----:B------:R-:W-:Y:S01]  /*2ab0*/  ISETP.GE.AND P5, PT, R168, RZ, PT ;  /* 0x000000ffa800720c */ /* 0x000fe20003fa6270 */
[----:B------:R-:W-:-:S02]  /*2ac0*/  IMAD R169, R6, R169, R12 ;  /* 0x000000a906a97224 */ /* 0x000fc400078e020c */
[----:B------:R-:W-:Y:S02]  /*2ad0*/  IMAD.MOV.U32 R12, RZ, RZ, R10 ;  /* 0x000000ffff0c7224 */ /* 0x000fe400078e000a */
[--C-:B------:R-:W-:Y:S01]  /*2ae0*/  @!P4 IMAD.IADD R11, R11, 0x1, -R6.reuse ;  /* 0x000000010b0bc824 */ /* 0x100fe200078e0a06 */
[----:B------:R-:W-:Y:S01]  /*2af0*/  ISETP.GE.AND P4, PT, R171, RZ, PT ;  /* 0x000000ffab00720c */ /* 0x000fe20003f86270 */
[----:B------:R-:W-:Y:S01]  /*2b00*/  @!P6 IMAD.IADD R13, R13, 0x1, -R6 ;  /* 0x000000010d0de824 */ /* 0x000fe200078e0a06 */
[----:B------:R-:W-:Y:S01]  /*2b10*/  ISETP.GT.U32.AND P6, PT, R6, R169, PT ;  /* 0x000000a90600720c */ /* 0x000fe20003fc4070 */
[----:B------:R-:W-:-:S04]  /*2b20*/  IMAD.HI.U32 R10, R9, R12, RZ ;  /* 0x0000000c090a7227 */ /* 0x000fc800078e00ff */
[----:B------:R-:W-:Y:S02]  /*2b30*/  IMAD.MOV.U32 R175, RZ, RZ, R11 ;  /* 0x000000ffffaf7224 */ /* 0x000fe400078e000b */
[----:B------:R-:W-:Y:S01]  /*2b40*/  IMAD.MOV R11, RZ, RZ, -R10 ;  /* 0x000000ffff0b7224 */ /* 0x000fe200078e0a0a */
[----:B------:R-:W-:Y:S01]  /*2b50*/  IABS R10, R161 ;  /* 0x000000a1000a7213 */ /* 0x000fe20000000000 */
[----:B------:R-:W-:Y:S01]  /*2b60*/  @!P2 IMAD.MOV R175, RZ, RZ, -R175 ;  /* 0x000000ffffafa224 */ /* 0x000fe200078e0aaf */
[----:B------:R-:W-:Y:S01]  /*2b70*/  ISETP.GE.AND P2, PT, R165, RZ, PT ;  /* 0x000000ffa500720c */ /* 0x000fe20003f46270 */
[----:B------:R-:W-:Y:S01]  /*2b80*/  @!P3 IMAD.IADD R173, R173, 0x1, -R6 ;  /* 0x00000001adadb824 */ /* 0x000fe200078e0a06 */
[----:B------:R-:W-:Y:S01]  /*2b90*/  IABS R165, R167 ;  /* 0x000000a700a57213 */ /* 0x000fe20000000000 */
[----:B------:R-:W-:Y:S01]  /*2ba0*/  @!P5 IMAD.MOV R179, RZ, RZ, -R179 ;  /* 0x000000ffffb3d224 */ /* 0x000fe200078e0ab3 */
[----:B------:R-:W-:Y:S01]  /*2bb0*/  ISETP.GE.AND P3, PT, R167, RZ, PT ;  /* 0x000000ffa700720c */ /* 0x000fe20003f66270 */
[C---:B------:R-:W-:Y:S01]  /*2bc0*/  IMAD R167, R6.reuse, R11, R12 ;  /* 0x0000000b06a77224 */ /* 0x040fe200078e020c */
[C---:B------:R-:W-:Y:S01]  /*2bd0*/  ISETP.GT.U32.AND P5, PT, R6.reuse, R13, PT ;  /* 0x0000000d0600720c */ /* 0x040fe20003fa4070 */
[----:B------:R-:W-:Y:S01]  /*2be0*/  @!P6 IMAD.IADD R169, R169, 0x1, -R6 ;  /* 0x00000001a9a9e824 */ /* 0x000fe200078e0a06 */
[----:B------:R-:W-:Y:S01]  /*2bf0*/  IABS R12, R151 ;  /* 0x00000097000c7213 */ /* 0x000fe20000000000 */
[----:B------:R-:W-:Y:S01]  /*2c00*/  @!P1 IMAD.MOV R177, RZ, RZ, -R177 ;  /* 0x000000ffffb19224 */ /* 0x000fe200078e0ab1 */
[C---:B------:R-:W-:Y:S01]  /*2c10*/  ISETP.GT.U32.AND P6, PT, R6.reuse, R167, PT ;  /* 0x000000a70600720c */ /* 0x040fe20003fc4070 */
[----:B------:R-:W-:Y:S01]  /*2c20*/  @!P4 IMAD.MOV R173, RZ, RZ, -R173 ;  /* 0x000000ffffadc224 */ /* 0x000fe200078e0aad */
[----:B------:R-:W-:Y:S01]  /*2c30*/  ISETP.GE.AND P1, PT, R163, RZ, PT ;  /* 0x000000ffa300720c */ /* 0x000fe20003f26270 */
[----:B------:R-:W-:Y:S01]  /*2c40*/  IMAD R3, R3, UR5, RZ ;  /* 0x0000000503037c24 */ /* 0x000fe2000f8e02ff */
[----:B------:R-:W-:Y:S01]  /*2c50*/  IABS R163, R8 ;  /* 0x0000000800a37213 */ /* 0x000fe20000000000 */
[----:B------:R-:W-:Y:S01]  /*2c60*/  UIADD3 UR5, UR4, 0x8000, URZ ;  /* 0x0000800004057890 */ /* 0x000fe2000fffe03f */
[----:B------:R-:W-:-:S03]  /*2c70*/  ISETP.GT.U32.AND P4, PT, R6, R169, PT ;  /* 0x000000a90600720c */ /* 0x000fc60003f84070 */
[----:B------:R-:W-:Y:S01]  /*2c80*/  @!P5 IMAD.IADD R13, R13, 0x1, -R6 ;  /* 0x000000010d0dd824 */ /* 0x000fe200078e0a06 */
[----:B------:R-:W-:Y:S01]  /*2c90*/  ISETP.GE.AND P5, PT, R8, RZ, PT ;  /* 0x000000ff0800720c */ /* 0x000fe20003fa6270 */
[----:B------:R-:W-:Y:S01]  /*2ca0*/  IMAD.HI.U32 R8, R9, R165, RZ ;  /* 0x000000a509087227 */ /* 0x000fe200078e00ff */
[----:B------:R-:W-:-:S03]  /*2cb0*/  USHF.R.U32.HI UR5, URZ, 0x4, UR5 ;  /* 0x000000043f057899 */ /* 0x000fc60008011605 */
[----:B------:R-:W-:Y:S01]  /*2cc0*/  @!P6 IMAD.IADD R167, R167, 0x1, -R6 ;  /* 0x00000001a7a7e824 */ /* 0x000fe200078e0a06 */
[----:B------:R-:W-:Y:S01]  /*2cd0*/  USGXT.U32 UR38, UR5, 0xe ;  /* 0x0000000e0526789a */ /* 0x000fe20008000000 */
[----:B------:R-:W-:Y:S02]  /*2ce0*/  IMAD.MOV R8, RZ, RZ, -R8 ;  /* 0x000000ffff087224 */ /* 0x000fe400078e0a08 */
[----:B------:R-:W-:Y:S01]  /*2cf0*/  IMAD.MOV.U32 R171, RZ, RZ, R13 ;  /* 0x000000ffffab7224 */ /* 0x000fe200078e000d */
[C---:B------:R-:W-:Y:S01]  /*2d00*/  ISETP.GT.U32.AND P6, PT, R6.reuse, R167, PT ;  /* 0x000000a70600720c */ /* 0x040fe20003fc4070 */
[----:B------:R-:W-:Y:S02]  /*2d10*/  IMAD R165, R6, R8, R165 ;  /* 0x0000000806a57224 */ /* 0x000fe400078e02a5 */
[----:B------:R-:W-:-:S04]  /*2d20*/  IMAD.HI.U32 R8, R9, R163, RZ ;  /* 0x000000a309087227 */ /* 0x000fc800078e00ff */
[----:B------:R-:W-:Y:S01]  /*2d30*/  @!P0 IMAD.MOV R171, RZ, RZ, -R171 ;  /* 0x000000ffffab8224 */ /* 0x000fe200078e0aab */
[----:B------:R-:W-:Y:S01]  /*2d40*/  ISETP.GE.AND P0, PT, R161, RZ, PT ;  /* 0x000000ffa100720c */ /* 0x000fe20003f06270 */
[----:B------:R-:W-:Y:S02]  /*2d50*/  IMAD.MOV R11, RZ, RZ, -R8 ;  /* 0x000000ffff0b7224 */ /* 0x000fe400078e0a08 */
[----:B------:R-:W-:Y:S02]  /*2d60*/  IMAD.MOV.U32 R161, RZ, RZ, R10 ;  /* 0x000000ffffa17224 */ /* 0x000fe400078e000a */
[----:B------:R-:W-:Y:S02]  /*2d70*/  IMAD R163, R6, R11, R163 ;  /* 0x0000000b06a37224 */ /* 0x000fe400078e02a3 */
[----:B------:R-:W-:-:S04]  /*2d80*/  IMAD.HI.U32 R8, R9, R161, RZ ;  /* 0x000000a109087227 */ /* 0x000fc800078e00ff */
[----:B------:R-:W-:-:S04]  /*2d90*/  IMAD.HI.U32 R10, R9, R14, RZ ;  /* 0x0000000e090a7227 */ /* 0x000fc800078e00ff */
[----:B------:R-:W-:Y:S01]  /*2da0*/  @!P6 IMAD.IADD R167, R167, 0x1, -R6 ;  /* 0x00000001a7a7e824 */ /* 0x000fe200078e0a06 */
[----:B------:R-:W-:Y:S01]  /*2db0*/  ISETP.GT.U32.AND P6, PT, R6, R163, PT ;  /* 0x000000a30600720c */ /* 0x000fe20003fc4070 */
[----:B------:R-:W-:Y:S02]  /*2dc0*/  IMAD.MOV R11, RZ, RZ, -R8 ;  /* 0x000000ffff0b7224 */ /* 0x000fe400078e0a08 */
[----:B------:R-:W-:Y:S01]  /*2dd0*/  IMAD.MOV R13, RZ, RZ, -R10 ;  /* 0x000000ffff0d7224 */ /* 0x000fe200078e0a0a */
[----:B------:R-:W-:Y:S01]  /*2de0*/  IABS R10, R153 ;  /* 0x00000099000a7213 */ /* 0x000fe20000000000 */
[----:B------:R-:W-:-:S04]  /*2df0*/  IMAD.HI.U32 R8, R9, R12, RZ ;  /* 0x0000000c09087227 */ /* 0x000fc800078e00ff */
[C---:B------:R-:W-:Y:S02]  /*2e00*/  IMAD R161, R6.reuse, R11, R161 ;  /* 0x0000000b06a17224 */ /* 0x040fe400078e02a1 */
[----:B------:R-:W-:Y:S01]  /*2e10*/  @!P4 IMAD.IADD R169, R169, 0x1, -R6 ;  /* 0x00000001a9a9c824 */ /* 0x000fe200078e0a06 */
[C---:B------:R-:W-:Y:S01]  /*2e20*/  ISETP.GT.U32.AND P4, PT, R6.reuse, R165, PT ;  /* 0x000000a50600720c */ /* 0x040fe20003f84070 */
[C---:B------:R-:W-:Y:S02]  /*2e30*/  IMAD R14, R6.reuse, R13, R14 ;  /* 0x0000000d060e7224 */ /* 0x040fe400078e020e */
[----:B------:R-:W-:Y:S02]  /*2e40*/  IMAD.MOV R11, RZ, RZ, -R8 ;  /* 0x000000ffff0b7224 */ /* 0x000fe400078e0a08 */
[----:B------:R-:W-:Y:S01]  /*2e50*/  @!P1 IMAD.MOV R169, RZ, RZ, -R169 ;  /* 0x000000ffffa99224 */ /* 0x000fe200078e0aa9 */
[C---:B------:R-:W-:Y:S01]  /*2e60*/  ISETP.GT.U32.AND P1, PT, R6.reuse, R161, PT ;  /* 0x000000a10600720c */ /* 0x040fe20003f24070 */
[----:B------:R-:W-:-:S02]  /*2e70*/  IMAD R11, R6, R11, R12 ;  /* 0x0000000b060b7224 */ /* 0x000fc400078e020c */
[----:B------:R-:W-:Y:S01]  /*2e80*/  @!P2 IMAD.MOV R167, RZ, RZ, -R167 ;  /* 0x000000ffffa7a224 */ /* 0x000fe200078e0aa7 */
[C---:B------:R-:W-:Y:S01]  /*2e90*/  ISETP.GT.U32.AND P2, PT, R6.reuse, R14, PT ;  /* 0x0000000e0600720c */ /* 0x040fe20003f44070 */
[----:B------:R-:W-:Y:S01]  /*2ea0*/  @!P6 IMAD.IADD R163, R163, 0x1, -R6 ;  /* 0x00000001a3a3e824 */ /* 0x000fe200078e0a06 */
[----:B------:R-:W-:Y:S01]  /*2eb0*/  ISETP.GT.U32.AND P6, PT, R6, R11, PT ;  /* 0x0000000b0600720c */ /* 0x000fe20003fc4070 */
[----:B------:R-:W-:Y:S02]  /*2ec0*/  IMAD.MOV.U32 R13, RZ, RZ, R10 ;  /* 0x000000ffff0d7224 */ /* 0x000fe400078e000a */
[----:B------:R-:W-:Y:S02]  /*2ed0*/  @!P4 IMAD.IADD R165, R165, 0x1, -R6 ;  /* 0x00000001a5a5c824 */ /* 0x000fe400078e0a06 */
[----:B------:R-:W-:-:S03]  /*2ee0*/  IMAD.HI.U32 R8, R9, R13, RZ ;  /* 0x0000000d09087227 */ /* 0x000fc600078e00ff */
[C---:B------:R-:W-:Y:S01]  /*2ef0*/  ISETP.GT.U32.AND P4, PT, R6.reuse, R165, PT ;  /* 0x000000a50600720c */ /* 0x040fe20003f84070 */
[--C-:B------:R-:W-:Y:S01]  /*2f00*/  @!P1 IMAD.IADD R161, R161, 0x1, -R6.reuse ;  /* 0x00000001a1a19824 */ /* 0x100fe200078e0a06 */
[----:B------:R-:W-:Y:S01]  /*2f10*/  ISETP.GT.U32.AND P1, PT, R6, R163, PT ;  /* 0x000000a30600720c */ /* 0x000fe20003f24070 */
[----:B------:R-:W-:Y:S02]  /*2f20*/  @!P2 IMAD.IADD R14, R14, 0x1, -R6 ;  /* 0x000000010e0ea824 */ /* 0x000fe400078e0a06 */
[----:B------:R-:W-:Y:S01]  /*2f30*/  IMAD.MOV R8, RZ, RZ, -R8 ;  /* 0x000000ffff087224 */ /* 0x000fe200078e0a08 */
[C---:B------:R-:W-:Y:S01]  /*2f40*/  ISETP.GT.U32.AND P2, PT, R6.reuse, R161, PT ;  /* 0x000000a10600720c */ /* 0x040fe20003f44070 */
[----:B------:R-:W-:Y:S01]  /*2f50*/  @!P6 IMAD.IADD R11, R11, 0x1, -R6 ;  /* 0x000000010b0be824 */ /* 0x000fe200078e0a06 */
[C---:B------:R-:W-:Y:S01]  /*2f60*/  ISETP.GT.U32.AND P6, PT, R6.reuse, R14, PT ;  /* 0x0000000e0600720c */ /* 0x040fe20003fc4070 */
[----:B------:R-:W-:Y:S02]  /*2f70*/  IMAD R13, R6, R8, R13 ;  /* 0x00000008060d7224 */ /* 0x000fe400078e020d */
[----:B------:R-:W-:-:S04]  /*2f80*/  IMAD.HI.U32 R8, R9, R25, RZ ;  /* 0x0000001909087227 */ /* 0x000fc800078e00ff */
[----:B------:R-:W-:Y:S02]  /*2f90*/  IMAD.MOV R8, RZ, RZ, -R8 ;  /* 0x000000ffff087224 */ /* 0x000fe400078e0a08 */
[--C-:B------:R-:W-:Y:S01]  /*2fa0*/  @!P1 IMAD.IADD R163, R163, 0x1, -R6.reuse ;  /* 0x00000001a3a39824 */ /* 0x100fe200078e0a06 */
[C---:B------:R-:W-:Y:S01]  /*2fb0*/  ISETP.GT.U32.AND P1, PT, R6.reuse, R13, PT ;  /* 0x0000000d0600720c */ /* 0x040fe20003f24070 */
[----:B------:R-:W-:Y:S02]  /*2fc0*/  IMAD R25, R6, R8, R25 ;  /* 0x0000000806197224 */ /* 0x000fe400078e0219 */
[--C-:B------:R-:W-:Y:S02]  /*2fd0*/  @!P6 IMAD.IADD R14, R14, 0x1, -R6.reuse ;  /* 0x000000010e0ee824 */ /* 0x100fe400078e0a06 */
[----:B------:R-:W-:Y:S01]  /*2fe0*/  @!P4 IMAD.IADD R165, R165, 0x1, -R6 ;  /* 0x00000001a5a5c824 */ /* 0x000fe200078e0a06 */
[----:B------:R-:W-:Y:S01]  /*2ff0*/  ISETP.GT.U32.AND P6, PT, R6, R25, PT ;  /* 0x000000190600720c */ /* 0x000fe20003fc4070 */
[----:B------:R-:W-:Y:S01]  /*3000*/  IMAD.HI.U32 R10, R9, R27, RZ ;  /* 0x0000001b090a7227 */ /* 0x000fe200078e00ff */
[----:B------:R-:W-:-:S03]  /*3010*/  ISETP.GE.AND P4, PT, R157, RZ, PT ;  /* 0x000000ff9d00720c */ /* 0x000fc60003f86270 */
[----:B------:R-:W-:-:S04]  /*3020*/  IMAD.HI.U32 R12, R9, R29, RZ ;  /* 0x0000001d090c7227 */ /* 0x000fc800078e00ff */
[----:B------:R-:W-:Y:S01]  /*3030*/  @!P1 IMAD.IADD R13, R13, 0x1, -R6 ;  /* 0x000000010d0d9824 */ /* 0x000fe200078e0a06 */
[----:B------:R-:W-:Y:S01]  /*3040*/  ISETP.GE.AND P1, PT, R155, RZ, PT ;  /* 0x000000ff9b00720c */ /* 0x000fe20003f26270 */
[----:B------:R-:W-:Y:S02]  /*3050*/  IMAD.MOV R10, RZ, RZ, -R10 ;  /* 0x000000ffff0a7224 */ /* 0x000fe400078e0a0a */
[----:B------:R-:W-:Y:S01]  /*3060*/  @!P6 IMAD.IADD R25, R25, 0x1, -R6 ;  /* 0x000000011919e824 */ /* 0x000fe200078e0a06 */
[C---:B------:R-:W-:Y:S01]  /*3070*/  ISETP.GT.U32.AND P6, PT, R6.reuse, R13, PT ;  /* 0x0000000d0600720c */ /* 0x040fe20003fc4070 */
[----:B------:R-:W-:Y:S01]  /*3080*/  @!P3 IMAD.MOV R165, RZ, RZ, -R165 ;  /* 0x000000ffffa5b224 */ /* 0x000fe200078e0aa5 */
[----:B------:R-:W-:Y:S01]  /*3090*/  ISETP.GT.U32.AND P3, PT, R6, R11, PT ;  /* 0x0000000b0600720c */ /* 0x000fe20003f64070 */
[----:B------:R-:W-:-:S04]  /*30a0*/  IMAD.HI.U32 R8, R9, R24, RZ ;  /* 0x0000001809087227 */ /* 0x000fc800078e00ff */
[----:B------:R-:W-:Y:S02]  /*30b0*/  IMAD.MOV R12, RZ, RZ, -R12 ;  /* 0x000000ffff0c7224 */ /* 0x000fe400078e0a0c */
[C---:B------:R-:W-:Y:S01]  /*30c0*/  IMAD R27, R6.reuse, R10, R27 ;  /* 0x0000000a061b7224 */ /* 0x040fe200078e021b */
[----:B------:R-:W-:Y:S01]  /*30d0*/  IABS R10, R139 ;  /* 0x0000008b000a7213 */ /* 0x000fe20000000000 */
[----:B------:R-:W-:Y:S01]  /*30e0*/  @!P2 IMAD.IADD R161, R161, 0x1, -R6 ;  /* 0x00000001a1a1a824 */ /* 0x000fe200078e0a06 */
[----:B------:R-:W-:Y:S01]  /*30f0*/  ISETP.GE.AND P2, PT, R151, RZ, PT ;  /* 0x000000ff9700720c */ /* 0x000fe20003f46270 */
[----:B------:R-:W-:Y:S02]  /*3100*/  IMAD.MOV R151, RZ, RZ, -R8 ;  /* 0x000000ffff977224 */ /* 0x000fe400078e0a08 */
[C---:B------:R-:W-:Y:S01]  /*3110*/  IMAD R29, R6.reuse, R12, R29 ;  /* 0x0000000c061d7224 */ /* 0x040fe200078e021d */
[----:B------:R-:W-:Y:S01]  /*3120*/  IABS R12, R141 ;  /* 0x0000008d000c7213 */ /* 0x000fe20000000000 */
[----:B------:R-:W-:Y:S01]  /*3130*/  @!P4 IMAD.MOV R14, RZ, RZ, -R14 ;  /* 0x000000ffff0ec224 */ /* 0x000fe200078e0a0e */
[C---:B------:R-:W-:Y:S01]  /*3140*/  ISETP.GT.U32.AND P4, PT, R6.reuse, R27, PT ;  /* 0x0000001b0600720c */ /* 0x040fe20003f84070 */
[C---:B------:R-:W-:Y:S01]  /*3150*/  IMAD R151, R6.reuse, R151, R24 ;  /* 0x0000009706977224 */ /* 0x040fe200078e0218 */
[----:B------:R-:W-:Y:S01]  /*3160*/  IABS R24, R137 ;  /* 0x0000008900187213 */ /* 0x000fe20000000000 */
[--C-:B------:R-:W-:Y:S01]  /*3170*/  @!P6 IMAD.IADD R13, R13, 0x1, -R6.reuse ;  /* 0x000000010d0de824 */ /* 0x100fe200078e0a06 */
[C---:B------:R-:W-:Y:S01]  /*3180*/  ISETP.GT.U32.AND P6, PT, R6.reuse, R29, PT ;  /* 0x0000001d0600720c */ /* 0x040fe20003fc4070 */
[----:B------:R-:W-:Y:S01]  /*3190*/  @!P0 IMAD.MOV R161, RZ, RZ, -R161 ;  /* 0x000000ffffa18224 */ /* 0x000fe200078e0aa1 */
[C---:B------:R-:W-:Y:S01]  /*31a0*/  ISETP.GT.U32.AND P0, PT, R6.reuse, R25, PT ;  /* 0x000000190600720c */ /* 0x040fe20003f04070 */
[----:B------:R-:W-:Y:S01]  /*31b0*/  @!P5 IMAD.MOV R163, RZ, RZ, -R163 ;  /* 0x000000ffffa3d224 */ /* 0x000fe200078e0aa3 */
[----:B------:R-:W-:Y:S01]  /*31c0*/  ISETP.GT.U32.AND P5, PT, R6, R151, PT ;  /* 0x000000970600720c */ /* 0x000fe20003fa4070 */
[----:B------:R-:W-:Y:S01]  /*31d0*/  @!P3 IMAD.IADD R11, R11, 0x1, -R6 ;  /* 0x000000010b0bb824 */ /* 0x000fe200078e0a06 */
[----:B------:R-:W-:Y:S01]  /*31e0*/  ISETP.GE.AND P3, PT, R153, RZ, PT ;  /* 0x000000ff9900720c */ /* 0x000fe20003f66270 */
[----:B------:R-:W-:-:S04]  /*31f0*/  IMAD.HI.U32 R8, R9, R10, RZ ;  /* 0x0000000a09087227 */ /* 0x000fc800078e00ff */
[----:B------:R-:W-:Y:S02]  /*3200*/  IMAD.MOV.U32 R157, RZ, RZ, R11 ;  /* 0x000000ffff9d7224 */ /* 0x000fe400078e000b */
[----:B------:R-:W-:Y:S02]  /*3210*/  @!P4 IMAD.IADD R27, R27, 0x1, -R6 ;  /* 0x000000011b1bc824 */ /* 0x000fe400078e0a06 */
[----:B------:R-:W-:Y:S01]  /*3220*/  IMAD.MOV.U32 R11, RZ, RZ, R12 ;  /* 0x000000ffff0b7224 */ /* 0x000fe200078e000c */
[----:B------:R-:W-:Y:S01]  /*3230*/  IABS R12, R143 ;  /* 0x0000008f000c7213 */ /* 0x000fe20000000000 */
[----:B------:R-:W-:Y:S01]  /*3240*/  @!P2 IMAD.MOV R157, RZ, RZ, -R157 ;  /* 0x000000ffff9da224 */ /* 0x000fe200078e0a9d */
[----:B------:R-:W-:Y:S01]  /*3250*/  ISETP.GE.AND P2, PT, R145, RZ, PT ;  /* 0x000000ff9100720c */ /* 0x000fe20003f46270 */
[----:B------:R-:W-:Y:S01]  /*3260*/  @!P6 IMAD.IADD R29, R29, 0x1, -R6 ;  /* 0x000000011d1de824 */ /* 0x000fe200078e0a06 */
[----:B------:R-:W-:Y:S01]  /*3270*/  ISETP.GT.U32.AND P6, PT, R6, R27, PT ;  /* 0x0000001b0600720c */ /* 0x000fe20003fc4070 */
[----:B------:R-:W-:-:S02]  /*3280*/  IMAD.MOV R145, RZ, RZ, -R8 ;  /* 0x000000ffff917224 */ /* 0x000fc400078e0a08 */
[----:B------:R-:W-:Y:S01]  /*3290*/  @!P0 IMAD.IADD R25, R25, 0x1, -R6 ;  /* 0x0000000119198824 */ /* 0x000fe200078e0a06 */
[----:B------:R-:W-:Y:S01]  /*32a0*/  ISETP.GE.AND P0, PT, R147, RZ, PT ;  /* 0x000000ff9300720c */ /* 0x000fe20003f06270 */
[----:B------:R-:W-:-:S04]  /*32b0*/  IMAD.HI.U32 R8, R9, R11, RZ ;  /* 0x0000000b09087227 */ /* 0x000fc800078e00ff */
[----:B------:R-:W-:Y:S01]  /*32c0*/  IMAD.MOV.U32 R155, RZ, RZ, R13 ;  /* 0x000000ffff9b7224 */ /* 0x000fe200078e000d */
[----:B------:R-:W-:Y:S01]  /*32d0*/  IABS R13, R135 ;  /* 0x00000087000d7213 */ /* 0x000fe20000000000 */
[----:B------:R-:W-:Y:S01]  /*32e0*/  @!P5 IMAD.IADD R151, R151, 0x1, -R6 ;  /* 0x000000019797d824 */ /* 0x000fe200078e0a06 */
[----:B------:R-:W-:Y:S01]  /*32f0*/  ISETP.GE.AND P5, PT, R149, RZ, PT ;  /* 0x000000ff9500720c */ /* 0x000fe20003fa6270 */
[C---:B------:R-:W-:Y:S02]  /*3300*/  IMAD R145, R6.reuse, R145, R10 ;  /* 0x0000009106917224 */ /* 0x040fe400078e020a */
[----:B------:R-:W-:Y:S01]  /*3310*/  IMAD.MOV R8, RZ, RZ, -R8 ;  /* 0x000000ffff087224 */ /* 0x000fe200078e0a08 */
[C---:B------:R-:W-:Y:S01]  /*3320*/  ISETP.GT.U32.AND P4, PT, R6.reuse, R151, PT ;  /* 0x000000970600720c */ /* 0x040fe20003f84070 */
[----:B------:R-:W-:Y:S01]  /*3330*/  @!P3 IMAD.MOV R155, RZ, RZ, -R155 ;  /* 0x000000ffff9bb224 */ /* 0x000fe200078e0a9b */
[----:B------:R-:W-:Y:S01]  /*3340*/  ISETP.GT.U32.AND P3, PT, R6, R29, PT ;  /* 0x0000001d0600720c */ /* 0x000fe20003f64070 */
[----:B------:R-:W-:-:S02]  /*3350*/  IMAD.MOV.U32 R153, RZ, RZ, R25 ;  /* 0x000000ffff997224 */ /* 0x000fc400078e0019 */
[C---:B------:R-:W-:Y:S02]  /*3360*/  IMAD R11, R6.reuse, R8, R11 ;  /* 0x00000008060b7224 */ /* 0x040fe400078e020b */
[----:B------:R-:W-:Y:S01]  /*3370*/  @!P1 IMAD.MOV R153, RZ, RZ, -R153 ;  /* 0x000000ffff999224 */ /* 0x000fe200078e0a99 */
[C---:B------:R-:W-:Y:S01]  /*3380*/  ISETP.GT.U32.AND P1, PT, R6.reuse, R145, PT ;  /* 0x000000910600720c */ /* 0x040fe20003f24070 */
[----:B------:R-:W-:Y:S01]  /*3390*/  @!P6 IMAD.IADD R27, R27, 0x1, -R6 ;  /* 0x000000011b1be824 */ /* 0x000fe200078e0a06 */
[----:B------:R-:W-:Y:S01]  /*33a0*/  ISETP.GT.U32.AND P6, PT, R6, R11, PT ;  /* 0x0000000b0600720c */ /* 0x000fe20003fc4070 */
[----:B------:R-:W-:-:S04]  /*33b0*/  IMAD.HI.U32 R10, R9, R13, RZ ;  /* 0x0000000d090a7227 */ /* 0x000fc800078e00ff */
[----:B------:R-:W-:Y:S01]  /*33c0*/  @!P3 IMAD.IADD R29, R29, 0x1, -R6 ;  /* 0x000000011d1db824 */ /* 0x000fe200078e0a06 */
[----:B------:R-:W-:Y:S01]  /*33d0*/  ISETP.GE.AND P3, PT, R141, RZ, PT ;  /* 0x000000ff8d00720c */ /* 0x000fe20003f66270 */
[----:B------:R-:W-:Y:S02]  /*33e0*/  IMAD.MOV R10, RZ, RZ, -R10 ;  /* 0x000000ffff0a7224 */ /* 0x000fe400078e0a0a */
[--C-:B------:R-:W-:Y:S01]  /*33f0*/  @!P4 IMAD.IADD R151, R151, 0x1, -R6.reuse ;  /* 0x000000019797c824 */ /* 0x100fe200078e0a06 */
[----:B------:R-:W-:Y:S01]  /*3400*/  ISETP.GE.AND P4, PT, R139, RZ, PT ;  /* 0x000000ff8b00720c */ /* 0x000fe20003f86270 */
[----:B------:R-:W-:Y:S01]  /*3410*/  @!P1 IMAD.IADD R145, R145, 0x1, -R6 ;  /* 0x0000000191919824 */ /* 0x000fe200078e0a06 */
[----:B------:R-:W-:Y:S01]  /*3420*/  ISETP.GE.AND P1, PT, R143, RZ, PT ;  /* 0x000000ff8f00720c */ /* 0x000fe20003f26270 */
[----:B------:R-:W-:Y:S01]  /*3430*/  IMAD R139, R6, R10, R13 ;  /* 0x0000000a068b7224 */ /* 0x000fe200078e020d */
[----:B------:R-:W-:Y:S01]  /*3440*/  IABS R10, R131 ;  /* 0x00000083000a7213 */ /* 0x000fe20000000000 */
[----:B------:R-:W-:Y:S01]  /*3450*/  IMAD.MOV.U32 R147, RZ, RZ, R29 ;  /* 0x000000ffff937224 */ /* 0x000fe200078e001d */
[----:B------:R-:W-:Y:S01]  /*3460*/  IABS R29, R107 ;  /* 0x0000006b001d7213 */ /* 0x000fe20000000000 */
[----:B------:R-:W-:-:S04]  /*3470*/  IMAD.HI.U32 R8, R9, R12, RZ ;  /* 0x0000000c09087227 */ /* 0x000fc800078e00ff */
[----:B------:R-:W-:Y:S01]  /*3480*/  @!P6 IMAD.IADD R11, R11, 0x1, -R6 ;  /* 0x000000010b0be824 */ /* 0x000fe200078e0a06 */
[C---:B------:R-:W-:Y:S01]  /*3490*/  ISETP.GT.U32.AND P6, PT, R6.reuse, R145, PT ;  /* 0x000000910600720c */ /* 0x040fe20003fc4070 */
[----:B------:R-:W-:Y:S02]  /*34a0*/  IMAD.MOV.U32 R149, RZ, RZ, R27 ;  /* 0x000000ffff957224 */ /* 0x000fe400078e001b */
[----:B------:R-:W-:Y:S01]  /*34b0*/  @!P5 IMAD.MOV R147, RZ, RZ, -R147 ;  /* 0x000000ffff93d224 */ /* 0x000fe200078e0a93 */
[C---:B------:R-:W-:Y:S01]  /*34c0*/  ISETP.GT.U32.AND P5, PT, R6.reuse, R139, PT ;  /* 0x0000008b0600720c */ /* 0x040fe20003fa4070 */
[----:B------:R-:W-:Y:S02]  /*34d0*/  IMAD.MOV R141, RZ, RZ, -R8 ;  /* 0x000000ffff8d7224 */ /* 0x000fe400078e0a08 */
[----:B------:R-:W-:Y:S01]  /*34e0*/  @!P0 IMAD.MOV R149, RZ, RZ, -R149 ;  /* 0x000000ffff958224 */ /* 0x000fe200078e0a95 */
[----:B------:R-:W-:Y:S01]  /*34f0*/  ISETP.GT.U32.AND P0, PT, R6, R11, PT ;  /* 0x0000000b0600720c */ /* 0x000fe20003f04070 */
[----:B------:R-:W-:-:S04]  /*3500*/  IMAD.HI.U32 R8, R9, R24, RZ ;  /* 0x0000001809087227 */ /* 0x000fc800078e00ff */
[C---:B------:R-:W-:Y:S01]  /*3510*/  IMAD R141, R6.reuse, R141, R12 ;  /* 0x0000008d068d7224 */ /* 0x040fe200078e020c */
[----:B------:R-:W-:Y:S01]  /*3520*/  IABS R12, R133 ;  /* 0x00000085000c7213 */ /* 0x000fe20000000000 */
[----:B------:R-:W-:Y:S02]  /*3530*/  IMAD.MOV R13, RZ, RZ, -R8 ;  /* 0x000000ffff0d7224 */ /* 0x000fe400078e0a08 */
[----:B------:R-:W-:Y:S01]  /*3540*/  @!P2 IMAD.MOV R151, RZ, RZ, -R151 ;  /* 0x000000ffff97a224 */ /* 0x000fe200078e0a97 */
[C---:B------:R-:W-:Y:S01]  /*3550*/  ISETP.GT.U32.AND P2, PT, R6.reuse, R141, PT ;  /* 0x0000008d0600720c */ /* 0x040fe20003f44070 */
[----:B------:R-:W-:Y:S01]  /*3560*/  IMAD R13, R6, R13, R24 ;  /* 0x0000000d060d7224 */ /* 0x000fe200078e0218 */
[----:B------:R-:W-:Y:S01]  /*3570*/  IABS R24, R127 ;  /* 0x0000007f00187213 */ /* 0x000fe20000000000 */
[--C-:B------:R-:W-:Y:S01]  /*3580*/  @!P6 IMAD.IADD R145, R145, 0x1, -R6.reuse ;  /* 0x000000019191e824 */ /* 0x100fe200078e0a06 */
[----:B------:R-:W-:Y:S01]  /*3590*/  ISETP.GE.AND P6, PT, R135, RZ, PT ;  /* 0x000000ff8700720c */ /* 0x000fe20003fc6270 */
[----:B------:R-:W-:-:S02]  /*35a0*/  @!P5 IMAD.IADD R139, R139, 0x1, -R6 ;  /* 0x000000018b8bd824 */ /* 0x000fc400078e0a06 */
[----:B------:R-:W-:-:S04]  /*35b0*/  IMAD.HI.U32 R8, R9, R10, RZ ;  /* 0x0000000a09087227 */ /* 0x000fc800078e00ff */
[----:B------:R-:W-:Y:S01]  /*35c0*/  @!P0 IMAD.IADD R11, R11, 0x1, -R6 ;  /* 0x000000010b0b8824 */ /* 0x000fe200078e0a06 */
[C---:B------:R-:W-:Y:S01]  /*35d0*/  ISETP.GT.U32.AND P0, PT, R6.reuse, R13, PT ;  /* 0x0000000d0600720c */ /* 0x040fe20003f04070 */
[----:B------:R-:W-:Y:S01]  /*35e0*/  @!P4 IMAD.MOV R145, RZ, RZ, -R145 ;  /* 0x000000ffff91c224 */ /* 0x000fe200078e0a91 */
[----:B------:R-:W-:Y:S01]  /*35f0*/  ISETP.GT.U32.AND P4, PT, R6, R139, PT ;  /* 0x0000008b0600720c */ /* 0x000fe20003f84070 */
[----:B------:R-:W-:Y:S02]  /*3600*/  IMAD.MOV R135, RZ, RZ, -R8 ;  /* 0x000000ffff877224 */ /* 0x000fe400078e0a08 */
[----:B------:R-:W-:-:S04]  /*3610*/  IMAD.HI.U32 R8, R9, R12, RZ ;  /* 0x0000000c09087227 */ /* 0x000fc800078e00ff */
[----:B------:R-:W-:Y:S02]  /*3620*/  IMAD.MOV R25, RZ, RZ, -R8 ;  /* 0x000000ffff197224 */ /* 0x000fe400078e0a08 */
[----:B------:R-:W-:Y:S01]  /*3630*/  @!P2 IMAD.IADD R141, R141, 0x1, -R6 ;  /* 0x000000018d8da824 */ /* 0x000fe200078e0a06 */
[----:B------:R-:W-:Y:S01]  /*3640*/  ISETP.GE.AND P2, PT, R137, RZ, PT ;  /* 0x000000ff8900720c */ /* 0x000fe20003f46270 */
[----:B------:R-:W-:Y:S02]  /*3650*/  IMAD.MOV.U32 R143, RZ, RZ, R11 ;  /* 0x000000ffff8f7224 */ /* 0x000fe400078e000b */
[C---:B------:R-:W-:Y:S01]  /*3660*/  IMAD R11, R6.reuse, R25, R12 ;  /* 0x00000019060b7224 */ /* 0x040fe200078e020c */
[C---:B------:R-:W-:Y:S01]  /*3670*/  ISETP.GT.U32.AND P5, PT, R6.reuse, R141, PT ;  /* 0x0000008d0600720c */ /* 0x040fe20003fa4070 */
[----:B------:R-:W-:Y:S02]  /*3680*/  IMAD R135, R6, R135, R10 ;  /* 0x0000008706877224 */ /* 0x000fe400078e020a */
[----:B------:R-:W-:-:S02]  /*3690*/  @!P0 IMAD.IADD R13, R13, 0x1, -R6 ;  /* 0x000000010d0d8824 */ /* 0x000fc400078e0a06 */
[----:B------:R-:W-:Y:S01]  /*36a0*/  @!P4 IMAD.IADD R139, R139, 0x1, -R6 ;  /* 0x000000018b8bc824 */ /* 0x000fe200078e0a06 */
[C---:B------:R-:W-:Y:S01]  /*36b0*/  ISETP.GT.U32.AND P4, PT, R6.reuse, R11, PT ;  /* 0x0000000b0600720c */ /* 0x040fe20003f84070 */
[----:B------:R-:W-:Y:S01]  /*36c0*/  IMAD.MOV.U32 R10, RZ, RZ, R24 ;  /* 0x000000ffff0a7224 */ /* 0x000fe200078e0018 */
[C---:B------:R-:W-:Y:S01]  /*36d0*/  ISETP.GT.U32.AND P0, PT, R6.reuse, R13, PT ;  /* 0x0000000d0600720c */ /* 0x040fe20003f04070 */
[----:B------:R-:W-:Y:S01]  /*36e0*/  @!P3 IMAD.MOV R143, RZ, RZ, -R143 ;  /* 0x000000ffff8fb224 */ /* 0x000fe200078e0a8f */
[----:B------:R-:W-:Y:S01]  /*36f0*/  ISETP.GT.U32.AND P3, PT, R6, R135, PT ;  /* 0x000000870600720c */ /* 0x000fe20003f64070 */
[----:B------:R-:W-:Y:S01]  /*3700*/  IMAD.HI.U32 R8, R9, R10, RZ ;  /* 0x0000000a09087227 */ /* 0x000fe200078e00ff */
[----:B------:R-:W-:-:S03]  /*3710*/  IABS R24, R129 ;  /* 0x0000008100187213 */ /* 0x000fc60000000000 */
[----:B------:R-:W-:Y:S02]  /*3720*/  IMAD.MOV R25, RZ, RZ, -R8 ;  /* 0x000000ffff197224 */ /* 0x000fe400078e0a08 */
[----:B------:R-:W-:Y:S01]  /*3730*/  IMAD.MOV.U32 R12, RZ, RZ, R24 ;  /* 0x000000ffff0c7224 */ /* 0x000fe200078e0018 */
[----:B------:R-:W-:Y:S01]  /*3740*/  IABS R24, R113 ;  /* 0x0000007100187213 */ /* 0x000fe20000000000 */
[----:B------:R-:W-:Y:S01]  /*3750*/  @!P5 IMAD.IADD R141, R141, 0x1, -R6 ;  /* 0x000000018d8dd824 */ /* 0x000fe200078e0a06 */
[----:B------:R-:W-:Y:S01]  /*3760*/  ISETP.GE.AND P5, PT, R131, RZ, PT ;  /* 0x000000ff8300720c */ /* 0x000fe20003fa6270 */
[----:B------:R-:W-:Y:S01]  /*3770*/  IMAD R131, R6, R25, R10 ;  /* 0x0000001906837224 */ /* 0x000fe200078e020a */
[----:B------:R-:W-:Y:S01]  /*3780*/  IABS R10, R123 ;  /* 0x0000007b000a7213 */ /* 0x000fe20000000000 */
[----:B------:R-:W-:Y:S02]  /*3790*/  @!P4 IMAD.IADD R11, R11, 0x1, -R6 ;  /* 0x000000010b0bc824 */ /* 0x000fe400078e0a06 */
[----:B------:R-:W-:-:S03]  /*37a0*/  IMAD.HI.U32 R8, R9, R12, RZ ;  /* 0x0000000c09087227 */ /* 0x000fc600078e00ff */
[C---:B------:R-:W-:Y:S01]  /*37b0*/  ISETP.GT.U32.AND P4, PT, R6.reuse, R11, PT ;  /* 0x0000000b0600720c */ /* 0x040fe20003f84070 */
[--C-:B------:R-:W-:Y:S01]  /*37c0*/  @!P0 IMAD.IADD R13, R13, 0x1, -R6.reuse ;  /* 0x000000010d0d8824 */ /* 0x100fe200078e0a06 */
[----:B------:R-:W-:Y:S01]  /*37d0*/  ISETP.GE.AND P0, PT, R133, RZ, PT ;  /* 0x000000ff8500720c */ /* 0x000fe20003f06270 */
[----:B------:R-:W-:Y:S01]  /*37e0*/  @!P3 IMAD.IADD R135, R135, 0x1, -R6 ;  /* 0x000000018787b824 */ /* 0x000fe200078e0a06 */
[----:B------:R-:W-:Y:S01]  /*37f0*/  ISETP.GT.U32.AND P3, PT, R6, R131, PT ;  /* 0x000000830600720c */ /* 0x000fe20003f64070 */
[----:B------:R-:W-:Y:S02]  /*3800*/  IMAD.MOV R25, RZ, RZ, -R8 ;  /* 0x000000ffff197224 */ /* 0x000fe400078e0a08 */
[----:B------:R-:W-:-:S04]  /*3810*/  IMAD.HI.U32 R8, R9, R10, RZ ;  /* 0x0000000a09087227 */ /* 0x000fc800078e00ff */
[----:B------:R-:W-:Y:S01]  /*3820*/  IMAD.MOV.U32 R137, RZ, RZ, R13 ;  /* 0x000000ffff897224 */ /* 0x000fe200078e000d */
[----:B------:R-:W-:Y:S01]  /*3830*/  IABS R13, R111 ;  /* 0x0000006f000d7213 */ /* 0x000fe20000000000 */
[C---:B------:R-:W-:Y:S01]  /*3840*/  IMAD R25, R6.reuse, R25, R12 ;  /* 0x0000001906197224 */ /* 0x040fe200078e020c */
[----:B------:R-:W-:Y:S01]  /*3850*/  IABS R12, R121 ;  /* 0x00000079000c7213 */ /* 0x000fe20000000000 */
[----:B------:R-:W-:Y:S02]  /*3860*/  IMAD.MOV R27, RZ, RZ, -R8 ;  /* 0x000000ffff1b7224 */ /* 0x000fe400078e0a08 */
[----:B------:R-:W-:Y:S01]  /*3870*/  @!P2 IMAD.MOV R137, RZ, RZ, -R137 ;  /* 0x000000ffff89a224 */ /* 0x000fe200078e0a89 */
[----:B------:R-:W-:Y:S01]  /*3880*/  ISETP.GE.AND P2, PT, R127, RZ, PT ;  /* 0x000000ff7f00720c */ /* 0x000fe20003f46270 */
[----:B------:R-:W-:Y:S01]  /*3890*/  @!P1 IMAD.MOV R141, RZ, RZ, -R141 ;  /* 0x000000ffff8d9224 */ /* 0x000fe200078e0a8d */
[C---:B------:R-:W-:Y:S01]  /*38a0*/  ISETP.GT.U32.AND P1, PT, R6.reuse, R135, PT ;  /* 0x000000870600720c */ /* 0x040fe20003f24070 */
[----:B------:R-:W-:Y:S01]  /*38b0*/  @!P6 IMAD.MOV R139, RZ, RZ, -R139 ;  /* 0x000000ffff8be224 */ /* 0x000fe200078e0a8b */
[C---:B------:R-:W-:Y:S01]  /*38c0*/  ISETP.GT.U32.AND P6, PT, R6.reuse, R25, PT ;  /* 0x000000190600720c */ /* 0x040fe20003fc4070 */
[C---:B------:R-:W-:Y:S01]  /*38d0*/  IMAD R127, R6.reuse, R27, R10 ;  /* 0x0000001b067f7224 */ /* 0x040fe200078e020a */
[----:B------:R-:W-:Y:S01]  /*38e0*/  IABS R10, R125 ;  /* 0x0000007d000a7213 */ /* 0x000fe20000000000 */
[--C-:B------:R-:W-:Y:S01]  /*38f0*/  @!P3 IMAD.IADD R131, R131, 0x1, -R6.reuse ;  /* 0x000000018383b824 */ /* 0x100fe200078e0a06 */
[----:B------:R-:W-:Y:S01]  /*3900*/  IABS R27, R105 ;  /* 0x00000069001b7213 */ /* 0x000fe20000000000 */
[----:B------:R-:W-:Y:S01]  /*3910*/  @!P4 IMAD.IADD R11, R11, 0x1, -R6 ;  /* 0x000000010b0bc824 */ /* 0x000fe200078e0a06 */
[C---:B------:R-:W-:Y:S01]  /*3920*/  ISETP.GT.U32.AND P4, PT, R6.reuse, R127, PT ;  /* 0x0000007f0600720c */ /* 0x040fe20003f84070 */
[----:B------:R-:W-:Y:S01]  /*3930*/  IMAD.HI.U32 R8, R9, R10, RZ ;  /* 0x0000000a09087227 */ /* 0x000fe200078e00ff */
[----:B------:R-:W-:-:S03]  /*3940*/  ISETP.GT.U32.AND P3, PT, R6, R131, PT ;  /* 0x000000830600720c */ /* 0x000fc60003f64070 */
[--C-:B------:R-:W-:Y:S01]  /*3950*/  @!P1 IMAD.IADD R135, R135, 0x1, -R6.reuse ;  /* 0x0000000187879824 */ /* 0x100fe200078e0a06 */
[----:B------:R-:W-:Y:S01]  /*3960*/  ISETP.GE.AND P1, PT, R129, RZ, PT ;  /* 0x000000ff8100720c */ /* 0x000fe20003f26270 */
[--C-:B------:R-:W-:Y:S01]  /*3970*/  @!P6 IMAD.IADD R25, R25, 0x1, -R6.reuse ;  /* 0x000000011919e824 */ /* 0x100fe200078e0a06 */
[----:B------:R-:W-:Y:S01]  /*3980*/  ISETP.GE.AND P6, PT, R123, RZ, PT ;  /* 0x000000ff7b00720c */ /* 0x000fe20003fc6270 */
[----:B------:R-:W-:Y:S02]  /*3990*/  @!P5 IMAD.MOV R135, RZ, RZ, -R135 ;  /* 0x000000ffff87d224 */ /* 0x000fe400078e0a87 */
[----:B------:R-:W-:Y:S01]  /*39a0*/  IMAD.MOV.U32 R133, RZ, RZ, R11 ;  /* 0x000000ffff857224 */ /* 0x000fe200078e000b */
[C---:B------:R-:W-:Y:S01]  /*39b0*/  ISETP.GT.U32.AND P5, PT, R6.reuse, R25, PT ;  /* 0x000000190600720c */ /* 0x040fe20003fa4070 */
[--C-:B------:R-:W-:Y:S01]  /*39c0*/  @!P4 IMAD.IADD R127, R127, 0x1, -R6.reuse ;  /* 0x000000017f7fc824 */ /* 0x100fe200078e0a06 */
[----:B------:R-:W-:Y:S01]  /*39d0*/  ISETP.GE.AND P4, PT, R121, RZ, PT ;  /* 0x000000ff7900720c */ /* 0x000fe20003f86270 */
[----:B------:R-:W-:Y:S01]  /*39e0*/  @!P3 IMAD.IADD R131, R131, 0x1, -R6 ;  /* 0x000000018383b824 */ /* 0x000fe200078e0a06 */
[----:B------:R-:W-:Y:S01]  /*39f0*/  ISETP.GE.AND P3, PT, R125, RZ, PT ;  /* 0x000000ff7d00720c */ /* 0x000fe20003f66270 */
[----:B------:R-:W-:Y:S01]  /*3a00*/  @!P0 IMAD.MOV R133, RZ, RZ, -R133 ;  /* 0x000000ffff858224 */ /* 0x000fe200078e0a85 */
[----:B------:R-:W-:Y:S01]  /*3a10*/  ISETP.GT.U32.AND P0, PT, R6, R127, PT ;  /* 0x0000007f0600720c */ /* 0x000fe20003f04070 */
[----:B------:R-:W-:Y:S01]  /*3a20*/  IMAD.MOV.U32 R123, RZ, RZ, R12 ;  /* 0x000000ffff7b7224 */ /* 0x000fe200078e000c */
[----:B------:R-:W-:Y:S01]  /*3a30*/  IABS R121, R119 ;  /* 0x0000007700797213 */ /* 0x000fe20000000000 */
[----:B------:R-:W-:Y:S01]  /*3a40*/  IMAD.MOV R125, RZ, RZ, -R8 ;  /* 0x000000ffff7d7224 */ /* 0x000fe200078e0a08 */
[----:B------:R-:W-:Y:S01]  /*3a50*/  IABS R12, R117 ;  /* 0x00000075000c7213 */ /* 0x000fe20000000000 */
[----:B------:R-:W-:-:S04]  /*3a60*/  IMAD.HI.U32 R8, R9, R123, RZ ;  /* 0x0000007b09087227 */ /* 0x000fc800078e00ff */
[C---:B------:R-:W-:Y:S01]  /*3a70*/  IMAD R125, R6.reuse, R125, R10 ;  /* 0x0000007d067d7224 */ /* 0x040fe200078e020a */
[----:B------:R-:W-:Y:S01]  /*3a80*/  IABS R10, R7 ;  /* 0x00000007000a7213 */ /* 0x000fe20000000000 */
[----:B------:R-:W-:Y:S02]  /*3a90*/  IMAD.MOV R8, RZ, RZ, -R8 ;  /* 0x000000ffff087224 */ /* 0x000fe400078e0a08 */
[--C-:B------:R-:W-:Y:S01]  /*3aa0*/  @!P5 IMAD.IADD R25, R25, 0x1, -R6.reuse ;  /* 0x000000011919d824 */ /* 0x100fe200078e0a06 */
[C---:B------:R-:W-:Y:S01]  /*3ab0*/  ISETP.GT.U32.AND P5, PT, R6.reuse, R125, PT ;  /* 0x0000007d0600720c */ /* 0x040fe20003fa4070 */
[C---:B------:R-:W-:Y:S02]  /*3ac0*/  IMAD R123, R6.reuse, R8, R123 ;  /* 0x00000008067b7224 */ /* 0x040fe400078e027b */
[--C-:B------:R-:W-:Y:S01]  /*3ad0*/  @!P0 IMAD.IADD R127, R127, 0x1, -R6.reuse ;  /* 0x000000017f7f8824 */ /* 0x100fe200078e0a06 */
[----:B------:R-:W-:Y:S01]  /*3ae0*/  ISETP.GE.AND P0, PT, R7, RZ, PT ;  /* 0x000000ff0700720c */ /* 0x000fe20003f06270 */
[----:B------:R-:W-:Y:S01]  /*3af0*/  IMAD.MOV.U32 R129, RZ, RZ, R25 ;  /* 0x000000ffff817224 */ /* 0x000fe200078e0019 */
[----:B------:R-:W-:Y:S01]  /*3b00*/  IABS R25, R115 ;  /* 0x0000007300197213 */ /* 0x000fe20000000000 */
[----:B------:R-:W-:Y:S01]  /*3b10*/  @!P6 IMAD.MOV R127, RZ, RZ, -R127 ;  /* 0x000000ffff7fe224 */ /* 0x000fe200078e0a7f */
[----:B------:R-:W-:Y:S01]  /*3b20*/  ISETP.GT.U32.AND P6, PT, R6, R123, PT ;  /* 0x0000007b0600720c */ /* 0x000fe20003fc4070 */
[----:B------:R-:W-:Y:S01]  /*3b30*/  @!P2 IMAD.MOV R131, RZ, RZ, -R131 ;  /* 0x000000ffff83a224 */ /* 0x000fe200078e0a83 */
[----:B------:R-:W-:Y:S01]  /*3b40*/  ISETP.GE.AND P2, PT, R119, RZ, PT ;  /* 0x000000ff7700720c */ /* 0x000fe20003f46270 */
[----:B------:R-:W-:Y:S01]  /*3b50*/  @!P1 IMAD.MOV R129, RZ, RZ, -R129 ;  /* 0x000000ffff819224 */ /* 0x000fe200078e0a81 */
[----:B------:R-:W-:Y:S01]  /*3b60*/  ISETP.GE.AND P1, PT, R5, RZ, PT ;  /* 0x000000ff0500720c */ /* 0x000fe20003f26270 */
[----:B------:R-:W-:Y:S01]  /*3b70*/  @!P5 IMAD.IADD R125, R125, 0x1, -R6 ;  /* 0x000000017d7dd824 */ /* 0x000fe200078e0a06 */
[----:B------:R-:W-:Y:S01]  /*3b80*/  IABS R119, R5 ;  /* 0x0000000500777213 */ /* 0x000fe20000000000 */
[----:B------:R-:W-:-:S03]  /*3b90*/  IMAD.HI.U32 R5, R9, R121, RZ ;  /* 0x0000007909057227 */ /* 0x000fc600078e00ff */
[----:B------:R-:W-:Y:S01]  /*3ba0*/  ISETP.GT.U32.AND P5, PT, R6, R125, PT ;  /* 0x0000007d0600720c */ /* 0x000fe20003fa4070 */
[----:B------:R-:W-:Y:S02]  /*3bb0*/  IMAD.MOV R7, RZ, RZ, -R5 ;  /* 0x000000ffff077224 */ /* 0x000fe400078e0a05 */
[----:B------:R-:W-:Y:S02]  /*3bc0*/  @!P6 IMAD.IADD R123, R123, 0x1, -R6 ;  /* 0x000000017b7be824 */ /* 0x000fe400078e0a06 */
[----:B------:R-:W-:-:S03]  /*3bd0*/  IMAD.HI.U32 R5, R9, R119, RZ ;  /* 0x0000007709057227 */ /* 0x000fc600078e00ff */
[C---:B------:R-:W-:Y:S01]  /*3be0*/  ISETP.GT.U32.AND P6, PT, R6.reuse, R123, PT ;  /* 0x0000007b0600720c */ /* 0x040fe20003fc4070 */
[----:B------:R-:W-:Y:S02]  /*3bf0*/  IMAD R121, R6, R7, R121 ;  /* 0x0000000706797224 */ /* 0x000fe400078e0279 */
[----:B------:R-:W-:-:S04]  /*3c00*/  IMAD.HI.U32 R7, R9, R10, RZ ;  /* 0x0000000a09077227 */ /* 0x000fc800078e00ff */
[----:B------:R-:W-:Y:S02]  /*3c10*/  IMAD.MOV R5, RZ, RZ, -R5 ;  /* 0x000000ffff057224 */ /* 0x000fe400078e0a05 */
[----:B------:R-:W-:Y:S01]  /*3c20*/  @!P5 IMAD.IADD R125, R125, 0x1, -R6 ;  /* 0x000000017d7dd824 */ /* 0x000fe200078e0a06 */
[C---:B------:R-:W-:Y:S01]  /*3c30*/  ISETP.GT.U32.AND P5, PT, R6.reuse, R121, PT ;  /* 0x000000790600720c */ /* 0x040fe20003fa4070 */
[----:B------:R-:W-:Y:S02]  /*3c40*/  IMAD.MOV R11, RZ, RZ, -R7 ;  /* 0x000000ffff0b7224 */ /* 0x000fe400078e0a07 */
[C---:B------:R-:W-:Y:S02]  /*3c50*/  IMAD R119, R6.reuse, R5, R119 ;  /* 0x0000000506777224 */ /* 0x040fe400078e0277 */
[C---:B------:R-:W-:Y:S02]  /*3c60*/  IMAD R5, R6.reuse, R11, R10 ;  /* 0x0000000b06057224 */ /* 0x040fe400078e020a */
[----:B------:R-:W-:Y:S01]  /*3c70*/  @!P6 IMAD.IADD R123, R123, 0x1, -R6 ;  /* 0x000000017b7be824 */ /* 0x000fe200078e0a06 */
[----:B------:R-:W-:Y:S01]  /*3c80*/  ISETP.GT.U32.AND P6, PT, R6, R119, PT ;  /* 0x000000770600720c */ /* 0x000fe20003fc4070 */
[----:B------:R-:W-:-:S04]  /*3c90*/  IMAD.HI.U32 R7, R9, R12, RZ ;  /* 0x0000000c09077227 */ /* 0x000fc800078e00ff */
[----:B------:R-:W-:-:S04]  /*3ca0*/  IMAD.HI.U32 R8, R9, R13, RZ ;  /* 0x0000000d09087227 */ /* 0x000fc800078e00ff */
[----:B------:R-:W-:Y:S01]  /*3cb0*/  @!P3 IMAD.MOV R125, RZ, RZ, -R125 ;  /* 0x000000ffff7db224 */ /* 0x000fe200078e0a7d */
[C---:B------:R-:W-:Y:S01]  /*3cc0*/  ISETP.GT.U32.AND P3, PT, R6.reuse, R5, PT ;  /* 0x000000050600720c */ /* 0x040fe20003f64070 */
[----:B------:R-:W-:Y:S02]  /*3cd0*/  IMAD.MOV R7, RZ, RZ, -R7 ;  /* 0x000000ffff077224 */ /* 0x000fe400078e0a07 */
[----:B------:R-:W-:Y:S02]  /*3ce0*/  IMAD.MOV R8, RZ, RZ, -R8 ;  /* 0x000000ffff087224 */ /* 0x000fe400078e0a08 */
[----:B------:R-:W-:Y:S02]  /*3cf0*/  @!P5 IMAD.IADD R121, R121, 0x1, -R6 ;  /* 0x000000017979d824 */ /* 0x000fe400078e0a06 */
[C---:B------:R-:W-:Y:S02]  /*3d00*/  IMAD R7, R6.reuse, R7, R12 ;  /* 0x0000000706077224 */ /* 0x040fe400078e020c */
[C---:B------:R-:W-:Y:S01]  /*3d10*/  IMAD R11, R6.reuse, R8, R13 ;  /* 0x00000008060b7224 */ /* 0x040fe200078e020d */
[C---:B------:R-:W-:Y:S01]  /*3d20*/  ISETP.GT.U32.AND P5, PT, R6.reuse, R121, PT ;  /* 0x000000790600720c */ /* 0x040fe20003fa4070 */
[----:B------:R-:W-:Y:S01]  /*3d30*/  @!P4 IMAD.MOV R123, RZ, RZ, -R123 ;  /* 0x000000ffff7bc224 */ /* 0x000fe200078e0a7b */
[C---:B------:R-:W-:Y:S01]  /*3d40*/  ISETP.GT.U32.AND P4, PT, R6.reuse, R7, PT ;  /* 0x000000070600720c */ /* 0x040fe20003f84070 */
[--C-:B------:R-:W-:Y:S01]  /*3d50*/  @!P6 IMAD.IADD R119, R119, 0x1, -R6.reuse ;  /* 0x000000017777e824 */ /* 0x100fe200078e0a06 */
[----:B------:R-:W-:Y:S01]  /*3d60*/  ISETP.GT.U32.AND P6, PT, R6, R11, PT ;  /* 0x0000000b0600720c */ /* 0x000fe20003fc4070 */
[----:B------:R-:W-:-:S02]  /*3d70*/  @!P3 IMAD.IADD R5, R5, 0x1, -R6 ;  /* 0x000000010505b824 */ /* 0x000fc400078e0a06 */
[----:B------:R-:W-:Y:S01]  /*3d80*/  IMAD.HI.U32 R8, R9, R24, RZ ;  /* 0x0000001809087227 */ /* 0x000fe200078e00ff */
[----:B------:R-:W-:-:S03]  /*3d90*/  ISETP.GT.U32.AND P3, PT, R6, R119, PT ;  /* 0x000000770600720c */ /* 0x000fc60003f64070 */
[----:B------:R-:W-:Y:S02]  /*3da0*/  IMAD.MOV R13, RZ, RZ, -R8 ;  /* 0x000000ffff0d7224 */ /* 0x000fe400078e0a08 */
[----:B------:R-:W-:Y:S01]  /*3db0*/  @!P5 IMAD.IADD R121, R121, 0x1, -R6 ;  /* 0x000000017979d824 */ /* 0x000fe200078e0a06 */
[----:B------:R-:W-:Y:S01]  /*3dc0*/  ISETP.GE.AND P5, PT, R117, RZ, PT ;  /* 0x000000ff7500720c */ /* 0x000fe20003fa6270 */
[C---:B------:R-:W-:Y:S01]  /*3dd0*/  IMAD R13, R6.reuse, R13, R24 ;  /* 0x0000000d060d7224 */ /* 0x040fe200078e0218 */
[----:B------:R-:W-:Y:S01]  /*3de0*/  IABS R24, R90 ;  /* 0x0000005a00187213 */ /* 0x000fe20000000000 */
[--C-:B------:R-:W-:Y:S02]  /*3df0*/  @!P4 IMAD.IADD R7, R7, 0x1, -R6.reuse ;  /* 0x000000010707c824 */ /* 0x100fe400078e0a06 */
[----:B------:R-:W-:Y:S01]  /*3e00*/  @!P2 IMAD.MOV R121, RZ, RZ, -R121 ;  /* 0x000000ffff79a224 */ /* 0x000fe200078e0a79 */
[C---:B------:R-:W-:Y:S01]  /*3e10*/  ISETP.GT.U32.AND P2, PT, R6.reuse, R5, PT ;  /* 0x000000050600720c */ /* 0x040fe20003f44070 */
[----:B------:R-:W-:Y:S01]  /*3e20*/  @!P6 IMAD.IADD R11, R11, 0x1, -R6 ;  /* 0x000000010b0be824 */ /* 0x000fe200078e0a06 */
[----:B------:R-:W-:Y:S01]  /*3e30*/  ISETP.GT.U32.AND P4, PT, R6, R7, PT ;  /* 0x000000070600720c */ /* 0x000fe20003f84070 */
[----:B------:R-:W-:-:S03]  /*3e40*/  IMAD.HI.U32 R10, R9, R25, RZ ;  /* 0x00000019090a7227 */ /* 0x000fc600078e00ff */
[C---:B------:R-:W-:Y:S01]  /*3e50*/  ISETP.GT.U32.AND P6, PT, R6.reuse, R11, PT ;  /* 0x0000000b0600720c */ /* 0x040fe20003fc4070 */
[----:B------:R-:W-:Y:S01]  /*3e60*/  @!P3 IMAD.IADD R119, R119, 0x1, -R6 ;  /* 0x000000017777b824 */ /* 0x000fe200078e0a06 */
[----:B------:R-:W-:Y:S01]  /*3e70*/  ISETP.GT.U32.AND P3, PT, R6, R13, PT ;  /* 0x0000000d0600720c */ /* 0x000fe20003f64070 */
[----:B------:R-:W-:Y:S02]  /*3e80*/  IMAD.MOV R10, RZ, RZ, -R10 ;  /* 0x000000ffff0a7224 */ /* 0x000fe400078e0a0a */
[----:B------:R-:W-:-:S04]  /*3e90*/  IMAD.HI.U32 R8, R9, R27, RZ ;  /* 0x0000001b09087227 */ /* 0x000fc800078e00ff */
[C---:B------:R-:W-:Y:S02]  /*3ea0*/  IMAD R25, R6.reuse, R10, R25 ;  /* 0x0000000a06197224 */ /* 0x040fe400078e0219 */
[----:B------:R-:W-:Y:S02]  /*3eb0*/  IMAD.MOV R8, RZ, RZ, -R8 ;  /* 0x000000ffff087224 */ /* 0x000fe400078e0a08 */
[--C-:B------:R-:W-:Y:S01]  /*3ec0*/  @!P2 IMAD.IADD R5, R5, 0x1, -R6.reuse ;  /* 0x000000010505a824 */ /* 0x100fe200078e0a06 */
[C---:B------:R-:W-:Y:S01]  /*3ed0*/  ISETP.GT.U32.AND P2, PT, R6.reuse, R25, PT ;  /* 0x000000190600720c */ /* 0x040fe20003f44070 */
[C---:B------:R-:W-:Y:S02]  /*3ee0*/  IMAD R27, R6.reuse, R8, R27 ;  /* 0x00000008061b7224 */ /* 0x040fe400078e021b */
[--C-:B------:R-:W-:Y:S01]  /*3ef0*/  @!P4 IMAD.IADD R7, R7, 0x1, -R6.reuse ;  /* 0x000000010707c824 */ /* 0x100fe200078e0a06 */
[----:B------:R-:W-:Y:S01]  /*3f00*/  ISETP.GE.AND P4, PT, R111, RZ, PT ;  /* 0x000000ff6f00720c */ /* 0x000fe20003f86270 */
[--C-:B------:R-:W-:Y:S01]  /*3f10*/  @!P6 IMAD.IADD R11, R11, 0x1, -R6.reuse ;  /* 0x000000010b0be824 */ /* 0x100fe200078e0a06 */
[----:B------:R-:W-:Y:S01]  /*3f20*/  ISETP.GT.U32.AND P6, PT, R6, R27, PT ;  /* 0x0000001b0600720c */ /* 0x000fe20003fc4070 */
[----:B------:R-:W-:Y:S01]  /*3f30*/  @!P3 IMAD.IADD R13, R13, 0x1, -R6 ;  /* 0x000000010d0db824 */ /* 0x000fe200078e0a06 */
[----:B------:R-:W-:Y:S01]  /*3f40*/  ISETP.GE.AND P3, PT, R113, RZ, PT ;  /* 0x000000ff7100720c */ /* 0x000fe20003f66270 */
[----:B------:R-:W-:-:S04]  /*3f50*/  IMAD.HI.U32 R10, R9, R31, RZ ;  /* 0x0000001f090a7227 */ /* 0x000fc800078e00ff */
[----:B------:R-:W-:Y:S01]  /*3f60*/  @!P1 IMAD.MOV R119, RZ, RZ, -R119 ;  /* 0x000000ffff779224 */ /* 0x000fe200078e0a77 */
[----:B------:R-:W-:Y:S01]  /*3f70*/  ISETP.GT.U32.AND P1, PT, R6, R13, PT ;  /* 0x0000000d0600720c */ /* 0x000fe20003f24070 */
[----:B------:R-:W-:-:S04]  /*3f80*/  IMAD.HI.U32 R12, R9, R33, RZ ;  /* 0x00000021090c7227 */ /* 0x000fc800078e00ff */
[----:B------:R-:W-:Y:S02]  /*3f90*/  IMAD.MOV R10, RZ, RZ, -R10 ;  /* 0x000000ffff0a7224 */ /* 0x000fe400078e0a0a */
[----:B------:R-:W-:-:S04]  /*3fa0*/  IMAD.HI.U32 R8, R9, R29, RZ ;  /* 0x0000001d09087227 */ /* 0x000fc800078e00ff */
[----:B------:R-:W-:Y:S02]  /*3fb0*/  IMAD.MOV R12, RZ, RZ, -R12 ;  /* 0x000000ffff0c7224 */ /* 0x000fe400078e0a0c */
[----:B------:R-:W-:Y:S01]  /*3fc0*/  @!P2 IMAD.IADD R25, R25, 0x1, -R6 ;  /* 0x000000011919a824 */ /* 0x000fe200078e0a06 */
[----:B------:R-:W-:Y:S01]  /*3fd0*/  ISETP.GE.AND P2, PT, R115, RZ, PT ;  /* 0x000000ff7300720c */ /* 0x000fe20003f46270 */
[C---:B------:R-:W-:Y:S02]  /*3fe0*/  IMAD R31, R6.reuse, R10, R31 ;  /* 0x0000000a061f7224 */ /* 0x040fe400078e021f */
[----:B------:R-:W-:Y:S01]  /*3ff0*/  IMAD.MOV.U32 R113, RZ, RZ, R11 ;  /* 0x000000ffff717224 */ /* 0x000fe200078e000b */
[----:B------:R-:W-:Y:S01]  /*4000*/  IABS R11, R97 ;  /* 0x00000061000b7213 */ /* 0x000fe20000000000 */
[----:B------:R-:W-:Y:S02]  /*4010*/  IMAD.MOV R8, RZ, RZ, -R8 ;  /* 0x000000ffff087224 */ /* 0x000fe400078e0a08 */
[C---:B------:R-:W-:Y:S01]  /*4020*/  IMAD R33, R6.reuse, R12, R33 ;  /* 0x0000000c06217224 */ /* 0x040fe200078e0221 */
[----:B------:R-:W-:Y:S01]  /*4030*/  IABS R12, R95 ;  /* 0x0000005f000c7213 */ /* 0x000fe20000000000 */
[----:B------:R-:W-:Y:S01]  /*4040*/  @!P6 IMAD.IADD R27, R27, 0x1, -R6 ;  /* 0x000000011b1be824 */ /* 0x000fe200078e0a06 */
[C---:B------:R-:W-:Y:S01]  /*4050*/  ISETP.GT.U32.AND P6, PT, R6.reuse, R25, PT ;  /* 0x000000190600720c */ /* 0x040fe20003fc4070 */
[----:B------:R-:W-:Y:S01]  /*4060*/  @!P4 IMAD.MOV R113, RZ, RZ, -R113 ;  /* 0x000000ffff71c224 */ /* 0x000fe200078e0a71 */
[C---:B------:R-:W-:Y:S01]  /*4070*/  ISETP.GT.U32.AND P4, PT, R6.reuse, R31, PT ;  /* 0x0000001f0600720c */ /* 0x040fe20003f84070 */
[----:B------:R-:W-:Y:S01]  /*4080*/  IMAD R29, R6, R8, R29 ;  /* 0x00000008061d7224 */ /* 0x000fe200078e021d */
[----:B------:R-:W-:Y:S01]  /*4090*/  IABS R8, R101 ;  /* 0x0000006500087213 */ /* 0x000fe20000000000 */
[----:B------:R-:W-:-:S02]  /*40a0*/  IMAD.MOV.U32 R117, RZ, RZ, R5 ;  /* 0x000000ffff757224 */ /* 0x000fc400078e0005 */
[----:B------:R-:W-:Y:S01]  /*40b0*/  @!P1 IMAD.IADD R13, R13, 0x1, -R6 ;  /* 0x000000010d0d9824 */ /* 0x000fe200078e0a06 */
[C---:B------:R-:W-:Y:S01]  /*40c0*/  ISETP.GT.U32.AND P1, PT, R6.reuse, R33, PT ;  /* 0x000000210600720c */ /* 0x040fe20003f24070 */
[----:B------:R-:W-:Y:S01]  /*40d0*/  @!P0 IMAD.MOV R117, RZ, RZ, -R117 ;  /* 0x000000ffff758224 */ /* 0x000fe200078e0a75 */
[----:B------:R-:W-:Y:S01]  /*40e0*/  ISETP.GT.U32.AND P0, PT, R6, R27, PT ;  /* 0x0000001b0600720c */ /* 0x000fe20003f04070 */
[----:B------:R-:W-:Y:S02]  /*40f0*/  IMAD.MOV.U32 R115, RZ, RZ, R7 ;  /* 0x000000ffff737224 */ /* 0x000fe400078e0007 */
[----:B------:R-:W-:Y:S01]  /*4100*/  IMAD.MOV.U32 R7, RZ, RZ, R8 ;  /* 0x000000ffff077224 */ /* 0x000fe200078e0008 */
[----:B------:R-:W-:Y:S01]  /*4110*/  IABS R8, R103 ;  /* 0x0000006700087213 */ /* 0x000fe20000000000 */
[----:B------:R-:W-:Y:S01]  /*4120*/  @!P6 IMAD.IADD R25, R25, 0x1, -R6 ;  /* 0x000000011919e824 */ /* 0x000fe200078e0a06 */
[----:B------:R-:W-:Y:S01]  /*4130*/  ISETP.GE.AND P6, PT, R105, RZ, PT ;  /* 0x000000ff6900720c */ /* 0x000fe20003fc6270 */
[----:B------:R-:W-:-:S04]  /*4140*/  IMAD.HI.U32 R5, R9, R7, RZ ;  /* 0x0000000709057227 */ /* 0x000fc800078e00ff */
[--C-:B------:R-:W-:Y:S02]  /*4150*/  @!P4 IMAD.IADD R31, R31, 0x1, -R6.reuse ;  /* 0x000000011f1fc824 */ /* 0x100fe400078e0a06 */
[----:B------:R-:W-:Y:S02]  /*4160*/  IMAD.MOV R5, RZ, RZ, -R5 ;  /* 0x000000ffff057224 */ /* 0x000fe400078e0a05 */
[--C-:B------:R-:W-:Y:S01]  /*4170*/  @!P1 IMAD.IADD R33, R33, 0x1, -R6.reuse ;  /* 0x0000000121219824 */ /* 0x100fe200078e0a06 */
[C---:B------:R-:W-:Y:S01]  /*4180*/  ISETP.GT.U32.AND P1, PT, R6.reuse, R31, PT ;  /* 0x0000001f0600720c */ /* 0x040fe20003f24070 */
[----:B------:R-:W-:Y:S02]  /*4190*/  IMAD R5, R6, R5, R7 ;  /* 0x0000000506057224 */ /* 0x000fe400078e0207 */
[----:B------:R-:W-:Y:S01]  /*41a0*/  @!P0 IMAD.IADD R27, R27, 0x1, -R6 ;  /* 0x000000011b1b8824 */ /* 0x000fe200078e0a06 */
[----:B------:R-:W-:Y:S01]  /*41b0*/  ISETP.GE.AND P0, PT, R107, RZ, PT ;  /* 0x000000ff6b00720c */ /* 0x000fe20003f06270 */
[----:B------:R-:W-:-:S04]  /*41c0*/  IMAD.HI.U32 R7, R9, R8, RZ ;  /* 0x0000000809077227 */ /* 0x000fc800078e00ff */
[----:B------:R-:W-:Y:S02]  /*41d0*/  IMAD.MOV R7, RZ, RZ, -R7 ;  /* 0x000000ffff077224 */ /* 0x000fe400078e0a07 */
[----:B------:R-:W-:Y:S01]  /*41e0*/  IMAD.MOV.U32 R107, RZ, RZ, R27 ;  /* 0x000000ffff6b7224 */ /* 0x000fe200078e001b */
[----:B------:R-:W-:Y:S01]  /*41f0*/  IABS R27, R23 ;  /* 0x00000017001b7213 */ /* 0x000fe20000000000 */
[----:B------:R-:W-:Y:S01]  /*4200*/  @!P5 IMAD.MOV R115, RZ, RZ, -R115 ;  /* 0x000000ffff73d224 */ /* 0x000fe200078e0a73 */
[C---:B------:R-:W-:Y:S01]  /*4210*/  ISETP.GT.U32.AND P5, PT, R6.reuse, R29, PT ;  /* 0x0000001d0600720c */ /* 0x040fe20003fa4070 */
[C---:B------:R-:W-:Y:S02]  /*4220*/  IMAD R7, R6.reuse, R7, R8 ;  /* 0x0000000706077224 */ /* 0x040fe400078e0208 */
[----:B------:R-:W-:Y:S01]  /*4230*/  @!P6 IMAD.MOV R107, RZ, RZ, -R107 ;  /* 0x000000ffff6be224 */ /* 0x000fe200078e0a6b */
[----:B------:R-:W-:Y:S01]  /*4240*/  ISETP.GT.U32.AND P6, PT, R6, R5, PT ;  /* 0x000000050600720c */ /* 0x000fe20003fc4070 */
[----:B------:R-:W-:-:S02]  /*4250*/  IMAD.MOV.U32 R111, RZ, RZ, R13 ;  /* 0x000000ffff6f7224 */ /* 0x000fc400078e000d */
[----:B------:R-:W-:Y:S01]  /*4260*/  @!P1 IMAD.IADD R31, R31, 0x1, -R6 ;  /* 0x000000011f1f9824 */ /* 0x000fe200078e0a06 */
[C---:B------:R-:W-:Y:S01]  /*4270*/  ISETP.GT.U32.AND P1, PT, R6.reuse, R7, PT ;  /* 0x000000070600720c */ /* 0x040fe20003f24070 */
[----:B------:R-:W-:Y:S01]  /*4280*/  @!P3 IMAD.MOV R111, RZ, RZ, -R111 ;  /* 0x000000ffff6fb224 */ /* 0x000fe200078e0a6f */
[----:B------:R-:W-:Y:S01]  /*4290*/  ISETP.GT.U32.AND P3, PT, R6, R33, PT ;  /* 0x000000210600720c */ /* 0x000fe20003f64070 */
[----:B------:R-:W-:-:S04]  /*42a0*/  IMAD.HI.U32 R8, R9, R11, RZ ;  /* 0x0000000b09087227 */ /* 0x000fc800078e00ff */
[--C-:B------:R-:W-:Y:S01]  /*42b0*/  @!P5 IMAD.IADD R29, R29, 0x1, -R6.reuse ;  /* 0x000000011d1dd824 */ /* 0x100fe200078e0a06 */
[----:B------:R-:W-:Y:S01]  /*42c0*/  ISETP.GE.AND P5, PT, R109, RZ, PT ;  /* 0x000000ff6d00720c */ /* 0x000fe20003fa6270 */
[--C-:B------:R-:W-:Y:S02]  /*42d0*/  @!P6 IMAD.IADD R5, R5, 0x1, -R6.reuse ;  /* 0x000000010505e824 */ /* 0x100fe400078e0a06 */
[----:B------:R-:W-:Y:S01]  /*42e0*/  IMAD.HI.U32 R10, R9, R12, RZ ;  /* 0x0000000c090a7227 */ /* 0x000fe200078e00ff */
[C---:B------:R-:W-:Y:S02]  /*42f0*/  ISETP.GT.U32.AND P4, PT, R6.reuse, R29, PT ;  /* 0x0000001d0600720c */ /* 0x040fe40003f84070 */
[C---:B------:R-:W-:Y:S01]  /*4300*/  ISETP.GT.U32.AND P6, PT, R6.reuse, R5, PT ;  /* 0x000000050600720c */ /* 0x040fe20003fc4070 */
[--C-:B------:R-:W-:Y:S02]  /*4310*/  @!P1 IMAD.IADD R7, R7, 0x1, -R6.reuse ;  /* 0x0000000107079824 */ /* 0x100fe400078e0a06 */
[----:B------:R-:W-:Y:S01]  /*4320*/  @!P3 IMAD.IADD R33, R33, 0x1, -R6 ;  /* 0x000000012121b824 */ /* 0x000fe200078e0a06 */
[----:B------:R-:W-:Y:S01]  /*4330*/  ISETP.GE.AND P3, PT, R103, RZ, PT ;  /* 0x000000ff6700720c */ /* 0x000fe20003f66270 */
[----:B------:R-:W-:Y:S01]  /*4340*/  IMAD.MOV.U32 R103, RZ, RZ, R31 ;  /* 0x000000ffff677224 */ /* 0x000fe200078e001f */
[C---:B------:R-:W-:Y:S01]  /*4350*/  ISETP.GT.U32.AND P1, PT, R6.reuse, R7, PT ;  /* 0x000000070600720c */ /* 0x040fe20003f24070 */
[----:B------:R-:W-:Y:S01]  /*4360*/  IMAD.MOV R8, RZ, RZ, -R8 ;  /* 0x000000ffff087224 */ /* 0x000fe200078e0a08 */
[----:B------:R-:W-:Y:S01]  /*4370*/  IABS R31, R116 ;  /* 0x00000074001f7213 */ /* 0x000fe20000000000 */
[----:B------:R-:W-:Y:S01]  /*4380*/  @!P5 IMAD.MOV R103, RZ, RZ, -R103 ;  /* 0x000000ffff67d224 */ /* 0x000fe200078e0a67 */
[----:B------:R-:W-:Y:S01]  /*4390*/  ISETP.GE.AND P5, PT, R95, RZ, PT ;  /* 0x000000ff5f00720c */ /* 0x000fe20003fa6270 */
[----:B------:R-:W-:Y:S01]  /*43a0*/  IMAD.MOV R13, RZ, RZ, -R10 ;  /* 0x000000ffff0d7224 */ /* 0x000fe200078e0a0a */
[----:B------:R-:W-:Y:S01]  /*43b0*/  IABS R10, R93 ;  /* 0x0000005d000a7213 */ /* 0x000fe20000000000 */
[C---:B------:R-:W-:Y:S01]  /*43c0*/  IMAD R95, R6.reuse, R8, R11 ;  /* 0x00000008065f7224 */ /* 0x040fe200078e020b */
[----:B------:R-:W-:Y:S01]  /*43d0*/  IABS R8, R4 ;  /* 0x0000000400087213 */ /* 0x000fe20000000000 */
[----:B------:R-:W-:Y:S01]  /*43e0*/  IMAD.MOV.U32 R109, RZ, RZ, R25 ;  /* 0x000000ffff6d7224 */ /* 0x000fe200078e0019 */
[----:B------:R-:W-:Y:S01]  /*43f0*/  IABS R25, R108 ;  /* 0x0000006c00197213 */ /* 0x000fe20000000000 */
[C---:B------:R-:W-:Y:S01]  /*4400*/  IMAD R11, R6.reuse, R13, R12 ;  /* 0x0000000d060b7224 */ /* 0x040fe200078e020c */
[----:B------:R-:W-:Y:S01]  /*4410*/  IABS R13, R21 ;  /* 0x00000015000d7213 */ /* 0x000fe20000000000 */
[--C-:B------:R-:W-:Y:S01]  /*4420*/  @!P6 IMAD.IADD R5, R5, 0x1, -R6.reuse ;  /* 0x000000010505e824 */ /* 0x100fe200078e0a06 */
[C---:B------:R-:W-:Y:S01]  /*4430*/  ISETP.GT.U32.AND P6, PT, R6.reuse, R95, PT ;  /* 0x0000005f0600720c */ /* 0x040fe20003fc4070 */
[----:B------:R-:W-:Y:S01]  /*4440*/  @!P2 IMAD.MOV R109, RZ, RZ, -R109 ;  /* 0x000000ffff6da224 */ /* 0x000fe200078e0a6d */
[----:B------:R-:W-:Y:S01]  /*4450*/  ISETP.GE.AND P2, PT, R99, RZ, PT ;  /* 0x000000ff6300720c */ /* 0x000fe20003f46270 */
[--C-:B------:R-:W-:Y:S01]  /*4460*/  @!P1 IMAD.IADD R7, R7, 0x1, -R6.reuse ;  /* 0x0000000107079824 */ /* 0x100fe200078e0a06 */
[----:B------:R-:W-:Y:S01]  /*4470*/  ISETP.GT.U32.AND P1, PT, R6, R11, PT ;  /* 0x0000000b0600720c */ /* 0x000fe20003f24070 */
[--C-:B------:R-:W-:Y:S01]  /*4480*/  @!P4 IMAD.IADD R29, R29, 0x1, -R6.reuse ;  /* 0x000000011d1dc824 */ /* 0x100fe200078e0a06 */
[----:B------:R-:W-:Y:S01]  /*4490*/  ISETP.GE.AND P4, PT, R101, RZ, PT ;  /* 0x000000ff6500720c */ /* 0x000fe20003f86270 */
[----:B------:R-:W-:Y:S01]  /*44a0*/  IMAD.MOV.U32 R101, RZ, RZ, R33 ;  /* 0x000000ffff657224 */ /* 0x000fe200078e0021 */
[----:B------:R-:W-:Y:S01]  /*44b0*/  IABS R33, R114 ;  /* 0x0000007200217213 */ /* 0x000fe20000000000 */
[----:B------:R-:W-:Y:S01]  /*44c0*/  IMAD.MOV.U32 R105, RZ, RZ, R29 ;  /* 0x000000ffff697224 */ /* 0x000fe200078e001d */
[----:B------:R-:W-:Y:S01]  /*44d0*/  IABS R29, R112 ;  /* 0x00000070001d7213 */ /* 0x000fe20000000000 */
[----:B------:R-:W-:Y:S01]  /*44e0*/  IMAD.MOV.U32 R99, RZ, RZ, R5 ;  /* 0x000000ffff637224 */ /* 0x000fe200078e0005 */
[----:B------:R-:W-:Y:S01]  /*44f0*/  IABS R12, R19 ;  /* 0x00000013000c7213 */ /* 0x000fe20000000000 */
[----:B------:R-:W-:-:S02]  /*4500*/  @!P6 IMAD.IADD R95, R95, 0x1, -R6 ;  /* 0x000000015f5fe824 */ /* 0x000fc400078e0a06 */
[----:B------:R-:W-:Y:S01]  /*4510*/  @!P0 IMAD.MOV R105, RZ, RZ, -R105 ;  /* 0x000000ffff698224 */ /* 0x000fe200078e0a69 */
[----:B------:R-:W-:Y:S01]  /*4520*/  ISETP.GE.AND P0, PT, R97, RZ, PT ;  /* 0x000000ff6100720c */ /* 0x000fe20003f06270 */
[----:B------:R-:W-:Y:S01]  /*4530*/  @!P2 IMAD.MOV R101, RZ, RZ, -R101 ;  /* 0x000000ffff65a224 */ /* 0x000fe200078e0a65 */
[----:B------:R-:W-:Y:S01]  /*4540*/  ISETP.GE.AND P2, PT, R4, RZ, PT ;  /* 0x000000ff0400720c */ /* 0x000fe20003f46270 */
[----:B------:R-:W-:Y:S01]  /*4550*/  IMAD.MOV.U32 R97, RZ, RZ, R7 ;  /* 0x000000ffff617224 */ /* 0x000fe200078e0007 */
[----:B------:R-:W-:Y:S01]  /*4560*/  ISETP.GT.U32.AND P6, PT, R6, R95, PT ;  /* 0x0000005f0600720c */ /* 0x000fe20003fc4070 */
[----:B------:R-:W-:Y:S02]  /*4570*/  @!P1 IMAD.IADD R11, R11, 0x1, -R6 ;  /* 0x000000010b0b9824 */ /* 0x000fe400078e0a06 */
[----:B------:R-:W-:-:S03]  /*4580*/  IMAD.HI.U32 R4, R9, R8, RZ ;  /* 0x0000000809047227 */ /* 0x000fc600078e00ff */
[----:B------:R-:W-:Y:S01]  /*4590*/  ISETP.GT.U32.AND P1, PT, R6, R11, PT ;  /* 0x0000000b0600720c */ /* 0x000fe20003f24070 */
[----:B------:R-:W-:Y:S01]  /*45a0*/  @!P3 IMAD.MOV R97, RZ, RZ, -R97 ;  /* 0x000000ffff61b224 */ /* 0x000fe200078e0a61 */
[----:B------:R-:W-:Y:S01]  /*45b0*/  ISETP.GE.AND P3, PT, R91, RZ, PT ;  /* 0x000000ff5b00720c */ /* 0x000fe20003f66270 */
[----:B------:R-:W-:-:S04]  /*45c0*/  IMAD.HI.U32 R5, R9, R10, RZ ;  /* 0x0000000a09057227 */ /* 0x000fc800078e00ff */
[----:B------:R-:W-:Y:S02]  /*45d0*/  IMAD.MOV R91, RZ, RZ, -R4 ;  /* 0x000000ffff5b7224 */ /* 0x000fe400078e0a04 */
[----:B------:R-:W-:Y:S02]  /*45e0*/  IMAD.MOV R5, RZ, RZ, -R5 ;  /* 0x000000ffff057224 */ /* 0x000fe400078e0a05 */
[C---:B------:R-:W-:Y:S02]  /*45f0*/  IMAD R91, R6.reuse, R91, R8 ;  /* 0x0000005b065b7224 */ /* 0x040fe400078e0208 */
[C---:B------:R-:W-:Y:S01]  /*4600*/  IMAD R5, R6.reuse, R5, R10 ;  /* 0x0000000506057224 */ /* 0x040fe200078e020a */
[----:B------:R-:W-:Y:S01]  /*4610*/  IABS R10, R17 ;  /* 0x00000011000a7213 */ /* 0x000fe20000000000 */
[--C-:B------:R-:W-:Y:S01]  /*4620*/  @!P6 IMAD.IADD R95, R95, 0x1, -R6.reuse ;  /* 0x000000015f5fe824 */ /* 0x100fe200078e0a06 */
[C---:B------:R-:W-:Y:S01]  /*4630*/  ISETP.GT.U32.AND P6, PT, R6.reuse, R91, PT ;  /* 0x0000005b0600720c */ /* 0x040fe20003fc4070 */
[----:B------:R-:W-:Y:S01]  /*4640*/  @!P1 IMAD.IADD R11, R11, 0x1, -R6 ;  /* 0x000000010b0b9824 */ /* 0x000fe200078e0a06 */
[----:B------:R-:W-:Y:S01]  /*4650*/  ISETP.GT.U32.AND P1, PT, R6, R5, PT ;  /* 0x000000050600720c */ /* 0x000fe20003f24070 */
[----:B------:R-:W-:-:S04]  /*4660*/  IMAD.HI.U32 R4, R9, R85, RZ ;  /* 0x0000005509047227 */ /* 0x000fc800078e00ff */
[----:B------:R-:W-:-:S04]  /*4670*/  IMAD.HI.U32 R7, R9, R87, RZ ;  /* 0x0000005709077227 */ /* 0x000fc800078e00ff */
[----:B------:R-:W-:Y:S02]  /*4680*/  IMAD.MOV R4, RZ, RZ, -R4 ;  /* 0x000000ffff047224 */ /* 0x000fe400078e0a04 */
[--C-:B------:R-:W-:Y:S02]  /*4690*/  @!P6 IMAD.IADD R91, R91, 0x1, -R6.reuse ;  /* 0x000000015b5be824 */ /* 0x100fe400078e0a06 */
[----:B------:R-:W-:Y:S02]  /*46a0*/  @!P1 IMAD.IADD R5, R5, 0x1, -R6 ;  /* 0x0000000105059824 */ /* 0x000fe400078e0a06 */
[----:B------:R-:W-:Y:S01]  /*46b0*/  IMAD.MOV R7, RZ, RZ, -R7 ;  /* 0x000000ffff077224 */ /* 0x000fe200078e0a07 */
[C---:B------:R-:W-:Y:S01]  /*46c0*/  ISETP.GT.U32.AND P1, PT, R6.reuse, R91, PT ;  /* 0x0000005b0600720c */ /* 0x040fe20003f24070 */
[C---:B------:R-:W-:Y:S02]  /*46d0*/  IMAD R85, R6.reuse, R4, R85 ;  /* 0x0000000406557224 */ /* 0x040fe400078e0255 */
[----:B------:R-:W-:-:S02]  /*46e0*/  IMAD R87, R6, R7, R87 ;  /* 0x0000000706577224 */ /* 0x000fc400078e0257 */
[----:B------:R-:W-:-:S03]  /*46f0*/  IMAD.HI.U32 R4, R9, R83, RZ ;  /* 0x0000005309047227 */ /* 0x000fc600078e00ff */
[----:B------:R-:W-:Y:S01]  /*4700*/  ISETP.GT.U32.AND P6, PT, R6, R87, PT ;  /* 0x000000570600720c */ /* 0x000fe20003fc4070 */
[----:B------:R-:W-:Y:S02]  /*4710*/  IMAD.MOV R4, RZ, RZ, -R4 ;  /* 0x000000ffff047224 */ /* 0x000fe400078e0a04 */
[----:B------:R-:W-:Y:S01]  /*4720*/  @!P4 IMAD.MOV R99, RZ, RZ, -R99 ;  /* 0x000000ffff63c224 */ /* 0x000fe200078e0a63 */
[----:B------:R-:W-:Y:S01]  /*4730*/  ISETP.GE.AND P4, PT, R93, RZ, PT ;  /* 0x000000ff5d00720c */ /* 0x000fe20003f86270 */
[----:B------:R-:W-:-:S04]  /*4740*/  IMAD.HI.U32 R7, R9, R81, RZ ;  /* 0x0000005109077227 */ /* 0x000fc800078e00ff */
[C---:B------:R-:W-:Y:S02]  /*4750*/  IMAD R83, R6.reuse, R4, R83 ;  /* 0x0000000406537224 */ /* 0x040fe400078e0253 */
[----:B------:R-:W-:Y:S01]  /*4760*/  @!P1 IMAD.IADD R91, R91, 0x1, -R6 ;  /* 0x000000015b5b9824 */ /* 0x000fe200078e0a06 */
[C---:B------:R-:W-:Y:S01]  /*4770*/  ISETP.GT.U32.AND P1, PT, R6.reuse, R85, PT ;  /* 0x000000550600720c */ /* 0x040fe20003f24070 */
[----:B------:R-:W-:Y:S02]  /*4780*/  IMAD.MOV.U32 R93, RZ, RZ, R11 ;  /* 0x000000ffff5d7224 */ /* 0x000fe400078e000b */
[----:B------:R-:W-:Y:S02]  /*4790*/  IMAD.MOV R7, RZ, RZ, -R7 ;  /* 0x000000ffff077224 */ /* 0x000fe400078e0a07 */
[----:B------:R-:W-:Y:S01]  /*47a0*/  @!P5 IMAD.MOV R93, RZ, RZ, -R93 ;  /* 0x000000ffff5dd224 */ /* 0x000fe200078e0a5d */
[C---:B------:R-:W-:Y:S01]  /*47b0*/  ISETP.GT.U32.AND P5, PT, R6.reuse, R83, PT ;  /* 0x000000530600720c */ /* 0x040fe20003fa4070 */
[----:B------:R-:W-:-:S02]  /*47c0*/  IMAD R81, R6, R7, R81 ;  /* 0x0000000706517224 */ /* 0x000fc400078e0251 */
[----:B------:R-:W-:Y:S01]  /*47d0*/  @!P6 IMAD.IADD R87, R87, 0x1, -R6 ;  /* 0x000000015757e824 */ /* 0x000fe200078e0a06 */
[C---:B------:R-:W-:Y:S01]  /*47e0*/  ISETP.GT.U32.AND P6, PT, R6.reuse, R5, PT ;  /* 0x000000050600720c */ /* 0x040fe20003fc4070 */
[----:B------:R-:W-:Y:S01]  /*47f0*/  @!P2 IMAD.MOV R91, RZ, RZ, -R91 ;  /* 0x000000ffff5ba224 */ /* 0x000fe200078e0a5b */
[----:B------:R-:W-:Y:S01]  /*4800*/  ISETP.GT.U32.AND P2, PT, R6, R81, PT ;  /* 0x000000510600720c */ /* 0x000fe20003f44070 */
[----:B------:R-:W-:-:S04]  /*4810*/  IMAD.HI.U32 R8, R9, R79, RZ ;  /* 0x0000004f09087227 */ /* 0x000fc800078e00ff */
[----:B------:R-:W-:Y:S01]  /*4820*/  @!P1 IMAD.IADD R85, R85, 0x1, -R6 ;  /* 0x0000000155559824 */ /* 0x000fe200078e0a06 */
[----:B------:R-:W-:Y:S01]  /*4830*/  ISETP.GE.AND P1, PT, R89, RZ, PT ;  /* 0x000000ff5900720c */ /* 0x000fe20003f26270 */
[----:B------:R-:W-:Y:S02]  /*4840*/  IMAD.MOV R8, RZ, RZ, -R8 ;  /* 0x000000ffff087224 */ /* 0x000fe400078e0a08 */
[----:B------:R-:W-:Y:S01]  /*4850*/  @!P5 IMAD.IADD R83, R83, 0x1, -R6 ;  /* 0x000000015353d824 */ /* 0x000fe200078e0a06 */
[C---:B------:R-:W-:Y:S01]  /*4860*/  ISETP.GT.U32.AND P5, PT, R6.reuse, R85, PT ;  /* 0x000000550600720c */ /* 0x040fe20003fa4070 */
[----:B------:R-:W-:Y:S02]  /*4870*/  IMAD R79, R6, R8, R79 ;  /* 0x00000008064f7224 */ /* 0x000fe400078e024f */
[----:B------:R-:W-:-:S04]  /*4880*/  IMAD.HI.U32 R4, R9, R77, RZ ;  /* 0x0000004d09047227 */ /* 0x000fc800078e00ff */
[----:B------:R-:W-:Y:S02]  /*4890*/  IMAD.MOV R4, RZ, RZ, -R4 ;  /* 0x000000ffff047224 */ /* 0x000fe400078e0a04 */
[--C-:B------:R-:W-:Y:S01]  /*48a0*/  @!P6 IMAD.IADD R5, R5, 0x1, -R6.reuse ;  /* 0x000000010505e824 */ /* 0x100fe200078e0a06 */
[C---:B------:R-:W-:Y:S01]  /*48b0*/  ISETP.GT.U32.AND P6, PT, R6.reuse, R79, PT ;  /* 0x0000004f0600720c */ /* 0x040fe20003fc4070 */
[----:B------:R-:W-:Y:S01]  /*48c0*/  @!P2 IMAD.IADD R81, R81, 0x1, -R6 ;  /* 0x000000015151a824 */ /* 0x000fe200078e0a06 */
[----:B------:R-:W-:Y:S01]  /*48d0*/  ISETP.GT.U32.AND P2, PT, R6, R83, PT ;  /* 0x000000530600720c */ /* 0x000fe20003f44070 */
[----:B------:R-:W-:-:S04]  /*48e0*/  IMAD.HI.U32 R7, R9, R75, RZ ;  /* 0x0000004b09077227 */ /* 0x000fc800078e00ff */
[----:B------:R-:W-:Y:S01]  /*48f0*/  @!P0 IMAD.MOV R95, RZ, RZ, -R95 ;  /* 0x000000ffff5f8224 */ /* 0x000fe200078e0a5f */
[C---:B------:R-:W-:Y:S01]  /*4900*/  ISETP.GT.U32.AND P0, PT, R6.reuse, R87, PT ;  /* 0x000000570600720c */ /* 0x040fe20003f04070 */
[C---:B------:R-:W-:Y:S02]  /*4910*/  IMAD R77, R6.reuse, R4, R77 ;  /* 0x00000004064d7224 */ /* 0x040fe400078e024d */
[----:B------:R-:W-:Y:S02]  /*4920*/  IMAD.MOV R7, RZ, RZ, -R7 ;  /* 0x000000ffff077224 */ /* 0x000fe400078e0a07 */
[--C-:B------:R-:W-:Y:S01]  /*4930*/  @!P5 IMAD.IADD R85, R85, 0x1, -R6.reuse ;  /* 0x000000015555d824 */ /* 0x100fe200078e0a06 */
[C---:B------:R-:W-:Y:S01]  /*4940*/  ISETP.GT.U32.AND P5, PT, R6.reuse, R77, PT ;  /* 0x0000004d0600720c */ /* 0x040fe20003fa4070 */
[----:B------:R-:W-:Y:S01]  /*4950*/  IMAD R75, R6, R7, R75 ;  /* 0x00000007064b7224 */ /* 0x000fe200078e024b */
[----:B------:R-:W-:Y:S01]  /*4960*/  IABS R7, R22 ;  /* 0x0000001600077213 */ /* 0x000fe20000000000 */
[----:B------:R-:W-:-:S02]  /*4970*/  @!P6 IMAD.IADD R79, R79, 0x1, -R6 ;  /* 0x000000014f4fe824 */ /* 0x000fc400078e0a06 */
[--C-:B------:R-:W-:Y:S01]  /*4980*/  @!P2 IMAD.IADD R83, R83, 0x1, -R6.reuse ;  /* 0x000000015353a824 */ /* 0x100fe200078e0a06 */
[----:B------:R-:W-:Y:S01]  /*4990*/  ISETP.GT.U32.AND P2, PT, R6, R75, PT ;  /* 0x0000004b0600720c */ /* 0x000fe20003f44070 */
[----:B------:R-:W-:Y:S01]  /*49a0*/  @!P0 IMAD.IADD R87, R87, 0x1, -R6 ;  /* 0x0000000157578824 */ /* 0x000fe200078e0a06 */
[----:B------:R-:W-:Y:S01]  /*49b0*/  ISETP.GE.AND P0, PT, R166, RZ, PT ;  /* 0x000000ffa600720c */ /* 0x000fe20003f06270 */
[----:B------:R-:W-:Y:S01]  /*49c0*/  IMAD.HI.U32 R4, R9, R73, RZ ;  /* 0x0000004909047227 */ /* 0x000fe200078e00ff */
[----:B------:R-:W-:-:S03]  /*49d0*/  ISETP.GT.U32.AND P6, PT, R6, R79, PT ;  /* 0x0000004f0600720c */ /* 0x000fc60003fc4070 */
[----:B------:R-:W-:Y:S01]  /*49e0*/  @!P5 IMAD.IADD R77, R77, 0x1, -R6 ;  /* 0x000000014d4dd824 */ /* 0x000fe200078e0a06 */
[----:B------:R-:W-:Y:S01]  /*49f0*/  ISETP.GE.AND P5, PT, R162, RZ, PT ;  /* 0x000000ffa200720c */ /* 0x000fe20003fa6270 */
[----:B------:R-:W-:Y:S02]  /*4a00*/  IMAD.MOV R4, RZ, RZ, -R4 ;  /* 0x000000ffff047224 */ /* 0x000fe400078e0a04 */
[----:B------:R-:W-:Y:S02]  /*4a10*/  IMAD.MOV.U32 R89, RZ, RZ, R5 ;  /* 0x000000ffff597224 */ /* 0x000fe400078e0005 */
[----:B------:R-:W-:Y:S02]  /*4a20*/  IMAD R73, R6, R4, R73 ;  /* 0x0000000406497224 */ /* 0x000fe400078e0249 */
[----:B------:R-:W-:Y:S01]  /*4a30*/  @!P2 IMAD.IADD R75, R75, 0x1, -R6 ;  /* 0x000000014b4ba824 */ /* 0x000fe200078e0a06 */
[----:B------:R-:W-:Y:S01]  /*4a40*/  ISETP.GE.AND P2, PT, R164, RZ, PT ;  /* 0x000000ffa400720c */ /* 0x000fe20003f46270 */
[----:B------:R-:W-:-:S04]  /*4a50*/  IMAD.HI.U32 R4, R9, R71, RZ ;  /* 0x0000004709047227 */ /* 0x000fc800078e00ff */
[----:B------:R-:W-:Y:S01]  /*4a60*/  @!P6 IMAD.IADD R79, R79, 0x1, -R6 ;  /* 0x000000014f4fe824 */ /* 0x000fe200078e0a06 */
[C---:B------:R-:W-:Y:S01]  /*4a70*/  ISETP.GT.U32.AND P6, PT, R6.reuse, R73, PT ;  /* 0x000000490600720c */ /* 0x040fe20003fc4070 */
[----:B------:R-:W-:Y:S01]  /*4a80*/  @!P0 IMAD.MOV R85, RZ, RZ, -R85 ;  /* 0x000000ffff558224 */ /* 0x000fe200078e0a55 */
[C---:B------:R-:W-:Y:S01]  /*4a90*/  ISETP.GT.U32.AND P0, PT, R6.reuse, R75, PT ;  /* 0x0000004b0600720c */ /* 0x040fe20003f04070 */
[----:B------:R-:W-:Y:S02]  /*4aa0*/  IMAD.MOV R4, RZ, RZ, -R4 ;  /* 0x000000ffff047224 */ /* 0x000fe400078e0a04 */
[----:B------:R-:W-:Y:S01]  /*4ab0*/  @!P4 IMAD.MOV R89, RZ, RZ, -R89 ;  /* 0x000000ffff59c224 */ /* 0x000fe200078e0a59 */
[----:B------:R-:W-:Y:S01]  /*4ac0*/  ISETP.GT.U32.AND P4, PT, R6, R81, PT ;  /* 0x000000510600720c */ /* 0x000fe20003f84070 */
[----:B------:R-:W-:Y:S01]  /*4ad0*/  @!P5 IMAD.MOV R79, RZ, RZ, -R79 ;  /* 0x000000ffff4fd224 */ /* 0x000fe200078e0a4f */
[----:B------:R-:W-:Y:S01]  /*4ae0*/  ISETP.GE.AND P5, PT, R150, RZ, PT ;  /* 0x000000ff9600720c */ /* 0x000fe20003fa6270 */
[----:B------:R-:W-:-:S02]  /*4af0*/  IMAD R71, R6, R4, R71 ;  /* 0x0000000406477224 */ /* 0x000fc400078e0247 */
[----:B------:R-:W-:-:S04]  /*4b00*/  IMAD.HI.U32 R4, R9, R67, RZ ;  /* 0x0000004309047227 */ /* 0x000fc800078e00ff */
[----:B------:R-:W-:Y:S02]  /*4b10*/  IMAD.MOV R4, RZ, RZ, -R4 ;  /* 0x000000ffff047224 */ /* 0x000fe400078e0a04 */
[--C-:B------:R-:W-:Y:S01]  /*4b20*/  @!P0 IMAD.IADD R75, R75, 0x1, -R6.reuse ;  /* 0x000000014b4b8824 */ /* 0x100fe200078e0a06 */
[----:B------:R-:W-:Y:S01]  /*4b30*/  ISETP.GE.AND P0, PT, R154, RZ, PT ;  /* 0x000000ff9a00720c */ /* 0x000fe20003f06270 */
[----:B------:R-:W-:Y:S02]  /*4b40*/  IMAD R67, R6, R4, R67 ;  /* 0x0000000406437224 */ /* 0x000fe400078e0243 */
[----:B------:R-:W-:Y:S01]  /*4b50*/  @!P4 IMAD.IADD R81, R81, 0x1, -R6 ;  /* 0x000000015151c824 */ /* 0x000fe200078e0a06 */
[----:B------:R-:W-:Y:S01]  /*4b60*/  ISETP.GE.AND P4, PT, R160, RZ, PT ;  /* 0x000000ffa000720c */ /* 0x000fe20003f86270 */
[----:B------:R-:W-:-:S04]  /*4b70*/  IMAD.HI.U32 R5, R9, R69, RZ ;  /* 0x0000004509057227 */ /* 0x000fc800078e00ff */
[----:B------:R-:W-:Y:S01]  /*4b80*/  @!P5 IMAD.MOV R75, RZ, RZ, -R75 ;  /* 0x000000ffff4bd224 */ /* 0x000fe200078e0a4b */
[C---:B------:R-:W-:Y:S01]  /*4b90*/  ISETP.GT.U32.AND P5, PT, R6.reuse, R67, PT ;  /* 0x000000430600720c */ /* 0x040fe20003fa4070 */
[----:B------:R-:W-:Y:S02]  /*4ba0*/  IMAD.MOV R5, RZ, RZ, -R5 ;  /* 0x000000ffff057224 */ /* 0x000fe400078e0a05 */
[----:B------:R-:W-:Y:S01]  /*4bb0*/  @!P1 IMAD.MOV R83, RZ, RZ, -R83 ;  /* 0x000000ffff539224 */ /* 0x000fe200078e0a53 */
[C---:B------:R-:W-:Y:S01]  /*4bc0*/  ISETP.GT.U32.AND P1, PT, R6.reuse, R71, PT ;  /* 0x000000470600720c */ /* 0x040fe20003f24070 */
[C---:B------:R-:W-:Y:S02]  /*4bd0*/  IMAD R69, R6.reuse, R5, R69 ;  /* 0x0000000506457224 */ /* 0x040fe400078e0245 */
[----:B------:R-:W-:Y:S02]  /*4be0*/  @!P4 IMAD.MOV R81, RZ, RZ, -R81 ;  /* 0x000000ffff51c224 */ /* 0x000fe400078e0a51 */
[----:B------:R-:W-:Y:S01]  /*4bf0*/  @!P6 IMAD.IADD R73, R73, 0x1, -R6 ;  /* 0x000000014949e824 */ /* 0x000fe200078e0a06 */
[----:B------:R-:W-:Y:S01]  /*4c00*/  ISETP.GT.U32.AND P4, PT, R6, R69, PT ;  /* 0x000000450600720c */ /* 0x000fe20003f84070 */
[----:B------:R-:W-:-:S03]  /*4c10*/  IMAD.HI.U32 R5, R9, R61, RZ ;  /* 0x0000003d09057227 */ /* 0x000fc600078e00ff */
[----:B------:R-:W-:Y:S01]  /*4c20*/  ISETP.GT.U32.AND P6, PT, R6, R73, PT ;  /* 0x000000490600720c */ /* 0x000fe20003fc4070 */
[--C-:B------:R-:W-:Y:S02]  /*4c30*/  @!P5 IMAD.IADD R67, R67, 0x1, -R6.reuse ;  /* 0x000000014343d824 */ /* 0x100fe400078e0a06 */
[----:B------:R-:W-:Y:S01]  /*4c40*/  @!P1 IMAD.IADD R71, R71, 0x1, -R6 ;  /* 0x0000000147479824 */ /* 0x000fe200078e0a06 */
[----:B------:R-:W-:Y:S01]  /*4c50*/  ISETP.GE.AND P1, PT, R148, RZ, PT ;  /* 0x000000ff9400720c */ /* 0x000fe20003f26270 */
[----:B------:R-:W-:Y:S01]  /*4c60*/  IMAD.MOV R5, RZ, RZ, -R5 ;  /* 0x000000ffff057224 */ /* 0x000fe200078e0a05 */
[----:B------:R-:W-:Y:S01]  /*4c70*/  ISETP.GT.U32.AND P5, PT, R6, R67, PT ;  /* 0x000000430600720c */ /* 0x000fe20003fa4070 */
[----:B------:R-:W-:-:S04]  /*4c80*/  IMAD.HI.U32 R4, R9, R65, RZ ;  /* 0x0000004109047227 */ /* 0x000fc800078e00ff */
[--C-:B------:R-:W-:Y:S02]  /*4c90*/  @!P4 IMAD.IADD R69, R69, 0x1, -R6.reuse ;  /* 0x000000014545c824 */ /* 0x100fe400078e0a06 */
[C---:B------:R-:W-:Y:S02]  /*4ca0*/  IMAD R61, R6.reuse, R5, R61 ;  /* 0x00000005063d7224 */ /* 0x040fe400078e023d */
[----:B------:R-:W-:Y:S01]  /*4cb0*/  @!P6 IMAD.IADD R73, R73, 0x1, -R6 ;  /* 0x000000014949e824 */ /* 0x000fe200078e0a06 */
[----:B------:R-:W-:Y:S01]  /*4cc0*/  ISETP.GT.U32.AND P4, PT, R6, R69, PT ;  /* 0x000000450600720c */ /* 0x000fe20003f84070 */
[----:B------:R-:W-:Y:S01]  /*4cd0*/  IMAD.MOV R4, RZ, RZ, -R4 ;  /* 0x000000ffff047224 */ /* 0x000fe200078e0a04 */
[----:B------:R-:W-:Y:S01]  /*4ce0*/  ISETP.GE.AND P6, PT, R156, RZ, PT ;  /* 0x000000ff9c00720c */ /* 0x000fe20003fc6270 */
[----:B------:R-:W-:Y:S02]  /*4cf0*/  @!P5 IMAD.IADD R67, R67, 0x1, -R6 ;  /* 0x000000014343d824 */ /* 0x000fe400078e0a06 */
[----:B------:R-:W-:-:S02]  /*4d00*/  IMAD R65, R6, R4, R65 ;  /* 0x0000000406417224 */ /* 0x000fc400078e0241 */
[----:B------:R-:W-:Y:S01]  /*4d10*/  @!P1 IMAD.MOV R67, RZ, RZ, -R67 ;  /* 0x000000ffff439224 */ /* 0x000fe200078e0a43 */
[----:B------:R-:W-:Y:S01]  /*4d20*/  ISETP.GT.U32.AND P1, PT, R6, R61, PT ;  /* 0x0000003d0600720c */ /* 0x000fe20003f24070 */
[----:B------:R-:W-:-:S04]  /*4d30*/  IMAD.HI.U32 R4, R9, R63, RZ ;  /* 0x0000003f09047227 */ /* 0x000fc800078e00ff */
[----:B------:R-:W-:Y:S01]  /*4d40*/  @!P4 IMAD.IADD R69, R69, 0x1, -R6 ;  /* 0x000000014545c824 */ /* 0x000fe200078e0a06 */
[----:B------:R-:W-:Y:S01]  /*4d50*/  ISETP.GE.AND P4, PT, R146, RZ, PT ;  /* 0x000000ff9200720c */ /* 0x000fe20003f86270 */
[----:B------:R-:W-:Y:S01]  /*4d60*/  @!P3 IMAD.MOV R87, RZ, RZ, -R87 ;  /* 0x000000ffff57b224 */ /* 0x000fe200078e0a57 */
[----:B------:R-:W-:Y:S01]  /*4d70*/  ISETP.GT.U32.AND P3, PT, R6, R77, PT ;  /* 0x0000004d0600720c */ /* 0x000fe20003f64070 */
[----:B------:R-:W-:Y:S01]  /*4d80*/  @!P6 IMAD.MOV R69, RZ, RZ, -R69 ;  /* 0x000000ffff45e224 */ /* 0x000fe200078e0a45 */
[----:B------:R-:W-:Y:S01]  /*4d90*/  ISETP.GE.AND P6, PT, R2, RZ, PT ;  /* 0x000000ff0200720c */ /* 0x000fe20003fc6270 */
[----:B------:R-:W-:Y:S02]  /*4da0*/  IMAD.MOV R4, RZ, RZ, -R4 ;  /* 0x000000ffff047224 */ /* 0x000fe400078e0a04 */
[----:B------:R-:W-:-:S04]  /*4db0*/  IMAD.HI.U32 R2, R9, R59, RZ ;  /* 0x0000003b09027227 */ /* 0x000fc800078e00ff */
[----:B------:R-:W-:Y:S02]  /*4dc0*/  @!P1 IMAD.IADD R61, R61, 0x1, -R6 ;  /* 0x000000013d3d9824 */ /* 0x000fe400078e0a06 */
[C---:B------:R-:W-:Y:S02]  /*4dd0*/  IMAD R63, R6.reuse, R4, R63 ;  /* 0x00000004063f7224 */ /* 0x040fe400078e023f */
[----:B------:R-:W-:Y:S01]  /*4de0*/  IMAD.MOV R4, RZ, RZ, -R2 ;  /* 0x000000ffff047224 */ /* 0x000fe200078e0a02 */
[C---:B------:R-:W-:Y:S01]  /*4df0*/  ISETP.GT.U32.AND P1, PT, R6.reuse, R61, PT ;  /* 0x0000003d0600720c */ /* 0x040fe20003f24070 */
[----:B------:R-:W-:Y:S01]  /*4e00*/  IMAD.HI.U32 R2, R9, R57, RZ ;  /* 0x0000003909027227 */ /* 0x000fe200078e00ff */
[----:B------:R-:W-:-:S03]  /*4e10*/  ISETP.GT.U32.AND P5, PT, R6, R63, PT ;  /* 0x0000003f0600720c */ /* 0x000fc60003fa4070 */
[----:B------:R-:W-:Y:S02]  /*4e20*/  IMAD.MOV R5, RZ, RZ, -R2 ;  /* 0x000000ffff057224 */ /* 0x000fe400078e0a02 */
[----:B------:R-:W-:-:S04]  /*4e30*/  IMAD.HI.U32 R2, R9, R53, RZ ;  /* 0x0000003509027227 */ /* 0x000fc800078e00ff */
[----:B------:R-:W-:Y:S01]  /*4e40*/  @!P3 IMAD.IADD R77, R77, 0x1, -R6 ;  /* 0x000000014d4db824 */ /* 0x000fe200078e0a06 */
[----:B------:R-:W-:Y:S01]  /*4e50*/  ISETP.GE.AND P3, PT, R152, RZ, PT ;  /* 0x000000ff9800720c */ /* 0x000fe20003f66270 */
[----:B------:R-:W-:Y:S02]  /*4e60*/  IMAD.MOV R2, RZ, RZ, -R2 ;  /* 0x000000ffff027224 */ /* 0x000fe400078e0a02 */
[----:B------:R-:W-:Y:S01]  /*4e70*/  @!P2 IMAD.MOV R77, RZ, RZ, -R77 ;  /* 0x000000ffff4da224 */ /* 0x000fe200078e0a4d */
[C---:B------:R-:W-:Y:S01]  /*4e80*/  ISETP.GT.U32.AND P2, PT, R6.reuse, R71, PT ;  /* 0x000000470600720c */ /* 0x040fe20003f44070 */
[----:B------:R-:W-:Y:S02]  /*4e90*/  IMAD R53, R6, R2, R53 ;  /* 0x0000000206357224 */ /* 0x000fe400078e0235 */
[----:B------:R-:W-:Y:S02]  /*4ea0*/  @!P1 IMAD.IADD R61, R61, 0x1, -R6 ;  /* 0x000000013d3d9824 */ /* 0x000fe400078e0a06 */
[----:B------:R-:W-:-:S04]  /*4eb0*/  IMAD.HI.U32 R2, R9, R51, RZ ;  /* 0x0000003309027227 */ /* 0x000fc800078e00ff */
[----:B------:R-:W-:Y:S01]  /*4ec0*/  @!P4 IMAD.MOV R61, RZ, RZ, -R61 ;  /* 0x000000ffff3dc224 */ /* 0x000fe200078e0a3d */
[----:B------:R-:W-:Y:S01]  /*4ed0*/  ISETP.GT.U32.AND P4, PT, R6, R53, PT ;  /* 0x000000350600720c */ /* 0x000fe20003f84070 */
[----:B------:R-:W-:Y:S02]  /*4ee0*/  IMAD.MOV R2, RZ, RZ, -R2 ;  /* 0x000000ffff027224 */ /* 0x000fe400078e0a02 */
[----:B------:R-:W-:Y:S01]  /*4ef0*/  @!P2 IMAD.IADD R71, R71, 0x1, -R6 ;  /* 0x000000014747a824 */ /* 0x000fe200078e0a06 */
[----:B------:R-:W-:Y:S01]  /*4f00*/  ISETP.GE.AND P2, PT, R144, RZ, PT ;  /* 0x000000ff9000720c */ /* 0x000fe20003f46270 */
[C---:B------:R-:W-:Y:S02]  /*4f10*/  IMAD R51, R6.reuse, R2, R51 ;  /* 0x0000000206337224 */ /* 0x040fe400078e0233 */
[----:B------:R-:W-:Y:S01]  /*4f20*/  @!P0 IMAD.MOV R71, RZ, RZ, -R71 ;  /* 0x000000ffff478224 */ /* 0x000fe200078e0a47 */
[----:B------:R-:W-:Y:S01]  /*4f30*/  ISETP.GT.U32.AND P0, PT, R6, R65, PT ;  /* 0x000000410600720c */ /* 0x000fe20003f04070 */
[----:B------:R-:W-:-:S04]  /*4f40*/  IMAD.HI.U32 R2, R9, R49, RZ ;  /* 0x0000003109027227 */ /* 0x000fc800078e00ff */
[----:B------:R-:W-:Y:S02]  /*4f50*/  @!P4 IMAD.IADD R53, R53, 0x1, -R6 ;  /* 0x000000013535c824 */ /* 0x000fe400078e0a06 */
[----:B------:R-:W-:Y:S02]  /*4f60*/  IMAD.MOV R2, RZ, RZ, -R2 ;  /* 0x000000ffff027224 */ /* 0x000fe400078e0a02 */
[C---:B------:R-:W-:Y:S01]  /*4f70*/  IMAD R59, R6.reuse, R4, R59 ;  /* 0x00000004063b7224 */ /* 0x040fe200078e023b */
[C---:B------:R-:W-:Y:S01]  /*4f80*/  ISETP.GT.U32.AND P4, PT, R6.reuse, R53, PT ;  /* 0x000000350600720c */ /* 0x040fe20003f84070 */
[----:B------:R-:W-:Y:S02]  /*4f90*/  IMAD R49, R6, R2, R49 ;  /* 0x0000000206317224 */ /* 0x000fe400078e0231 */
[----:B------:R-:W-:Y:S02]  /*4fa0*/  @!P0 IMAD.IADD R65, R65, 0x1, -R6 ;  /* 0x0000000141418824 */ /* 0x000fe400078e0a06 */
[----:B------:R-:W-:-:S03]  /*4fb0*/  IMAD.HI.U32 R4, R9, R55, RZ ;  /* 0x0000003709047227 */ /* 0x000fc600078e00ff */
[----:B------:R-:W-:Y:S01]  /*4fc0*/  ISETP.GT.U32.AND P0, PT, R6, R65, PT ;  /* 0x000000410600720c */ /* 0x000fe20003f04070 */
[----:B------:R-:W-:Y:S02]  /*4fd0*/  IMAD.MOV R4, RZ, RZ, -R4 ;  /* 0x000000ffff047224 */ /* 0x000fe400078e0a04 */
[----:B------:R-:W-:Y:S01]  /*4fe0*/  @!P3 IMAD.MOV R73, RZ, RZ, -R73 ;  /* 0x000000ffff49b224 */ /* 0x000fe200078e0a49 */
[----:B------:R-:W-:Y:S01]  /*4ff0*/  ISETP.GE.AND P3, PT, R142, RZ, PT ;  /* 0x000000ff8e00720c */ /* 0x000fe20003f66270 */
[--C-:B------:R-:W-:Y:S01]  /*5000*/  @!P4 IMAD.IADD R53, R53, 0x1, -R6.reuse ;  /* 0x000000013535c824 */ /* 0x100fe200078e0a06 */
[C---:B------:R-:W-:Y:S01]  /*5010*/  ISETP.GT.U32.AND P4, PT, R6.reuse, R49, PT ;  /* 0x000000310600720c */ /* 0x040fe20003f84070 */
[C---:B------:R-:W-:Y:S02]  /*5020*/  IMAD R55, R6.reuse, R4, R55 ;  /* 0x0000000406377224 */ /* 0x040fe400078e0237 */
[C---:B------:R-:W-:Y:S02]  /*5030*/  IMAD R57, R6.reuse, R5, R57 ;  /* 0x0000000506397224 */ /* 0x040fe400078e0239 */
[--C-:B------:R-:W-:Y:S01]  /*5040*/  @!P5 IMAD.IADD R63, R63, 0x1, -R6.reuse ;  /* 0x000000013f3fd824 */ /* 0x100fe200078e0a06 */
[C---:B------:R-:W-:Y:S01]  /*5050*/  ISETP.GT.U32.AND P1, PT, R6.reuse, R55, PT ;  /* 0x000000370600720c */ /* 0x040fe20003f24070 */
[----:B------:R-:W-:Y:S01]  /*5060*/  @!P0 IMAD.IADD R65, R65, 0x1, -R6 ;  /* 0x0000000141418824 */ /* 0x000fe200078e0a06 */
[C---:B------:R-:W-:Y:S01]  /*5070*/  ISETP.GT.U32.AND P0, PT, R6.reuse, R59, PT ;  /* 0x0000003b0600720c */ /* 0x040fe20003f04070 */
[----:B------:R-:W-:Y:S01]  /*5080*/  IMAD.HI.U32 R2, R9, R45, RZ ;  /* 0x0000002d09027227 */ /* 0x000fe200078e00ff */
[----:B------:R-:W-:-:S03]  /*5090*/  ISETP.GT.U32.AND P5, PT, R6, R63, PT ;  /* 0x0000003f0600720c */ /* 0x000fc60003fa4070 */
[----:B------:R-:W-:Y:S02]  /*50a0*/  @!P4 IMAD.IADD R49, R49, 0x1, -R6 ;  /* 0x000000013131c824 */ /* 0x000fe400078e0a06 */
[----:B------:R-:W-:Y:S01]  /*50b0*/  @!P3 IMAD.MOV R65, RZ, RZ, -R65 ;  /* 0x000000ffff41b224 */ /* 0x000fe200078e0a41 */
[C---:B------:R-:W-:Y:S01]  /*50c0*/  ISETP.GT.U32.AND P3, PT, R6.reuse, R57, PT ;  /* 0x000000390600720c */ /* 0x040fe20003f64070 */
[----:B------:R-:W-:Y:S01]  /*50d0*/  IMAD.MOV R2, RZ, RZ, -R2 ;  /* 0x000000ffff027224 */ /* 0x000fe200078e0a02 */
[C---:B------:R-:W-:Y:S01]  /*50e0*/  ISETP.GT.U32.AND P4, PT, R6.reuse, R49, PT ;  /* 0x000000310600720c */ /* 0x040fe20003f84070 */
[--C-:B------:R-:W-:Y:S02]  /*50f0*/  @!P1 IMAD.IADD R55, R55, 0x1, -R6.reuse ;  /* 0x0000000137379824 */ /* 0x100fe400078e0a06 */
[C---:B------:R-:W-:Y:S02]  /*5100*/  IMAD R45, R6.reuse, R2, R45 ;  /* 0x00000002062d7224 */ /* 0x040fe400078e022d */
[----:B------:R-:W-:Y:S01]  /*5110*/  @!P5 IMAD.IADD R63, R63, 0x1, -R6 ;  /* 0x000000013f3fd824 */ /* 0x000fe200078e0a06 */
[----:B------:R-:W-:Y:S01]  /*5120*/  ISETP.GT.U32.AND P1, PT, R6, R55, PT ;  /* 0x000000370600720c */ /* 0x000fe20003f24070 */
[----:B------:R-:W-:Y:S01]  /*5130*/  IMAD.HI.U32 R4, R9, R47, RZ ;  /* 0x0000002f09047227 */ /* 0x000fe200078e00ff */
[----:B------:R-:W-:-:S03]  /*5140*/  ISETP.GE.AND P5, PT, R140, RZ, PT ;  /* 0x000000ff8c00720c */ /* 0x000fc60003fa6270 */
[--C-:B------:R-:W-:Y:S01]  /*5150*/  @!P3 IMAD.IADD R57, R57, 0x1, -R6.reuse ;  /* 0x000000013939b824 */ /* 0x100fe200078e0a06 */
[----:B------:R-:W-:Y:S01]  /*5160*/  ISETP.GE.AND P3, PT, R136, RZ, PT ;  /* 0x000000ff8800720c */ /* 0x000fe20003f66270 */
[--C-:B------:R-:W-:Y:S01]  /*5170*/  @!P4 IMAD.IADD R49, R49, 0x1, -R6.reuse ;  /* 0x000000013131c824 */ /* 0x100fe200078e0a06 */
[C---:B------:R-:W-:Y:S01]  /*5180*/  ISETP.GT.U32.AND P4, PT, R6.reuse, R45, PT ;  /* 0x0000002d0600720c */ /* 0x040fe20003f84070 */
[----:B------:R-:W-:Y:S02]  /*5190*/  @!P0 IMAD.IADD R59, R59, 0x1, -R6 ;  /* 0x000000013b3b8824 */ /* 0x000fe400078e0a06 */
[----:B------:R-:W-:Y:S01]  /*51a0*/  @!P2 IMAD.MOV R63, RZ, RZ, -R63 ;  /* 0x000000ffff3fa224 */ /* 0x000fe200078e0a3f */
[C---:B------:R-:W-:Y:S01]  /*51b0*/  ISETP.GT.U32.AND P2, PT, R6.reuse, R57, PT ;  /* 0x000000390600720c */ /* 0x040fe20003f44070 */
[----:B------:R-:W-:Y:S01]  /*51c0*/  IMAD.MOV R4, RZ, RZ, -R4 ;  /* 0x000000ffff047224 */ /* 0x000fe200078e0a04 */
[----:B------:R-:W-:Y:S01]  /*51d0*/  ISETP.GT.U32.AND P0, PT, R6, R59, PT ;  /* 0x0000003b0600720c */ /* 0x000fe20003f04070 */
[----:B------:R-:W-:Y:S01]  /*51e0*/  @!P1 IMAD.IADD R55, R55, 0x1, -R6 ;  /* 0x0000000137379824 */ /* 0x000fe200078e0a06 */
[----:B------:R-:W-:Y:S01]  /*51f0*/  ISETP.GE.AND P1, PT, R134, RZ, PT ;  /* 0x000000ff8600720c */ /* 0x000fe20003f26270 */
[----:B------:R-:W-:-:S02]  /*5200*/  IMAD R47, R6, R4, R47 ;  /* 0x00000004062f7224 */ /* 0x000fc400078e022f */
[----:B------:R-:W-:Y:S02]  /*5210*/  @!P3 IMAD.MOV R55, RZ, RZ, -R55 ;  /* 0x000000ffff37b224 */ /* 0x000fe400078e0a37 */
[----:B------:R-:W-:Y:S01]  /*5220*/  @!P4 IMAD.IADD R45, R45, 0x1, -R6 ;  /* 0x000000012d2dc824 */ /* 0x000fe200078e0a06 */
[----:B------:R-:W-:Y:S01]  /*5230*/  ISETP.GT.U32.AND P3, PT, R6, R47, PT ;  /* 0x0000002f0600720c */ /* 0x000fe20003f64070 */
[----:B------:R-:W-:-:S03]  /*5240*/  IMAD.HI.U32 R5, R9, R41, RZ ;  /* 0x0000002909057227 */ /* 0x000fc600078e00ff */
[C---:B------:R-:W-:Y:S01]  /*5250*/  ISETP.GT.U32.AND P4, PT, R6.reuse, R45, PT ;  /* 0x0000002d0600720c */ /* 0x040fe20003f84070 */
[----:B------:R-:W-:Y:S01]  /*5260*/  @!P2 IMAD.IADD R57, R57, 0x1, -R6 ;  /* 0x000000013939a824 */ /* 0x000fe200078e0a06 */
[----:B------:R-:W-:Y:S01]  /*5270*/  ISETP.GT.U32.AND P2, PT, R6, R51, PT ;  /* 0x000000330600720c */ /* 0x000fe20003f44070 */
[----:B------:R-:W-:-:S04]  /*5280*/  IMAD.HI.U32 R2, R9, R39, RZ ;  /* 0x0000002709027227 */ /* 0x000fc800078e00ff */
[----:B------:R-:W-:Y:S01]  /*5290*/  @!P0 IMAD.IADD R59, R59, 0x1, -R6 ;  /* 0x000000013b3b8824 */ /* 0x000fe200078e0a06 */
[----:B------:R-:W-:Y:S01]  /*52a0*/  ISETP.GE.AND P0, PT, R138, RZ, PT ;  /* 0x000000ff8a00720c */ /* 0x000fe20003f06270 */
[----:B------:R-:W-:Y:S02]  /*52b0*/  IMAD.MOV R5, RZ, RZ, -R5 ;  /* 0x000000ffff057224 */ /* 0x000fe400078e0a05 */
[----:B------:R-:W-:Y:S02]  /*52c0*/  IMAD.MOV R2, RZ, RZ, -R2 ;  /* 0x000000ffff027224 */ /* 0x000fe400078e0a02 */
[--C-:B------:R-:W-:Y:S02]  /*52d0*/  @!P3 IMAD.IADD R47, R47, 0x1, -R6.reuse ;  /* 0x000000012f2fb824 */ /* 0x100fe400078e0a06 */
[C---:B------:R-:W-:Y:S02]  /*52e0*/  IMAD R41, R6.reuse, R5, R41 ;  /* 0x0000000506297224 */ /* 0x040fe400078e0229 */
[C---:B------:R-:W-:Y:S01]  /*52f0*/  IMAD R39, R6.reuse, R2, R39 ;  /* 0x0000000206277224 */ /* 0x040fe200078e0227 */
[----:B------:R-:W-:Y:S01]  /*5300*/  ISETP.GT.U32.AND P3, PT, R6, R47, PT ;  /* 0x0000002f0600720c */ /* 0x000fe20003f64070 */
[----:B------:R-:W-:-:S02]  /*5310*/  @!P2 IMAD.IADD R51, R51, 0x1, -R6 ;  /* 0x000000013333a824 */ /* 0x000fc400078e0a06 */
[----:B------:R-:W-:Y:S01]  /*5320*/  @!P1 IMAD.MOV R49, RZ, RZ, -R49 ;  /* 0x000000ffff319224 */ /* 0x000fe200078e0a31 */
[C---:B------:R-:W-:Y:S01]  /*5330*/  ISETP.GT.U32.AND P1, PT, R6.reuse, R41, PT ;  /* 0x000000290600720c */ /* 0x040fe20003f24070 */
[----:B------:R-:W-:Y:S01]  /*5340*/  @!P4 IMAD.IADD R45, R45, 0x1, -R6 ;  /* 0x000000012d2dc824 */ /* 0x000fe200078e0a06 */
[C---:B------:R-:W-:Y:S01]  /*5350*/  ISETP.GT.U32.AND P4, PT, R6.reuse, R39, PT ;  /* 0x000000270600720c */ /* 0x040fe20003f84070 */
[----:B------:R-:W-:Y:S01]  /*5360*/  IMAD.HI.U32 R4, R9, R43, RZ ;  /* 0x0000002b09047227 */ /* 0x000fe200078e00ff */
[----:B------:R-:W-:-:S03]  /*5370*/  ISETP.GT.U32.AND P2, PT, R6, R51, PT ;  /* 0x000000330600720c */ /* 0x000fc60003f44070 */
[----:B------:R-:W-:Y:S01]  /*5380*/  @!P0 IMAD.MOV R53, RZ, RZ, -R53 ;  /* 0x000000ffff358224 */ /* 0x000fe200078e0a35 */
[----:B------:R-:W-:Y:S01]  /*5390*/  ISETP.GE.AND P0, PT, R126, RZ, PT ;  /* 0x000000ff7e00720c */ /* 0x000fe20003f06270 */
[----:B------:R-:W-:Y:S02]  /*53a0*/  IMAD.MOV R4, RZ, RZ, -R4 ;  /* 0x000000ffff047224 */ /* 0x000fe400078e0a04 */
[----:B------:R-:W-:Y:S01]  /*53b0*/  @!P6 IMAD.MOV R59, RZ, RZ, -R59 ;  /* 0x000000ffff3be224 */ /* 0x000fe200078e0a3b */
[----:B------:R-:W-:Y:S01]  /*53c0*/  ISETP.GE.AND P6, PT, R132, RZ, PT ;  /* 0x000000ff8400720c */ /* 0x000fe20003fc6270 */
[----:B------:R-:W-:Y:S02]  /*53d0*/  IMAD R43, R6, R4, R43 ;  /* 0x00000004062b7224 */ /* 0x000fe400078e022b */
[----:B------:R-:W-:-:S04]  /*53e0*/  IMAD.HI.U32 R2, R9, R37, RZ ;  /* 0x0000002509027227 */ /* 0x000fc800078e00ff */
[--C-:B------:R-:W-:Y:S01]  /*53f0*/  @!P3 IMAD.IADD R47, R47, 0x1, -R6.reuse ;  /* 0x000000012f2fb824 */ /* 0x100fe200078e0a06 */
[----:B------:R-:W-:Y:S01]  /*5400*/  ISETP.GT.U32.AND P3, PT, R6, R43, PT ;  /* 0x0000002b0600720c */ /* 0x000fe20003f64070 */
[--C-:B------:R-:W-:Y:S02]  /*5410*/  @!P1 IMAD.IADD R41, R41, 0x1, -R6.reuse ;  /* 0x0000000129299824 */ /* 0x100fe400078e0a06 */
[----:B------:R-:W-:Y:S01]  /*5420*/  @!P4 IMAD.IADD R39, R39, 0x1, -R6 ;  /* 0x000000012727c824 */ /* 0x000fe200078e0a06 */
[----:B------:R-:W-:Y:S01]  /*5430*/  ISETP.GE.AND P4, PT, R118, RZ, PT ;  /* 0x000000ff7600720c */ /* 0x000fe20003f86270 */
[----:B------:R-:W-:Y:S01]  /*5440*/  IMAD.HI.U32 R4, R9, R35, RZ ;  /* 0x0000002309047227 */ /* 0x000fe200078e00ff */
[----:B------:R-:W-:-:S03]  /*5450*/  ISETP.GT.U32.AND P1, PT, R6, R41, PT ;  /* 0x000000290600720c */ /* 0x000fc60003f24070 */
[----:B------:R-:W-:Y:S02]  /*5460*/  IMAD.MOV R2, RZ, RZ, -R2 ;  /* 0x000000ffff027224 */ /* 0x000fe400078e0a02 */
[----:B------:R-:W-:Y:S01]  /*5470*/  @!P2 IMAD.IADD R51, R51, 0x1, -R6 ;  /* 0x000000013333a824 */ /* 0x000fe200078e0a06 */
[----:B------:R-:W-:Y:S01]  /*5480*/  ISETP.GE.AND P2, PT, R128, RZ, PT ;  /* 0x000000ff8000720c */ /* 0x000fe20003f46270 */
[----:B------:R-:W-:Y:S01]  /*5490*/  @!P0 IMAD.MOV R45, RZ, RZ, -R45 ;  /* 0x000000ffff2d8224 */ /* 0x000fe200078e0a2d */
[C---:B------:R-:W-:Y:S01]  /*54a0*/  ISETP.GT.U32.AND P0, PT, R6.reuse, R39, PT ;  /* 0x000000270600720c */ /* 0x040fe20003f04070 */
[----:B------:R-:W-:Y:S02]  /*54b0*/  IMAD.MOV R4, RZ, RZ, -R4 ;  /* 0x000000ffff047224 */ /* 0x000fe400078e0a04 */
[----:B------:R-:W-:Y:S02]  /*54c0*/  IMAD R37, R6, R2, R37 ;  /* 0x0000000206257224 */ /* 0x000fe400078e0225 */
[----:B------:R-:W-:-:S04]  /*54d0*/  IMAD.HI.U32 R2, R9, R33, RZ ;  /* 0x0000002109027227 */ /* 0x000fc800078e00ff */
[----:B------:R-:W-:Y:S01]  /*54e0*/  @!P6 IMAD.MOV R51, RZ, RZ, -R51 ;  /* 0x000000ffff33e224 */ /* 0x000fe200078e0a33 */
[----:B------:R-:W-:Y:S01]  /*54f0*/  ISETP.GE.AND P6, PT, R124, RZ, PT ;  /* 0x000000ff7c00720c */ /* 0x000fe20003fc6270 */
[----:B------:R-:W-:Y:S02]  /*5500*/  IMAD R35, R6, R4, R35 ;  /* 0x0000000406237224 */ /* 0x000fe400078e0223 */
[----:B------:R-:W-:-:S04]  /*5510*/  IMAD.HI.U32 R4, R9, R31, RZ ;  /* 0x0000001f09047227 */ /* 0x000fc800078e00ff */
[----:B------:R-:W-:Y:S02]  /*5520*/  IMAD.MOV R5, RZ, RZ, -R2 ;  /* 0x000000ffff057224 */ /* 0x000fe400078e0a02 */
[----:B------:R-:W-:Y:S02]  /*5530*/  @!P3 IMAD.IADD R43, R43, 0x1, -R6 ;  /* 0x000000012b2bb824 */ /* 0x000fe400078e0a06 */
[----:B------:R-:W-:Y:S02]  /*5540*/  IMAD.MOV R4, RZ, RZ, -R4 ;  /* 0x000000ffff047224 */ /* 0x000fe400078e0a04 */
[C---:B------:R-:W-:Y:S01]  /*5550*/  IMAD R33, R6.reuse, R5, R33 ;  /* 0x0000000506217224 */ /* 0x040fe200078e0221 */
[C---:B------:R-:W-:Y:S01]  /*5560*/  ISETP.GT.U32.AND P3, PT, R6.reuse, R43, PT ;  /* 0x0000002b0600720c */ /* 0x040fe20003f64070 */
[----:B------:R-:W-:Y:S01]  /*5570*/  @!P1 IMAD.IADD R41, R41, 0x1, -R6 ;  /* 0x0000000129299824 */ /* 0x000fe200078e0a06 */
        /* <DEDUP_REMOVED lines=8> */
[----:B------:R-:W-:Y:S01]  /*5600*/  ISETP.GT.U32.AND P3, PT, R6, R37, PT ;  /* 0x000000250600720c */ /* 0x000fe20003f64070 */
[----:B------:R-:W-:Y:S02]  /*5610*/  IMAD.MOV R2, RZ, RZ, -R2 ;  /* 0x000000ffff027224 */ /* 0x000fe400078e0a02 */
[----:B------:R-:W-:Y:S02]  /*5620*/  @!P2 IMAD.MOV R43, RZ, RZ, -R43 ;  /* 0x000000ffff2ba224 */ /* 0x000fe400078e0a2b */
[--C-:B------:R-:W-:Y:S01]  /*5630*/  @!P0 IMAD.IADD R33, R33, 0x1, -R6.reuse ;  /* 0x0000000121218824 */ /* 0x100fe200078e0a06 */
[----:B------:R-:W-:Y:S01]  /*5640*/  ISETP.GE.AND P0, PT, R112, RZ, PT ;  /* 0x000000ff7000720c */ /* 0x000fe20003f06270 */
[----:B------:R-:W-:Y:S02]  /*5650*/  @!P6 IMAD.IADD R31, R31, 0x1, -R6 ;  /* 0x000000011f1fe824 */ /* 0x000fe400078e0a06 */
[C---:B------:R-:W-:Y:S01]  /*5660*/  IMAD R29, R6.reuse, R2, R29 ;  /* 0x00000002061d7224 */ /* 0x040fe200078e021d */
[----:B------:R-:W-:Y:S01]  /*5670*/  ISETP.GT.U32.AND P6, PT, R6, R33, PT ;  /* 0x000000210600720c */ /* 0x000fe20003fc4070 */
[----:B------:R-:W-:-:S04]  /*5680*/  IMAD.HI.U32 R2, R9, R27, RZ ;  /* 0x0000001b09027227 */ /* 0x000fc800078e00ff */
[----:B------:R-:W-:Y:S02]  /*5690*/  IMAD.MOV R2, RZ, RZ, -R2 ;  /* 0x000000ffff027224 */ /* 0x000fe400078e0a02 */
[--C-:B------:R-:W-:Y:S01]  /*56a0*/  @!P3 IMAD.IADD R37, R37, 0x1, -R6.reuse ;  /* 0x000000012525b824 */ /* 0x100fe200078e0a06 */
[----:B------:R-:W-:Y:S01]  /*56b0*/  ISETP.GE.AND P3, PT, R120, RZ, PT ;  /* 0x000000ff7800720c */ /* 0x000fe20003f66270 */
[C---:B------:R-:W-:Y:S02]  /*56c0*/  IMAD R27, R6.reuse, R2, R27 ;  /* 0x00000002061b7224 */ /* 0x040fe400078e021b */
[----:B------:R-:W-:Y:S01]  /*56d0*/  @!P5 IMAD.MOV R57, RZ, RZ, -R57 ;  /* 0x000000ffff39d224 */ /* 0x000fe200078e0a39 */
[C---:B------:R-:W-:Y:S01]  /*56e0*/  ISETP.GT.U32.AND P2, PT, R6.reuse, R37, PT ;  /* 0x000000250600720c */ /* 0x040fe20003f44070 */
[--C-:B------:R-:W-:Y:S01]  /*56f0*/  @!P6 IMAD.IADD R33, R33, 0x1, -R6.reuse ;  /* 0x000000012121e824 */ /* 0x100fe200078e0a06 */
[----:B------:R-:W-:Y:S01]  /*5700*/  ISETP.GT.U32.AND P6, PT, R6, R27, PT ;  /* 0x0000001b0600720c */ /* 0x000fe20003fc4070 */
[----:B------:R-:W-:Y:S01]  /*5710*/  @!P1 IMAD.IADD R35, R35, 0x1, -R6 ;  /* 0x0000000123239824 */ /* 0x000fe200078e0a06 */
[----:B------:R-:W-:Y:S01]  /*5720*/  ISETP.GE.AND P5, PT, R130, RZ, PT ;  /* 0x000000ff8200720c */ /* 0x000fe20003fa6270 */
[----:B------:R-:W-:-:S03]  /*5730*/  IMAD.HI.U32 R2, R9, R25, RZ ;  /* 0x0000001909027227 */ /* 0x000fc600078e00ff */
[----:B------:R-:W-:Y:S01]  /*5740*/  ISETP.GT.U32.AND P1, PT, R6, R35, PT ;  /* 0x000000230600720c */ /* 0x000fe20003f24070 */
[----:B------:R-:W-:Y:S02]  /*5750*/  IMAD.MOV R2, RZ, RZ, -R2 ;  /* 0x000000ffff027224 */ /* 0x000fe400078e0a02 */
[----:B------:R-:W-:-:S04]  /*5760*/  IMAD.HI.U32 R5, R9, R7, RZ ;  /* 0x0000000709057227 */ /* 0x000fc800078e00ff */
[--C-:B------:R-:W-:Y:S01]  /*5770*/  @!P2 IMAD.IADD R37, R37, 0x1, -R6.reuse ;  /* 0x000000012525a824 */ /* 0x100fe200078e0a06 */
[----:B------:R-:W-:Y:S01]  /*5780*/  ISETP.GT.U32.AND P2, PT, R6, R29, PT ;  /* 0x0000001d0600720c */ /* 0x000fe20003f44070 */
[--C-:B------:R-:W-:Y:S02]  /*5790*/  @!P6 IMAD.IADD R27, R27, 0x1, -R6.reuse ;  /* 0x000000011b1be824 */ /* 0x100fe400078e0a06 */
[----:B------:R-:W-:Y:S01]  /*57a0*/  @!P5 IMAD.MOV R47, RZ, RZ, -R47 ;  /* 0x000000ffff2fd224 */ /* 0x000fe200078e0a2f */
[----:B------:R-:W-:Y:S01]  /*57b0*/  ISETP.GE.AND P5, PT, R122, RZ, PT ;  /* 0x000000ff7a00720c */ /* 0x000fe20003fa6270 */
[C---:B------:R-:W-:Y:S01]  /*57c0*/  IMAD R25, R6.reuse, R2, R25 ;  /* 0x0000000206197224 */ /* 0x040fe200078e0219 */
[----:B------:R-:W-:Y:S01]  /*57d0*/  ISETP.GT.U32.AND P6, PT, R6, R27, PT ;  /* 0x0000001b0600720c */ /* 0x000fe20003fc4070 */
[----:B------:R-:W-:Y:S01]  /*57e0*/  @!P1 IMAD.IADD R35, R35, 0x1, -R6 ;  /* 0x0000000123239824 */ /* 0x000fe200078e0a06 */
[----:B------:R-:W-:Y:S01]  /*57f0*/  IABS R2, R15 ;  /* 0x0000000f00027213 */ /* 0x000fe20000000000 */
[----:B------:R-:W-:Y:S01]  /*5800*/  IMAD.MOV R5, RZ, RZ, -R5 ;  /* 0x000000ffff057224 */ /* 0x000fe200078e0a05 */
[----:B------:R-:W-:Y:S01]  /*5810*/  ISETP.GE.AND P1, PT, R116, RZ, PT ;  /* 0x000000ff7400720c */ /* 0x000fe20003f26270 */
[----:B------:R-:W-:-:S02]  /*5820*/  @!P3 IMAD.MOV R35, RZ, RZ, -R35 ;  /* 0x000000ffff23b224 */ /* 0x000fc400078e0a23 */
[--C-:B------:R-:W-:Y:S01]  /*5830*/  @!P2 IMAD.IADD R29, R29, 0x1, -R6.reuse ;  /* 0x000000011d1da824 */ /* 0x100fe200078e0a06 */
[----:B------:R-:W-:Y:S01]  /*5840*/  ISETP.GE.AND P2, PT, R23, RZ, PT ;  /* 0x000000ff1700720c */ /* 0x000fe20003f46270 */
[----:B------:R-:W-:Y:S01]  /*5850*/  @!P4 IMAD.MOV R37, RZ, RZ, -R37 ;  /* 0x000000ffff25c224 */ /* 0x000fe200078e0a25 */
[----:B------:R-:W-:Y:S01]  /*5860*/  IABS R23, R110 ;  /* 0x0000006e00177213 */ /* 0x000fe20000000000 */
[----:B------:R-:W-:Y:S01]  /*5870*/  @!P5 IMAD.MOV R39, RZ, RZ, -R39 ;  /* 0x000000ffff27d224 */ /* 0x000fe200078e0a27 */
[----:B------:R-:W-:Y:S01]  /*5880*/  ISETP.GE.AND P5, PT, R114, RZ, PT ;  /* 0x000000ff7200720c */ /* 0x000fe20003fa6270 */
[----:B------:R-:W-:Y:S01]  /*5890*/  @!P6 IMAD.IADD R27, R27, 0x1, -R6 ;  /* 0x000000011b1be824 */ /* 0x000fe200078e0a06 */
[C---:B------:R-:W-:Y:S01]  /*58a0*/  ISETP.GT.U32.AND P6, PT, R6.reuse, R25, PT ;  /* 0x000000190600720c */ /* 0x040fe20003fc4070 */
[----:B------:R-:W-:Y:S01]  /*58b0*/  IMAD.HI.U32 R4, R9, R23, RZ ;  /* 0x0000001709047227 */ /* 0x000fe200078e00ff */
[C---:B------:R-:W-:Y:S02]  /*58c0*/  ISETP.GT.U32.AND P3, PT, R6.reuse, R29, PT ;  /* 0x0000001d0600720c */ /* 0x040fe40003f64070 */
[----:B------:R-:W-:Y:S01]  /*58d0*/  ISETP.GT.U32.AND P4, PT, R6, R31, PT ;  /* 0x0000001f0600720c */ /* 0x000fe20003f84070 */
[----:B------:R-:W-:-:S02]  /*58e0*/  IMAD.MOV R4, RZ, RZ, -R4 ;  /* 0x000000ffff047224 */ /* 0x000fc400078e0a04 */
[----:B------:R-:W-:Y:S02]  /*58f0*/  @!P2 IMAD.MOV R27, RZ, RZ, -R27 ;  /* 0x000000ffff1ba224 */ /* 0x000fe400078e0a1b */
[----:B------:R-:W-:Y:S02]  /*5900*/  IMAD R23, R6, R4, R23 ;  /* 0x0000000406177224 */ /* 0x000fe400078e0217 */
[----:B------:R-:W-:Y:S01]  /*5910*/  @!P5 IMAD.MOV R33, RZ, RZ, -R33 ;  /* 0x000000ffff21d224 */ /* 0x000fe200078e0a21 */
[----:B------:R-:W-:Y:S01]  /*5920*/  ISETP.GE.AND P5, PT, R22, RZ, PT ;  /* 0x000000ff1600720c */ /* 0x000fe20003fa6270 */
[----:B------:R-:W-:Y:S01]  /*5930*/  @!P6 IMAD.IADD R25, R25, 0x1, -R6 ;  /* 0x000000011919e824 */ /* 0x000fe200078e0a06 */
[C---:B------:R-:W-:Y:S01]  /*5940*/  ISETP.GT.U32.AND P6, PT, R6.reuse, R23, PT ;  /* 0x000000170600720c */ /* 0x040fe20003fc4070 */
[----:B------:R-:W-:Y:S02]  /*5950*/  IMAD R22, R6, R5, R7 ;  /* 0x0000000506167224 */ /* 0x000fe400078e0207 */
[----:B------:R-:W-:-:S02]  /*5960*/  IMAD.MOV.U32 R5, RZ, RZ, R2 ;  /* 0x000000ffff057224 */ /* 0x000fc400078e0002 */
[----:B------:R-:W-:Y:S01]  /*5970*/  @!P3 IMAD.IADD R29, R29, 0x1, -R6 ;  /* 0x000000011d1db824 */ /* 0x000fe200078e0a06 */
[----:B------:R-:W-:Y:S01]  /*5980*/  ISETP.GE.AND P3, PT, R110, RZ, PT ;  /* 0x000000ff6e00720c */ /* 0x000fe20003f66270 */
[----:B------:R-:W-:-:S04]  /*5990*/  IMAD.HI.U32 R2, R9, R5, RZ ;  /* 0x0000000509027227 */ /* 0x000fc800078e00ff */
[----:B------:R-:W-:-:S04]  /*59a0*/  IMAD.HI.U32 R4, R9, R10, RZ ;  /* 0x0000000a09047227 */ /* 0x000fc800078e00ff */
[----:B------:R-:W-:Y:S02]  /*59b0*/  IMAD.MOV R7, RZ, RZ, -R2 ;  /* 0x000000ffff077224 */ /* 0x000fe400078e0a02 */
[----:B------:R-:W-:Y:S01]  /*59c0*/  @!P0 IMAD.MOV R29, RZ, RZ, -R29 ;  /* 0x000000ffff1d8224 */ /* 0x000fe200078e0a1d */
[----:B------:R-:W-:Y:S01]  /*59d0*/  ISETP.GT.U32.AND P0, PT, R6, R22, PT ;  /* 0x000000160600720c */ /* 0x000fe20003f04070 */
[----:B------:R-:W-:Y:S02]  /*59e0*/  IMAD.MOV R11, RZ, RZ, -R4 ;  /* 0x000000ffff0b7224 */ /* 0x000fe400078e0a04 */
[----:B------:R-:W-:-:S04]  /*59f0*/  IMAD.HI.U32 R4, R9, R13, RZ ;  /* 0x0000000d09047227 */ /* 0x000fc800078e00ff */
[--C-:B------:R-:W-:Y:S01]  /*5a00*/  @!P4 IMAD.IADD R31, R31, 0x1, -R6.reuse ;  /* 0x000000011f1fc824 */ /* 0x100fe200078e0a06 */
[----:B------:R-:W-:Y:S01]  /*5a10*/  ISETP.GE.AND P4, PT, R108, RZ, PT ;  /* 0x000000ff6c00720c */ /* 0x000fe20003f86270 */
[C---:B------:R-:W-:Y:S02]  /*5a20*/  IMAD R5, R6.reuse, R7, R5 ;  /* 0x0000000706057224 */ /* 0x040fe400078e0205 */
[----:B------:R-:W-:Y:S02]  /*5a30*/  @!P6 IMAD.IADD R23, R23, 0x1, -R6 ;  /* 0x000000011717e824 */ /* 0x000fe400078e0a06 */
[----:B------:R-:W-:Y:S01]  /*5a40*/  IMAD.MOV R4, RZ, RZ, -R4 ;  /* 0x000000ffff047224 */ /* 0x000fe200078e0a04 */
[C---:B------:R-:W-:Y:S01]  /*5a50*/  ISETP.GT.U32.AND P2, PT, R6.reuse, R5, PT ;  /* 0x000000050600720c */ /* 0x040fe20003f44070 */
[----:B------:R-:W-:Y:S01]  /*5a60*/  @!P1 IMAD.MOV R31, RZ, RZ, -R31 ;  /* 0x000000ffff1f9224 */ /* 0x000fe200078e0a1f */
[C---:B------:R-:W-:Y:S01]  /*5a70*/  ISETP.GT.U32.AND P1, PT, R6.reuse, R25, PT ;  /* 0x000000190600720c */ /* 0x040fe20003f24070 */
[----:B------:R-:W-:Y:S01]  /*5a80*/  IMAD.HI.U32 R2, R9, R12, RZ ;  /* 0x0000000c09027227 */ /* 0x000fe200078e00ff */
[----:B------:R-:W-:-:S03]  /*5a90*/  ISETP.GT.U32.AND P6, PT, R6, R23, PT ;  /* 0x000000170600720c */ /* 0x000fc60003fc4070 */
[C---:B------:R-:W-:Y:S02]  /*5aa0*/  IMAD R13, R6.reuse, R4, R13 ;  /* 0x00000004060d7224 */ /* 0x040fe400078e020d */
[----:B------:R-:W-:Y:S02]  /*5ab0*/  IMAD R7, R6, R11, R10 ;  /* 0x0000000b06077224 */ /* 0x000fe400078e020a */
[----:B------:R-:W-:Y:S02]  /*5ac0*/  IMAD.MOV R11, RZ, RZ, -R2 ;  /* 0x000000ffff0b7224 */ /* 0x000fe400078e0a02 */
[----:B------:R-:W-:Y:S01]  /*5ad0*/  @!P0 IMAD.IADD R22, R22, 0x1, -R6 ;  /* 0x0000000116168824 */ /* 0x000fe200078e0a06 */
[C---:B------:R-:W-:Y:S01]  /*5ae0*/  ISETP.GT.U32.AND P0, PT, R6.reuse, R13, PT ;  /* 0x0000000d0600720c */ /* 0x040fe20003f04070 */
[C---:B------:R-:W-:Y:S01]  /*5af0*/  IMAD R11, R6.reuse, R11, R12 ;  /* 0x0000000b060b7224 */ /* 0x040fe200078e020c */
[----:B------:R-:W-:Y:S01]  /*5b00*/  IABS R12, R106 ;  /* 0x0000006a000c7213 */ /* 0x000fe20000000000 */
[--C-:B------:R-:W-:Y:S01]  /*5b10*/  @!P1 IMAD.IADD R25, R25, 0x1, -R6.reuse ;  /* 0x0000000119199824 */ /* 0x100fe200078e0a06 */
[C---:B------:R-:W-:Y:S01]  /*5b20*/  ISETP.GT.U32.AND P1, PT, R6.reuse, R7, PT ;  /* 0x000000070600720c */ /* 0x040fe20003f24070 */
[--C-:B------:R-:W-:Y:S01]  /*5b30*/  @!P6 IMAD.IADD R23, R23, 0x1, -R6.reuse ;  /* 0x000000011717e824 */ /* 0x100fe200078e0a06 */
[C---:B------:R-:W-:Y:S01]  /*5b40*/  ISETP.GT.U32.AND P6, PT, R6.reuse, R11, PT ;  /* 0x0000000b0600720c */ /* 0x040fe20003fc4070 */
[----:B------:R-:W-:Y:S01]  /*5b50*/  @!P2 IMAD.IADD R5, R5, 0x1, -R6 ;  /* 0x000000010505a824 */ /* 0x000fe200078e0a06 */
[----:B------:R-:W-:Y:S01]  /*5b60*/  ISETP.GT.U32.AND P2, PT, R6, R22, PT ;  /* 0x000000160600720c */ /* 0x000fe20003f44070 */
[----:B------:R-:W-:-:S04]  /*5b70*/  IMAD.HI.U32 R8, R9, R229, RZ ;  /* 0x000000e509087227 */ /* 0x000fc800078e00ff */
[----:B------:R-:W-:Y:S02]  /*5b80*/  IMAD.MOV R8, RZ, RZ, -R8 ;  /* 0x000000ffff087224 */ /* 0x000fe400078e0a08 */
[----:B------:R-:W-:Y:S02]  /*5b90*/  @!P0 IMAD.IADD R13, R13, 0x1, -R6 ;  /* 0x000000010d0d8824 */ /* 0x000fe400078e0a06 */
[C---:B------:R-:W-:Y:S02]  /*5ba0*/  IMAD R229, R6.reuse, R8, R229 ;  /* 0x0000000806e57224 */ /* 0x040fe400078e02e5 */
[----:B------:R-:W-:Y:S01]  /*5bb0*/  @!P4 IMAD.MOV R25, RZ, RZ, -R25 ;  /* 0x000000ffff19c224 */ /* 0x000fe200078e0a19 */
[----:B------:R-:W-:Y:S01]  /*5bc0*/  ISETP.GT.U32.AND P4, PT, R6, R13, PT ;  /* 0x0000000d0600720c */ /* 0x000fe20003f84070 */
[----:B------:R-:W-:-:S04]  /*5bd0*/  IMAD.HI.U32 R2, R9, R239, RZ ;  /* 0x000000ef09027227 */ /* 0x000fc800078e00ff */
[----:B------:R-:W-:-:S04]  /*5be0*/  IMAD.HI.U32 R10, R9, R12, RZ ;  /* 0x0000000c090a7227 */ /* 0x000fc800078e00ff */
[--C-:B------:R-:W-:Y:S01]  /*5bf0*/  @!P1 IMAD.IADD R7, R7, 0x1, -R6.reuse ;  /* 0x0000000107079824 */ /* 0x100fe200078e0a06 */
[----:B------:R-:W-:Y:S01]  /*5c00*/  ISETP.GT.U32.AND P1, PT, R6, R5, PT ;  /* 0x000000050600720c */ /* 0x000fe20003f24070 */
[--C-:B------:R-:W-:Y:S02]  /*5c10*/  @!P6 IMAD.IADD R11, R11, 0x1, -R6.reuse ;  /* 0x000000010b0be824 */ /* 0x100fe400078e0a06 */
[----:B------:R-:W-:Y:S01]  /*5c20*/  @!P2 IMAD.IADD R22, R22, 0x1, -R6 ;  /* 0x000000011616a824 */ /* 0x000fe200078e0a06 */
[C---:B------:R-:W-:Y:S01]  /*5c30*/  ISETP.GT.U32.AND P2, PT, R6.reuse, R229, PT ;  /* 0x000000e50600720c */ /* 0x040fe20003f44070 */
[----:B------:R-:W-:Y:S01]  /*5c40*/  IMAD.MOV R2, RZ, RZ, -R2 ;  /* 0x000000ffff027224 */ /* 0x000fe200078e0a02 */
[C---:B------:R-:W-:Y:S01]  /*5c50*/  ISETP.GT.U32.AND P0, PT, R6.reuse, R11, PT ;  /* 0x0000000b0600720c */ /* 0x040fe20003f04070 */
[----:B------:R-:W-:Y:S01]  /*5c60*/  IMAD.MOV R10, RZ, RZ, -R10 ;  /* 0x000000ffff0a7224 */ /* 0x000fe200078e0a0a */
[----:B------:R-:W-:Y:S01]  /*5c70*/  ISETP.GT.U32.AND P6, PT, R6, R7, PT ;  /* 0x000000070600720c */ /* 0x000fe20003fc4070 */
[----:B------:R-:W-:-:S04]  /*5c80*/  IMAD.HI.U32 R4, R9, R249, RZ ;  /* 0x000000f909047227 */ /* 0x000fc800078e00ff */
[----:B------:R-:W-:Y:S02]  /*5c90*/  IMAD R239, R6, R2, R239 ;  /* 0x0000000206ef7224 */ /* 0x000fe400078e02ef */
[----:B------:R-:W-:-:S04]  /*5ca0*/  IMAD.HI.U32 R8, R9, R251, RZ ;  /* 0x000000fb09087227 */ /* 0x000fc800078e00ff */
[C---:B------:R-:W-:Y:S01]  /*5cb0*/  IMAD R2, R6.reuse, R10, R12 ;  /* 0x0000000a06027224 */ /* 0x040fe200078e020c */
[----:B------:R-:W-:Y:S01]  /*5cc0*/  IABS R10, R96 ;  /* 0x00000060000a7213 */ /* 0x000fe20000000000 */
[----:B------:R-:W-:Y:S01]  /*5cd0*/  IMAD.MOV R4, RZ, RZ, -R4 ;  /* 0x000000ffff047224 */ /* 0x000fe200078e0a04 */
[----:B------:R-:W-:Y:S01]  /*5ce0*/  IABS R12, R16 ;  /* 0x00000010000c7213 */ /* 0x000fe20000000000 */
[----:B------:R-:W-:Y:S02]  /*5cf0*/  IMAD.MOV R8, RZ, RZ, -R8 ;  /* 0x000000ffff087224 */ /* 0x000fe400078e0a08 */
[----:B------:R-:W-:Y:S01]  /*5d00*/  @!P4 IMAD.IADD R13, R13, 0x1, -R6 ;  /* 0x000000010d0dc824 */ /* 0x000fe200078e0a06 */
[C---:B------:R-:W-:Y:S01]  /*5d10*/  ISETP.GT.U32.AND P4, PT, R6.reuse, R2, PT ;  /* 0x000000020600720c */ /* 0x040fe20003f84070 */
[----:B------:R-:W-:Y:S02]  /*5d20*/  IMAD R249, R6, R4, R249 ;  /* 0x0000000406f97224 */ /* 0x000fe400078e02f9 */
[----:B------:R-:W-:-:S04]  /*5d30*/  IMAD.HI.U32 R4, R9, R10, RZ ;  /* 0x0000000a09047227 */ /* 0x000fc800078e00ff */
[C---:B------:R-:W-:Y:S02]  /*5d40*/  IMAD R251, R6.reuse, R8, R251 ;  /* 0x0000000806fb7224 */ /* 0x040fe400078e02fb */
[--C-:B------:R-:W-:Y:S01]  /*5d50*/  @!P1 IMAD.IADD R5, R5, 0x1, -R6.reuse ;  /* 0x0000000105059824 */ /* 0x100fe200078e0a06 */
[C---:B------:R-:W-:Y:S01]  /*5d60*/  ISETP.GT.U32.AND P1, PT, R6.reuse, R239, PT ;  /* 0x000000ef0600720c */ /* 0x040fe20003f24070 */
[----:B------:R-:W-:Y:S01]  /*5d70*/  @!P2 IMAD.IADD R229, R229, 0x1, -R6 ;  /* 0x00000001e5e5a824 */ /* 0x000fe200078e0a06 */
[----:B------:R-:W-:Y:S01]  /*5d80*/  ISETP.GE.AND P2, PT, R15, RZ, PT ;  /* 0x000000ff0f00720c */ /* 0x000fe20003f46270 */
[----:B------:R-:W-:Y:S02]  /*5d90*/  IMAD.MOV R15, RZ, RZ, -R4 ;  /* 0x000000ffff0f7224 */ /* 0x000fe400078e0a04 */
[----:B------:R-:W-:Y:S01]  /*5da0*/  @!P0 IMAD.IADD R11, R11, 0x1, -R6 ;  /* 0x000000010b0b8824 */ /* 0x000fe200078e0a06 */
[C---:B------:R-:W-:Y:S01]  /*5db0*/  ISETP.GT.U32.AND P0, PT, R6.reuse, R251, PT ;  /* 0x000000fb0600720c */ /* 0x040fe20003f04070 */
[----:B------:R-:W-:-:S02]  /*5dc0*/  IMAD R4, R6, R15, R10 ;  /* 0x0000000f06047224 */ /* 0x000fc400078e020a */
[----:B------:R-:W-:Y:S02]  /*5dd0*/  @!P4 IMAD.IADD R2, R2, 0x1, -R6 ;  /* 0x000000010202c824 */ /* 0x000fe400078e0a06 */
[----:B------:R-:W-:Y:S01]  /*5de0*/  IMAD.HI.U32 R8, R9, R12, RZ ;  /* 0x0000000c09087227 */ /* 0x000fe200078e00ff */
[----:B------:R-:W-:-:S03]  /*5df0*/  ISETP.GT.U32.AND P4, PT, R6, R4, PT ;  /* 0x000000040600720c */ /* 0x000fc60003f84070 */
[--C-:B------:R-:W-:Y:S01]  /*5e00*/  @!P6 IMAD.IADD R7, R7, 0x1, -R6.reuse ;  /* 0x000000010707e824 */ /* 0x100fe200078e0a06 */
[C---:B------:R-:W-:Y:S01]  /*5e10*/  ISETP.GT.U32.AND P6, PT, R6.reuse, R249, PT ;  /* 0x000000f90600720c */ /* 0x040fe20003fc4070 */
[----:B------:R-:W-:Y:S01]  /*5e20*/  @!P1 IMAD.IADD R239, R239, 0x1, -R6 ;  /* 0x00000001efef9824 */ /* 0x000fe200078e0a06 */
[----:B------:R-:W-:Y:S01]  /*5e30*/  ISETP.GE.AND P1, PT, R17, RZ, PT ;  /* 0x000000ff1100720c */ /* 0x000fe20003f26270 */
[----:B------:R-:W-:Y:S02]  /*5e40*/  IMAD.MOV R17, RZ, RZ, -R8 ;  /* 0x000000ffff117224 */ /* 0x000fe400078e0a08 */
[----:B------:R-:W-:Y:S01]  /*5e50*/  @!P0 IMAD.IADD R251, R251, 0x1, -R6 ;  /* 0x00000001fbfb8824 */ /* 0x000fe200078e0a06 */
[----:B------:R-:W-:Y:S01]  /*5e60*/  ISETP.GE.AND P0, PT, R21, RZ, PT ;  /* 0x000000ff1500720c */ /* 0x000fe20003f06270 */
[----:B------:R-:W-:Y:S01]  /*5e70*/  IMAD R8, R6, R17, R12 ;  /* 0x0000001106087224 */ /* 0x000fe200078e020c */
[----:B------:R-:W-:Y:S01]  /*5e80*/  IABS R21, R88 ;  /* 0x0000005800157213 */ /* 0x000fe20000000000 */
[----:B------:R-:W-:-:S02]  /*5e90*/  @!P4 IMAD.IADD R4, R4, 0x1, -R6 ;  /* 0x000000010404c824 */ /* 0x000fc400078e0a06 */
[----:B------:R-:W-:Y:S01]  /*5ea0*/  @!P3 IMAD.MOV R23, RZ, RZ, -R23 ;  /* 0x000000ffff17b224 */ /* 0x000fe200078e0a17 */
[C---:B------:R-:W-:Y:S01]  /*5eb0*/  ISETP.GT.U32.AND P4, PT, R6.reuse, R8, PT ;  /* 0x000000080600720c */ /* 0x040fe20003f84070 */
[----:B------:R-:W-:Y:S01]  /*5ec0*/  IMAD.HI.U32 R12, R9, R21, RZ ;  /* 0x00000015090c7227 */ /* 0x000fe200078e00ff */
[----:B------:R-:W-:-:S03]  /*5ed0*/  ISETP.GT.U32.AND P3, PT, R6, R229, PT ;  /* 0x000000e50600720c */ /* 0x000fc60003f64070 */
[----:B------:R-:W-:Y:S01]  /*5ee0*/  @!P6 IMAD.IADD R249, R249, 0x1, -R6 ;  /* 0x00000001f9f9e824 */ /* 0x000fe200078e0a06 */
[----:B------:R-:W-:Y:S01]  /*5ef0*/  ISETP.GE.AND P6, PT, R19, RZ, PT ;  /* 0x000000ff1300720c */ /* 0x000fe20003fc6270 */
[----:B------:R-:W-:Y:S01]  /*5f00*/  IMAD.MOV R12, RZ, RZ, -R12 ;  /* 0x000000ffff0c7224 */ /* 0x000fe200078e0a0c */
[----:B------:R-:W-:Y:S01]  /*5f10*/  IABS R19, R18 ;  /* 0x0000001200137213 */ /* 0x000fe20000000000 */
[----:B------:R-:W-:-:S04]  /*5f20*/  IMAD.HI.U32 R15, R9, R24, RZ ;  /* 0x00000018090f7227 */ /* 0x000fc800078e00ff */
[----:B------:R-:W-:Y:S02]  /*5f30*/  IMAD R12, R6, R12, R21 ;  /* 0x0000000c060c7224 */ /* 0x000fe400078e0215 */
[----:B------:R-:W-:Y:S02]  /*5f40*/  IMAD.MOV.U32 R21, RZ, RZ, R5 ;  /* 0x000000ffff157224 */ /* 0x000fe400078e0005 */
[----:B------:R-:W-:-:S04]  /*5f50*/  IMAD.HI.U32 R10, R9, R19, RZ ;  /* 0x00000013090a7227 */ /* 0x000fc800078e00ff */
[----:B------:R-:W-:Y:S01]  /*5f60*/  @!P4 IMAD.IADD R8, R8, 0x1, -R6 ;  /* 0x000000010808c824 */ /* 0x000fe200078e0a06 */
[C---:B------:R-:W-:Y:S01]  /*5f70*/  ISETP.GT.U32.AND P4, PT, R6.reuse, R239, PT ;  /* 0x000000ef0600720c */ /* 0x040fe20003f84070 */
[----:B------:R-:W-:Y:S01]  /*5f80*/  @!P2 IMAD.MOV R21, RZ, RZ, -R21 ;  /* 0x000000ffff15a224 */ /* 0x000fe200078e0a15 */
[C---:B------:R-:W-:Y:S01]  /*5f90*/  ISETP.GT.U32.AND P2, PT, R6.reuse, R249, PT ;  /* 0x000000f90600720c */ /* 0x040fe20003f44070 */
[----:B------:R-:W-:Y:S02]  /*5fa0*/  IMAD.MOV R10, RZ, RZ, -R10 ;  /* 0x000000ffff0a7224 */ /* 0x000fe400078e0a0a */
[----:B------:R-:W-:Y:S02]  /*5fb0*/  IMAD.MOV R15, RZ, RZ, -R15 ;  /* 0x000000ffff0f7224 */ /* 0x000fe400078e0a0f */
[----:B------:R-:W-:Y:S02]  /*5fc0*/  IMAD R10, R6, R10, R19 ;  /* 0x0000000a060a7224 */ /* 0x000fe400078e0213 */
[----:B------:R-:W-:-:S02]  /*5fd0*/  IMAD.MOV.U32 R19, RZ, RZ, R7 ;  /* 0x000000ffff137224 */ /* 0x000fc400078e0007 */
[----:B------:R-:W-:-:S04]  /*5fe0*/  IMAD.HI.U32 R17, R9, R26, RZ ;  /* 0x0000001a09117227 */ /* 0x000fc800078e00ff */
[C---:B------:R-:W-:Y:S02]  /*5ff0*/  IMAD R24, R6.reuse, R15, R24 ;  /* 0x0000000f06187224 */ /* 0x040fe400078e0218 */
[----:B------:R-:W-:Y:S01]  /*6000*/  @!P1 IMAD.MOV R19, RZ, RZ, -R19 ;  /* 0x000000ffff139224 */ /* 0x000fe200078e0a13 */
[C---:B------:R-:W-:Y:S01]  /*6010*/  ISETP.GT.U32.AND P1, PT, R6.reuse, R251, PT ;  /* 0x000000fb0600720c */ /* 0x040fe20003f24070 */
[----:B------:R-:W-:Y:S02]  /*6020*/  IMAD.MOV R17, RZ, RZ, -R17 ;  /* 0x000000ffff117224 */ /* 0x000fe400078e0a11 */
[----:B------:R-:W-:Y:S02]  /*6030*/  IMAD.MOV.U32 R15, RZ, RZ, R13 ;  /* 0x000000ffff0f7224 */ /* 0x000fe400078e000d */
[--C-:B------:R-:W-:Y:S01]  /*6040*/  @!P4 IMAD.IADD R239, R239, 0x1, -R6.reuse ;  /* 0x00000001efefc824 */ /* 0x100fe200078e0a06 */
[C---:B------:R-:W-:Y:S01]  /*6050*/  ISETP.GT.U32.AND P4, PT, R6.reuse, R12, PT ;  /* 0x0000000c0600720c */ /* 0x040fe20003f84070 */
[----:B------:R-:W-:Y:S01]  /*6060*/  @!P2 IMAD.IADD R249, R249, 0x1, -R6 ;  /* 0x00000001f9f9a824 */ /* 0x000fe200078e0a06 */
[C---:B------:R-:W-:Y:S01]  /*6070*/  ISETP.GT.U32.AND P2, PT, R6.reuse, R24, PT ;  /* 0x000000180600720c */ /* 0x040fe20003f44070 */
[----:B------:R-:W-:-:S02]  /*6080*/  IMAD R26, R6, R17, R26 ;  /* 0x00000011061a7224 */ /* 0x000fc400078e021a */
[----:B------:R-:W-:Y:S01]  /*6090*/  @!P5 IMAD.MOV R22, RZ, RZ, -R22 ;  /* 0x000000ffff16d224 */ /* 0x000fe200078e0a16 */
[C---:B------:R-:W-:Y:S01]  /*60a0*/  ISETP.GT.U32.AND P5, PT, R6.reuse, R2, PT ;  /* 0x000000020600720c */ /* 0x040fe20003fa4070 */
[----:B------:R-:W-:Y:S01]  /*60b0*/  @!P0 IMAD.MOV R15, RZ, RZ, -R15 ;  /* 0x000000ffff0f8224 */ /* 0x000fe200078e0a0f */
[C---:B------:R-:W-:Y:S01]  /*60c0*/  ISETP.GT.U32.AND P0, PT, R6.reuse, R4, PT ;  /* 0x000000040600720c */ /* 0x040fe20003f04070 */
[----:B------:R-:W-:Y:S01]  /*60d0*/  @!P3 IMAD.IADD R229, R229, 0x1, -R6 ;  /* 0x00000001e5e5b824 */ /* 0x000fe200078e0a06 */
[----:B------:R-:W-:Y:S01]  /*60e0*/  ISETP.GT.U32.AND P3, PT, R6, R10, PT ;  /* 0x0000000a0600720c */ /* 0x000fe20003f64070 */
[----:B------:R-:W-:Y:S02]  /*60f0*/  IMAD.MOV.U32 R17, RZ, RZ, R11 ;  /* 0x000000ffff117224 */ /* 0x000fe400078e000b */
[----:B------:R-:W-:-:S04]  /*6100*/  IMAD.HI.U32 R9, R9, R28, RZ ;  /* 0x0000001c09097227 */ /* 0x000fc800078e00ff */
[----:B------:R-:W-:Y:S01]  /*6110*/  @!P6 IMAD.MOV R17, RZ, RZ, -R17 ;  /* 0x000000ffff11e224 */ /* 0x000fe200078e0a11 */
[C---:B------:R-:W-:Y:S01]  /*6120*/  ISETP.GT.U32.AND P6, PT, R6.reuse, R8, PT ;  /* 0x000000080600720c */ /* 0x040fe20003fc4070 */
[----:B------:R-:W-:Y:S02]  /*6130*/  IMAD.MOV R9, RZ, RZ, -R9 ;  /* 0x000000ffff097224 */ /* 0x000fe400078e0a09 */
[----:B------:R-:W-:Y:S01]  /*6140*/  @!P1 IMAD.IADD R251, R251, 0x1, -R6 ;  /* 0x00000001fbfb9824 */ /* 0x000fe200078e0a06 */
[C---:B------:R-:W-:Y:S01]  /*6150*/  ISETP.GT.U32.AND P1, PT, R6.reuse, R26, PT ;  /* 0x0000001a0600720c */ /* 0x040fe20003f24070 */
[----:B------:R-:W-:Y:S02]  /*6160*/  IMAD R28, R6, R9, R28 ;  /* 0x00000009061c7224 */ /* 0x000fe400078e021c */
[--C-:B------:R-:W-:Y:S01]  /*6170*/  @!P4 IMAD.IADD R12, R12, 0x1, -R6.reuse ;  /* 0x000000010c0cc824 */ /* 0x100fe200078e0a06 */
[----:B------:R-:W-:Y:S01]  /*6180*/  ISETP.GE.AND P4, PT, R104, RZ, PT ;  /* 0x000000ff6800720c */ /* 0x000fe20003f86270 */
[--C-:B------:R-:W-:Y:S01]  /*6190*/  @!P2 IMAD.IADD R24, R24, 0x1, -R6.reuse ;  /* 0x000000011818a824 */ /* 0x100fe200078e0a06 */
[----:B------:R-:W-:Y:S01]  /*61a0*/  ISETP.GE.AND P2, PT, R106, RZ, PT ;  /* 0x000000ff6a00720c */ /* 0x000fe20003f46270 */
[--C-:B------:R-:W-:Y:S01]  /*61b0*/  @!P5 IMAD.IADD R2, R2, 0x1, -R6.reuse ;  /* 0x000000010202d824 */ /* 0x100fe200078e0a06 */
[----:B------:R-:W-:Y:S01]  /*61c0*/  ISETP.GT.U32.AND P5, PT, R6, R28, PT ;  /* 0x0000001c0600720c */ /* 0x000fe20003fa4070 */
[--C-:B------:R-:W-:Y:S01]  /*61d0*/  @!P0 IMAD.IADD R4, R4, 0x1, -R6.reuse ;  /* 0x0000000104048824 */ /* 0x100fe200078e0a06 */
[----:B------:R-:W-:Y:S01]  /*61e0*/  ISETP.GE.AND P0, PT, R98, RZ, PT ;  /* 0x000000ff6200720c */ /* 0x000fe20003f06270 */
[--C-:B------:R-:W-:Y:S01]  /*61f0*/  @!P3 IMAD.IADD R10, R10, 0x1, -R6.reuse ;  /* 0x000000010a0ab824 */ /* 0x100fe200078e0a06 */
[----:B------:R-:W-:Y:S01]  /*6200*/  ISETP.GE.AND P3, PT, R102, RZ, PT ;  /* 0x000000ff6600720c */ /* 0x000fe20003f66270 */
[--C-:B------:R-:W-:Y:S01]  /*6210*/  @!P6 IMAD.IADD R8, R8, 0x1, -R6.reuse ;  /* 0x000000010808e824 */ /* 0x100fe200078e0a06 */
[----:B------:R-:W-:Y:S01]  /*6220*/  ISETP.GE.AND P6, PT, R100, RZ, PT ;  /* 0x000000ff6400720c */ /* 0x000fe20003fc6270 */
[----:B------:R-:W-:Y:S01]  /*6230*/  @!P1 IMAD.IADD R26, R26, 0x1, -R6 ;  /* 0x000000011a1a9824 */ /* 0x000fe200078e0a06 */
[----:B------:R-:W-:Y:S01]  /*6240*/  ISETP.GE.AND P1, PT, R96, RZ, PT ;  /* 0x000000ff6000720c */ /* 0x000fe20003f26270 */
[----:B------:R-:W-:-:S02]  /*6250*/  IMAD.MOV.U32 R7, RZ, RZ, R251 ;  /* 0x000000ffff077224 */ /* 0x000fc400078e00fb */
[----:B------:R-:W-:Y:S02]  /*6260*/  IMAD.MOV.U32 R5, RZ, RZ, R2 ;  /* 0x000000ffff057224 */ /* 0x000fe400078e0002 */
[----:B------:R-:W-:Y:S01]  /*6270*/  IMAD.MOV.U32 R13, RZ, RZ, R229 ;  /* 0x000000ffff0d7224 */ /* 0x000fe200078e00e5 */
[----:B------:R-:W-:Y:S01]  /*6280*/  SHF.R.S32.HI R229, RZ, 0x1f, R20 ;  /* 0x0000001fffe57819 */ /* 0x000fe20000011414 */
[----:B------:R-:W-:Y:S02]  /*6290*/  IMAD.MOV.U32 R9, RZ, RZ, R249 ;  /* 0x000000ffff097224 */ /* 0x000fe400078e00f9 */
[----:B------:R-:W-:Y:S01]  /*62a0*/  @!P4 IMAD.MOV R7, RZ, RZ, -R7 ;  /* 0x000000ffff07c224 */ /* 0x000fe200078e0a07 */
[----:B------:R-:W-:Y:S01]  /*62b0*/  ISETP.GT.U32.AND P4, PT, R6, R26, PT ;  /* 0x0000001a0600720c */ /* 0x000fe20003f84070 */
[----:B------:R-:W-:Y:S01]  /*62c0*/  @!P2 IMAD.MOV R5, RZ, RZ, -R5 ;  /* 0x000000ffff05a224 */ /* 0x000fe200078e0a05 */
[----:B------:R-:W-:Y:S01]  /*62d0*/  ISETP.GE.AND P2, PT, R16, RZ, PT ;  /* 0x000000ff1000720c */ /* 0x000fe20003f46270 */
[----:B------:R-:W-:Y:S01]  /*62e0*/  @!P5 IMAD.IADD R28, R28, 0x1, -R6 ;  /* 0x000000011c1cd824 */ /* 0x000fe200078e0a06 */
[C---:B------:R-:W-:Y:S01]  /*62f0*/  ISETP.GT.U32.AND P5, PT, R6.reuse, R12, PT ;  /* 0x0000000c0600720c */ /* 0x040fe20003fa4070 */
[----:B------:R-:W-:Y:S01]  /*6300*/  @!P0 IMAD.MOV R13, RZ, RZ, -R13 ;  /* 0x000000ffff0d8224 */ /* 0x000fe200078e0a0d */
[C---:B------:R-:W-:Y:S01]  /*6310*/  ISETP.GT.U32.AND P0, PT, R6.reuse, R10, PT ;  /* 0x0000000a0600720c */ /* 0x040fe20003f04070 */
[----:B------:R-:W-:Y:S01]  /*6320*/  @!P3 IMAD.MOV R9, RZ, RZ, -R9 ;  /* 0x000000ffff09b224 */ /* 0x000fe200078e0a09 */
[----:B------:R-:W-:Y:S01]  /*6330*/  ISETP.GT.U32.AND P3, PT, R6, R24, PT ;  /* 0x000000180600720c */ /* 0x000fe20003f64070 */
[----:B------:R-:W-:Y:S01]  /*6340*/  IMAD.MOV.U32 R11, RZ, RZ, R239 ;  /* 0x000000ffff0b7224 */ /* 0x000fe200078e00ef */
[----:B------:R-:W-:Y:S01]  /*6350*/  LEA.HI R20, R229, R20, RZ, 0x7 ;  /* 0x00000014e5147211 */ /* 0x000fe200078f38ff */
[----:B------:R-:W-:-:S02]  /*6360*/  IMAD.MOV.U32 R251, RZ, RZ, R4 ;  /* 0x000000fffffb7224 */ /* 0x000fc400078e0004 */
[----:B------:R-:W-:Y:S01]  /*6370*/  @!P6 IMAD.MOV R11, RZ, RZ, -R11 ;  /* 0x000000ffff0be224 */ /* 0x000fe200078e0a0b */
[----:B------:R-:W-:Y:S01]  /*6380*/  ISETP.GT.U32.AND P6, PT, R6, R28, PT ;  /* 0x0000001c0600720c */ /* 0x000fe20003fc4070 */
[----:B------:R-:W-:Y:S01]  /*6390*/  @!P1 IMAD.MOV R251, RZ, RZ, -R251 ;  /* 0x000000fffffb9224 */ /* 0x000fe200078e0afb */
[----:B------:R-:W-:Y:S01]  /*63a0*/  ISETP.GE.AND P1, PT, R18, RZ, PT ;  /* 0x000000ff1200720c */ /* 0x000fe20003f26270 */
[----:B------:R-:W-:Y:S01]  /*63b0*/  @!P4 IMAD.IADD R26, R26, 0x1, -R6 ;  /* 0x000000011a1ac824 */ /* 0x000fe200078e0a06 */
[----:B------:R-:W-:Y:S01]  /*63c0*/  ISETP.GE.AND P4, PT, R94, RZ, PT ;  /* 0x000000ff5e00720c */ /* 0x000fe20003f86270 */
[----:B------:R-:W-:Y:S01]  /*63d0*/  @!P2 IMAD.MOV R8, RZ, RZ, -R8 ;  /* 0x000000ffff08a224 */ /* 0x000fe200078e0a08 */
[----:B------:R-:W-:Y:S01]  /*63e0*/  ISETP.NE.AND P2, PT, R159, RZ, PT ;  /* 0x000000ff9f00720c */ /* 0x000fe20003f45270 */
[--C-:B------:R-:W-:Y:S01]  /*63f0*/  @!P0 IMAD.IADD R10, R10, 0x1, -R6.reuse ;  /* 0x000000010a0a8824 */ /* 0x100fe200078e0a06 */
[----:B------:R-:W-:Y:S01]  /*6400*/  LOP3.LUT R18, RZ, R159, RZ, 0x33, !PT ;  /* 0x0000009fff127212 */ /* 0x000fe200078e33ff */
[--C-:B------:R-:W-:Y:S01]  /*6410*/  @!P5 IMAD.IADD R12, R12, 0x1, -R6.reuse ;  /* 0x000000010c0cd824 */ /* 0x100fe200078e0a06 */
[----:B------:R-:W-:Y:S01]  /*6420*/  ISETP.GE.AND P0, PT, R88, RZ, PT ;  /* 0x000000ff5800720c */ /* 0x000fe20003f06270 */
[--C-:B------:R-:W-:Y:S01]  /*6430*/  @!P3 IMAD.IADD R24, R24, 0x1, -R6.reuse ;  /* 0x000000011818b824 */ /* 0x100fe200078e0a06 */
[----:B------:R-:W-:Y:S01]  /*6440*/  ISETP.GE.AND P5, PT, R90, RZ, PT ;  /* 0x000000ff5a00720c */ /* 0x000fe20003fa6270 */
[----:B------:R-:W-:Y:S01]  /*6450*/  @!P6 IMAD.IADD R28, R28, 0x1, -R6 ;  /* 0x000000011c1ce824 */ /* 0x000fe200078e0a06 */
[----:B------:R-:W-:Y:S01]  /*6460*/  ISETP.GE.AND P3, PT, R92, RZ, PT ;  /* 0x000000ff5c00720c */ /* 0x000fe20003f66270 */
[----:B------:R-:W-:Y:S01]  /*6470*/  IMAD R2, R204, UR60, RZ ;  /* 0x0000003ccc027c24 */ /* 0x000fe2000f8e02ff */
[C---:B------:R-:W-:Y:S01]  /*6480*/  SEL R245, R18.reuse, R245, !P2 ;  /* 0x000000f512f57207 */ /* 0x040fe20005000000 */
[----:B------:R-:W-:Y:S01]  /*6490*/  IMAD.MOV.U32 R229, RZ, RZ, R28 ;  /* 0x000000ffffe57224 */ /* 0x000fe200078e001c */
[----:B------:R-:W-:Y:S01]  /*64a0*/  SEL R243, R18, R243, !P2 ;  /* 0x000000f312f37207 */ /* 0x000fe20005000000 */
[----:B------:R-:W-:Y:S01]  /*64b0*/  IMAD.MOV.U32 R249, RZ, RZ, R24 ;  /* 0x000000fffff97224 */ /* 0x000fe200078e0018 */
[----:B------:R-:W-:Y:S01]  /*64c0*/  LEA R4, P6, R2, UR8, 0x1 ;  /* 0x0000000802047c11 */ /* 0x000fe2000f8c08ff */
[----:B------:R-:W-:Y:S01]  /*64d0*/  IMAD R245, R245, UR10, RZ ;  /* 0x0000000af5f57c24 */ /* 0x000fe2000f8e02ff */
[C---:B------:R-:W-:Y:S01]  /*64e0*/  SEL R227, R18.reuse, R227, !P2 ;  /* 0x000000e312e37207 */ /* 0x040fe20005000000 */
[----:B------:R-:W-:Y:S01]  /*64f0*/  IMAD.MOV.U32 R239, RZ, RZ, R26 ;  /* 0x000000ffffef7224 */ /* 0x000fe200078e001a */
[----:B------:R-:W-:Y:S01]  /*6500*/  SEL R233, R18, R233, !P2 ;  /* 0x000000e912e97207 */ /* 0x000fe20005000000 */
[----:B------:R-:W-:Y:S01]  /*6510*/  @!P4 IMAD.MOV R229, RZ, RZ, -R229 ;  /* 0x000000ffffe5c224 */ /* 0x000fe200078e0ae5 */
[----:B------:R-:W-:Y:S01]  /*6520*/  LEA R152, P4, R245, R4, 0x1 ;  /* 0x00000004f5987211 */ /* 0x000fe200078808ff */
[----:B------:R-:W-:Y:S01]  /*6530*/  @!P1 IMAD.MOV R10, RZ, RZ, -R10 ;  /* 0x000000ffff0a9224 */ /* 0x000fe200078e0a0a */
[----:B------:R-:W-:Y:S01]  /*6540*/  LEA.HI.X.SX32 R2, R2, UR9, 0x1, P6 ;  /* 0x0000000902027c11 */ /* 0x000fe2000b0f0eff */
[----:B------:R-:W-:Y:S01]  /*6550*/  @!P0 IMAD.MOV R12, RZ, RZ, -R12 ;  /* 0x000000ffff0c8224 */ /* 0x000fe200078e0a0c */
[C---:B------:R-:W-:Y:S01]  /*6560*/  SEL R231, R18.reuse, R231, !P2 ;  /* 0x000000e712e77207 */ /* 0x040fe20005000000 */
[----:B------:R-:W-:Y:S01]  /*6570*/  @!P5 IMAD.MOV R249, RZ, RZ, -R249 ;  /* 0x000000fffff9d224 */ /* 0x000fe200078e0af9 */
[C---:B------:R-:W-:Y:S01]  /*6580*/  SEL R159, R18.reuse, R14, !P2 ;  /* 0x0000000e129f7207 */ /* 0x040fe20005000000 */
[----:B------:R-:W-:Y:S01]  /*6590*/  @!P3 IMAD.MOV R239, RZ, RZ, -R239 ;  /* 0x000000ffffefb224 */ /* 0x000fe200078e0aef */
[C---:B------:R-:W-:Y:S01]  /*65a0*/  SEL R217, R18.reuse, R217, !P2 ;  /* 0x000000d912d97207 */ /* 0x040fe20005000000 */
[----:B------:R-:W-:Y:S01]  /*65b0*/  IMAD R243, R243, UR10, RZ ;  /* 0x0000000af3f37c24 */ /* 0x000fe2000f8e02ff */
[C---:B------:R-:W-:Y:S01]  /*65c0*/  SEL R241, R18.reuse, R241, !P2 ;  /* 0x000000f112f17207 */ /* 0x040fe20005000000 */
[----:B------:R0:W-:Y:S01]  /*65d0*/  STL [R1+0x80c], R152 ;  /* 0x00080c9801007387 */ /* 0x0001e20000100800 */
[C---:B------:R-:W-:Y:S01]  /*65e0*/  SEL R237, R18.reuse, R237, !P2 ;  /* 0x000000ed12ed7207 */ /* 0x040fe20005000000 */
[----:B------:R-:W-:Y:S01]  /*65f0*/  IMAD R227, R227, UR10, RZ ;  /* 0x0000000ae3e37c24 */ /* 0x000fe2000f8e02ff */
        /* <DEDUP_REMOVED lines=216> */
[----:B------:R-:W-:Y:S01]  /*7380*/  SEL R11, R18, R11, !P2 ;  /* 0x0000000b120b7207 */ /* 0x000fe20005000000 */
        /* <DEDUP_REMOVED lines=21> */
[----:B0-----:R-:W-:Y:S01]  /*74e0*/  LEA.HI.X.SX32 R152, R245, R2, 0x1, P4 ;  /* 0x00000002f5987211 */ /* 0x001fe200020f0eff */
[----:B------:R-:W-:Y:S01]  /*74f0*/  IMAD R8, R8, UR10, RZ ;  /* 0x0000000a08087c24 */ /* 0x000fe2000f8e02ff */
[-C--:B------:R-:W-:Y:S01]  /*7500*/  LEA R224, P2, R243, R4.reuse, 0x1 ;  /* 0x00000004f3e07211 */ /* 0x080fe200078408ff */
[----:B------:R-:W-:Y:S01]  /*7510*/  IMAD R10, R10, UR10, RZ ;  /* 0x0000000a0a0a7c24 */ /* 0x000fe2000f8e02ff */
[----:B------:R-:W-:Y:S01]  /*7520*/  LEA R229, P1, R227, R4, 0x1 ;  /* 0x00000004e3e57211 */ /* 0x000fe200078208ff */
[----:B------:R0:W-:Y:S01]  /*7530*/  STL [R1+0x808], R152 ;  /* 0x0008089801007387 */ /* 0x0001e20000100800 */
[----:B------:R-:W-:Y:S01]  /*7540*/  LEA.HI.X.SX32 R222, R243, R2, 0x1, P2 ;  /* 0x00000002f3de7211 */ /* 0x000fe200010f0eff */
[----:B------:R-:W-:Y:S01]  /*7550*/  IMAD R12, R12, UR10, RZ ;  /* 0x0000000a0c0c7c24 */ /* 0x000fe2000f8e02ff */
[----:B------:R-:W-:Y:S01]  /*7560*/  LEA R234, P0, R231, R4, 0x1 ;  /* 0x00000004e7ea7211 */ /* 0x000fe200078008ff */
[----:B------:R-:W-:Y:S01]  /*7570*/  IMAD R14, R14, UR10, RZ ;  /* 0x0000000a0e0e7c24 */ /* 0x000fe2000f8e02ff */
[----:B------:R-:W-:Y:S01]  /*7580*/  LEA.HI.X.SX32 R227, R227, R2, 0x1, P1 ;  /* 0x00000002e3e37211 */ /* 0x000fe200008f0eff */
[----:B------:R-:W-:Y:S01]  /*7590*/  IMAD R16, R16, UR10, RZ ;  /* 0x0000000a10107c24 */ /* 0x000fe2000f8e02ff */
[-C--:B------:R-:W-:Y:S01]  /*75a0*/  LEA R154, P1, R225, R4.reuse, 0x1 ;  /* 0x00000004e19a7211 */ /* 0x080fe200078208ff */
[----:B------:R-:W-:Y:S01]  /*75b0*/  IMAD R18, R18, UR10, RZ ;  /* 0x0000000a12127c24 */ /* 0x000fe2000f8e02ff */
[-C--:B------:R-:W-:Y:S01]  /*75c0*/  LEA R239, P6, R241, R4.reuse, 0x1 ;  /* 0x00000004f1ef7211 */ /* 0x080fe200078c08ff */
[----:B------:R-:W-:Y:S01]  /*75d0*/  ULDC.64 UR8, c[0x0][0x210] ;  /* 0x0000840000087ab9 */ /* 0x000fe20000000a00 */
[----:B0-----:R-:W-:Y:S01]  /*75e0*/  LEA R152, P2, R233, R4, 0x1 ;  /* 0x00000004e9987211 */ /* 0x001fe200078408ff */
[----:B------:R-:W-:Y:S01]  /*75f0*/  USHF.L.U32 UR60, UR60, 0x7, URZ ;  /* 0x000000073c3c7899 */ /* 0x000fe2000800063f */
[----:B------:R-:W-:-:S02]  /*7600*/  LEA.HI.X.SX32 R231, R231, R2, 0x1, P0 ;  /* 0x00000002e7e77211 */ /* 0x000fc400000f0eff */
[-C--:B------:R-:W-:Y:S01]  /*7610*/  LEA R244, P5, R237, R4.reuse, 0x1 ;  /* 0x00000004edf47211 */ /* 0x080fe200078a08ff */
[----:B------:R0:W-:Y:S01]  /*7620*/  STL [R1+0x4], R152 ;  /* 0x0000049801007387 */ /* 0x0001e20000100800 */
[----:B------:R-:W-:Y:S01]  /*7630*/  LEA R220, P3, R217, R4, 0x1 ;  /* 0x00000004d9dc7211 */ /* 0x000fe200078608ff */
[----:B------:R-:W-:Y:S01]  /*7640*/  USHF.R.S32.HI UR10, URZ, 0x1f, UR60 ;  /* 0x0000001f3f0a7899 */ /* 0x000fe2000801143c */
[----:B------:R-:W-:Y:S01]  /*7650*/  LEA.HI.X.SX32 R236, R241, R2, 0x1, P6 ;  /* 0x00000002f1ec7211 */ /* 0x000fe200030f0eff */
[----:B------:R1:W-:Y:S01]  /*7660*/  STL [R1+0xc], R154 ;  /* 0x00000c9a01007387 */ /* 0x0003e20000100800 */
[----:B------:R-:W-:Y:S01]  /*7670*/  LEA R248, P4, R247, R4, 0x1 ;  /* 0x00000004f7f87211 */ /* 0x000fe200078808ff */
[----:B------:R-:W-:Y:S01]  /*7680*/  USHF.L.U32 UR5, UR60, 0x1, URZ ;  /* 0x000000013c057899 */ /* 0x000fe2000800063f */
[-C--:B------:R-:W-:Y:S01]  /*7690*/  LEA.HI.X.SX32 R242, R237, R2.reuse, 0x1, P5 ;  /* 0x00000002edf27211 */ /* 0x080fe200028f0eff */
[----:B------:R-:W-:Y:S01]  /*76a0*/  USHF.L.U64.HI UR60, UR60, 0x1, UR10 ;  /* 0x000000013c3c7899 */ /* 0x000fe2000801020a */
[----:B------:R-:W-:-:S02]  /*76b0*/  LEA.HI.X.SX32 R217, R217, R2, 0x1, P3 ;  /* 0x00000002d9d97211 */ /* 0x000fc400018f0eff */
[-C--:B0-----:R-:W-:Y:S02]  /*76c0*/  LEA R152, P0, R223, R4.reuse, 0x1 ;  /* 0x00000004df987211 */ /* 0x081fe400078008ff */
[-C--:B------:R-:W-:Y:S02]  /*76d0*/  LEA R252, P3, R235, R4.reuse, 0x1 ;  /* 0x00000004ebfc7211 */ /* 0x080fe400078608ff */
[----:B-1----:R-:W-:Y:S01]  /*76e0*/  LEA R154, P6, R221, R4, 0x1 ;  /* 0x00000004dd9a7211 */ /* 0x002fe200078c08ff */
[----:B------:R0:W-:Y:S01]  /*76f0*/  STL [R1+0x14], R152 ;  /* 0x0000149801007387 */ /* 0x0001e20000100800 */
[-C--:B------:R-:W-:Y:S02]  /*7700*/  LEA.HI.X.SX32 R247, R247, R2.reuse, 0x1, P4 ;  /* 0x00000002f7f77211 */ /* 0x080fe400020f0eff */
[----:B------:R-:W-:Y:S01]  /*7710*/  LEA.HI.X.SX32 R250, R235, R2, 0x1, P3 ;  /* 0x00000002ebfa7211 */ /* 0x000fe200018f0eff */
[----:B------:R1:W-:Y:S01]  /*7720*/  STL [R1+0x1c], R154 ;  /* 0x00001c9a01007387 */ /* 0x0003e20000100800 */
[----:B0-----:R-:W-:-:S02]  /*7730*/  LEA R152, P5, R219, R4, 0x1 ;  /* 0x00000004db987211 */ /* 0x001fc400078a08ff */
[----:B-1----:R-:W-:-:S03]  /*7740*/  LEA R154, P4, R215, R4, 0x1 ;  /* 0x00000004d79a7211 */ /* 0x002fc600078808ff */
[----:B------:R0:W-:Y:S04]  /*7750*/  STL [R1+0x24], R152 ;  /* 0x0000249801007387 */ /* 0x0001e80000100800 */
[----:B------:R1:W-:Y:S01]  /*7760*/  STL [R1+0x78], R154 ;  /* 0x0000789a01007387 */ /* 0x0003e20000100800 */
[----:B0-----:R-:W-:Y:S02]  /*7770*/  LEA R152, P3, R213, R4, 0x1 ;  /* 0x00000004d5987211 */ /* 0x001fe400078608ff */
[----:B-1----:R-:W-:-:S03]  /*7780*/  LEA.HI.X.SX32 R154, R233, R2, 0x1, P2 ;  /* 0x00000002e99a7211 */ /* 0x002fc600010f0eff */
[----:B------:R0:W-:Y:S01]  /*7790*/  STL [R1+0x80], R152 ;  /* 0x0000809801007387 */ /* 0x0001e20000100800 */
[----:B------:R-:W-:-:S03]  /*77a0*/  LEA R156, P2, R211, R4, 0x1 ;  /* 0x00000004d39c7211 */ /* 0x000fc600078408ff */
[----:B------:R1:W-:Y:S04]  /*77b0*/  STL [R1], R154 ;  /* 0x0000009a01007387 */ /* 0x0003e80000100800 */
[----:B------:R2:W-:Y:S01]  /*77c0*/  STL [R1+0x88], R156 ;  /* 0x0000889c01007387 */ /* 0x0005e20000100800 */
[----:B0-----:R-:W-:Y:S02]  /*77d0*/  LEA.HI.X.SX32 R152, R225, R2, 0x1, P1 ;  /* 0x00000002e1987211 */ /* 0x001fe400008f0eff */
[----:B-1----:R-:W-:-:S03]  /*77e0*/  LEA R154, P1, R209, R4, 0x1 ;  /* 0x00000004d19a7211 */ /* 0x002fc600078208ff */
[----:B------:R0:W-:Y:S01]  /*77f0*/  STL [R1+0x8], R152 ;  /* 0x0000089801007387 */ /* 0x0001e20000100800 */
[----:B--2---:R-:W-:-:S03]  /*7800*/  LEA.HI.X.SX32 R156, R223, R2, 0x1, P0 ;  /* 0x00000002df9c7211 */ /* 0x004fc600000f0eff */
[----:B------:R1:W-:Y:S04]  /*7810*/  STL [R1+0x90], R154 ;  /* 0x0000909a01007387 */ /* 0x0003e80000100800 */
[----:B------:R2:W-:Y:S01]  /*7820*/  STL [R1+0x10], R156 ;  /* 0x0000109c01007387 */ /* 0x0005e20000100800 */
[----:B0-----:R-:W-:Y:S02]  /*7830*/  LEA R152, P0, R207, R4, 0x1 ;  /* 0x00000004cf987211 */ /* 0x001fe400078008ff */
[----:B-1----:R-:W-:-:S03]  /*7840*/  LEA.HI.X.SX32 R154, R221, R2, 0x1, P6 ;  /* 0x00000002dd9a7211 */ /* 0x002fc600030f0eff */
[----:B------:R0:W-:Y:S01]  /*7850*/  STL [R1+0x98], R152 ;  /* 0x0000989801007387 */ /* 0x0001e20000100800 */
[----:B--2---:R-:W-:-:S03]  /*7860*/  LEA R156, P6, R205, R4, 0x1 ;  /* 0x00000004cd9c7211 */ /* 0x004fc600078c08ff */
[----:B------:R1:W-:Y:S04]  /*7870*/  STL [R1+0x18], R154 ;  /* 0x0000189a01007387 */ /* 0x0003e80000100800 */
        /* <DEDUP_REMOVED lines=101> */
[----:B------:R1:W-:Y:S01]  /*7ed0*/  STL [R1+0x168], R154 ;  /* 0x0001689a01007387 */ /* 0x0003e20000100800 */
[----:B------:R-:W-:-:S03]  /*7ee0*/  LEA.HI.X.SX32 R155, R155, R2, 0x1, P2 ;  /* 0x000000029b9b7211 */ /* 0x000fc600010f0eff */
        /* <DEDUP_REMOVED lines=18> */
[----:B------:R-:W-:Y:S01]  /*8010*/  STL [R1+0x190], R156 ;  /* 0x0001909c01007387 */ /* 0x000fe20000100800 */
[----:B0-----:R-:W-:Y:S02]  /*8020*/  LEA.HI.X.SX32 R152, R157, R2, 0x1, P3 ;  /* 0x000000029d987211 */ /* 0x001fe400018f0eff */
[----:B-1----:R-:W-:-:S03]  /*8030*/  LEA R154, P3, R143, R4, 0x1 ;  /* 0x000000048f9a7211 */ /* 0x002fc600078608ff */
[----:B------:R0:W-:Y:S04]  /*8040*/  STL [R1+0x15c], R152 ;  /* 0x00015c9801007387 */ /* 0x0001e80000100800 */
[----:B------:R1:W-:Y:S04]  /*8050*/  STL [R1+0x198], R154 ;  /* 0x0001989a01007387 */ /* 0x0003e80000100800 */
[----:B------:R-:W-:Y:S01]  /*8060*/  STL [R1+0x164], R155 ;  /* 0x0001649b01007387 */ /* 0x000fe20000100800 */
[----:B0-----:R-:W-:Y:S02]  /*8070*/  LEA R152, P2, R141, R4, 0x1 ;  /* 0x000000048d987211 */ /* 0x001fe400078408ff */
[----:B-1----:R-:W-:-:S03]  /*8080*/  LEA.HI.X.SX32 R154, R153, R2, 0x1, P1 ;  /* 0x00000002999a7211 */ /* 0x002fc600008f0eff */
[----:B------:R0:W-:Y:S01]  /*8090*/  STL [R1+0x1a0], R152 ;  /* 0x0001a09801007387 */ /* 0x0001e20000100800 */
[----:B------:R-:W-:-:S03]  /*80a0*/  LEA R153, P1, R139, R4, 0x1 ;  /* 0x000000048b997211 */ /* 0x000fc600078208ff */
[----:B------:R1:W-:Y:S04]  /*80b0*/  STL [R1+0x16c], R154 ;  /* 0x00016c9a01007387 */ /* 0x0003e80000100800 */
[----:B------:R2:W-:Y:S01]  /*80c0*/  STL [R1+0x1a8], R153 ;  /* 0x0001a89901007387 */ /* 0x0005e20000100800 */
[----:B0-----:R-:W-:Y:S02]  /*80d0*/  LEA.HI.X.SX32 R152, R151, R2, 0x1, P0 ;  /* 0x0000000297987211 */ /* 0x001fe400000f0eff */
[----:B------:R-:W-:Y:S02]  /*80e0*/  CS2R R150, SRZ ;  /* 0x0000000000967805 */ /* 0x000fe4000001ff00 */
[----:B-1----:R-:W-:Y:S01]  /*80f0*/  LEA R154, P0, R137, R4, 0x1 ;  /* 0x00000004899a7211 */ /* 0x002fe200078008ff */
[----:B------:R0:W-:Y:S01]  /*8100*/  STL [R1+0x174], R152 ;  /* 0x0001749801007387 */ /* 0x0001e20000100800 */
[----:B--2---:R-:W-:-:S03]  /*8110*/  LEA.HI.X.SX32 R153, R149, R2, 0x1, P6 ;  /* 0x0000000295997211 */ /* 0x004fc600030f0eff */
[----:B------:R1:W-:Y:S01]  /*8120*/  STL [R1+0x1b0], R154 ;  /* 0x0001b09a01007387 */ /* 0x0003e20000100800 */
[----:B------:R-:W-:-:S03]  /*8130*/  CS2R R148, SRZ ;  /* 0x0000000000947805 */ /* 0x000fc6000001ff00 */
[----:B------:R2:W-:Y:S01]  /*8140*/  STL [R1+0x17c], R153 ;  /* 0x00017c9901007387 */ /* 0x0005e20000100800 */
[----:B0-----:R-:W-:Y:S02]  /*8150*/  LEA R152, P6, R135, R4, 0x1 ;  /* 0x0000000487987211 */ /* 0x001fe400078c08ff */
[----:B-1----:R-:W-:-:S03]  /*8160*/  LEA.HI.X.SX32 R154, R147, R2, 0x1, P5 ;  /* 0x00000002939a7211 */ /* 0x002fc600028f0eff */
[----:B------:R0:W-:Y:S01]  /*8170*/  STL [R1+0x1b8], R152 ;  /* 0x0001b89801007387 */ /* 0x0001e20000100800 */
[----:B------:R-:W-:Y:S02]  /*8180*/  CS2R R146, SRZ ;  /* 0x0000000000927805 */ /* 0x000fe4000001ff00 */
[----:B--2---:R-:W-:Y:S01]  /*8190*/  LEA R153, P5, R133, R4, 0x1 ;  /* 0x0000000485997211 */ /* 0x004fe200078a08ff */
[----:B------:R1:W-:Y:S04]  /*81a0*/  STL [R1+0x184], R154 ;  /* 0x0001849a01007387 */ /* 0x0003e80000100800 */
[----:B------:R2:W-:Y:S01]  /*81b0*/  STL [R1+0x1c0], R153 ;  /* 0x0001c09901007387 */ /* 0x0005e20000100800 */
[----:B0-----:R-:W-:Y:S02]  /*81c0*/  LEA.HI.X.SX32 R152, R145, R2, 0x1, P4 ;  /* 0x0000000291987211 */ /* 0x001fe400020f0eff */
[----:B------:R-:W-:-:S02]  /*81d0*/  CS2R R144, SRZ ;  /* 0x0000000000907805 */ /* 0x000fc4000001ff00 */
        /* <DEDUP_REMOVED lines=264> */
[C---:B--2---:R-:W-:Y:S01]  /*9260*/  LEA R153, P4, R21.reuse, R4, 0x1 ;  /* 0x0000000415997211 */ /* 0x044fe200078808ff */
[----:B------:R1:W-:Y:S03]  /*9270*/  STL [R1+0x34c], R154 ;  /* 0x00034c9a01007387 */ /* 0x0003e60000100800 */
[-C--:B------:R-:W-:Y:S01]  /*9280*/  LEA.HI.X.SX32 R21, R21, R2.reuse, 0x1, P4 ;  /* 0x0000000215157211 */ /* 0x080fe200020f0eff */
        /* <DEDUP_REMOVED lines=22> */
[----:B------:R-:W-:Y:S01]  /*93f0*/  STL [R1+0x3a8], R154 ;  /* 0x0003a89a01007387 */ /* 0x000fe20000100800 */
[----:B------:R-:W-:Y:S02]  /*9400*/  LEA.HI.X.SX32 R23, R22, R2, 0x1, P5 ;  /* 0x0000000216177211 */ /* 0x000fe400028f0eff */
[-C--:B------:R-:W-:Y:S01]  /*9410*/  LEA R22, P5, R9, R4.reuse, 0x1 ;  /* 0x0000000409167211 */ /* 0x080fe200078a08ff */
[----:B------:R-:W-:Y:S01]  /*9420*/  STL [R1+0x374], R153 ;  /* 0x0003749901007387 */ /* 0x000fe20000100800 */
[----:B0-----:R-:W-:Y:S02]  /*9430*/  LEA R152, P6, R11, R4, 0x1 ;  /* 0x000000040b987211 */ /* 0x001fe400078c08ff */
[----:B------:R-:W-:-:S03]  /*9440*/  LEA.HI.X.SX32 R9, R9, R2, 0x1, P5 ;  /* 0x0000000209097211 */ /* 0x000fc600028f0eff */
[----:B------:R-:W-:Y:S04]  /*9450*/  STL [R1+0x3b0], R152 ;  /* 0x0003b09801007387 */ /* 0x000fe80000100800 */
[----:B------:R0:W-:Y:S04]  /*9460*/  STL [R1+0x37c], R23 ;  /* 0x00037c1701007387 */ /* 0x0001e80000100800 */
[----:B------:R1:W-:Y:S04]  /*9470*/  STL [R1+0x3c4], R22 ;  /* 0x0003c41601007387 */ /* 0x0003e80000100800 */
[----:B------:R2:W-:Y:S01]  /*9480*/  STL [R1+0x384], R21 ;  /* 0x0003841501007387 */ /* 0x0005e20000100800 */
[----:B0-----:R-:W-:-:S02]  /*9490*/  LEA R23, P4, R7, R4, 0x1 ;  /* 0x0000000407177211 */ /* 0x001fc400078808ff */
[----:B-1----:R-:W-:-:S03]  /*94a0*/  LEA.HI.X.SX32 R22, R19, R2, 0x1, P3 ;  /* 0x0000000213167211 */ /* 0x002fc600018f0eff */
[----:B------:R-:W-:Y:S01]  /*94b0*/  STL [R1+0x3cc], R23 ;  /* 0x0003cc1701007387 */ /* 0x000fe20000100800 */
[----:B------:R-:W-:Y:S02]  /*94c0*/  LEA.HI.X.SX32 R19, R17, R2, 0x1, P2 ;  /* 0x0000000211137211 */ /* 0x000fe400010f0eff */
[-C--:B--2---:R-:W-:Y:S01]  /*94d0*/  LEA R21, P3, R5, R4.reuse, 0x1 ;  /* 0x0000000405157211 */ /* 0x084fe200078608ff */
[----:B------:R-:W-:Y:S01]  /*94e0*/  STL [R1+0x38c], R22 ;  /* 0x00038c1601007387 */ /* 0x000fe20000100800 */
[----:B------:R-:W-:-:S03]  /*94f0*/  LEA R17, P2, R6, R4, 0x1 ;  /* 0x0000000406117211 */ /* 0x000fc600078408ff */
        /* <DEDUP_REMOVED lines=21> */
[----:B------:R-:W-:Y:S02]  /*9650*/  LEA R5, P3, R18, R4, 0x1 ;  /* 0x0000000412057211 */ /* 0x000fe400078608ff */
[-C--:B------:R-:W-:Y:S01]  /*9660*/  LEA.HI.X.SX32 R4, R6, R2.reuse, 0x1, P2 ;  /* 0x0000000206047211 */ /* 0x080fe200010f0eff */
[----:B------:R-:W-:Y:S01]  /*9670*/  STL [R1+0x800], R9 ;  /* 0x0008000901007387 */ /* 0x000fe20000100800 */
[----:B------:R-:W-:-:S03]  /*9680*/  LEA.HI.X.SX32 R6, R12, R2, 0x1, P6 ;  /* 0x000000020c067211 */ /* 0x000fc600030f0eff */
[----:B------:R0:W-:Y:S04]  /*9690*/  STL [R1+0x3d0], R7 ;  /* 0x0003d00701007387 */ /* 0x0001e80000100800 */
[----:B------:R1:W-:Y:S04]  /*96a0*/  STL [R1+0x804], R5 ;  /* 0x0008040501007387 */ /* 0x0003e80000100800 */
[----:B------:R2:W-:Y:S01]  /*96b0*/  STL [R1+0x3d8], R4 ;  /* 0x0003d80401007387 */ /* 0x0005e20000100800 */
[----:B0-----:R-:W-:Y:S01]  /*96c0*/  LEA R7, P2, R3, UR8, 0x1 ;  /* 0x0000000803077c11 */ /* 0x001fe2000f8408ff */
[----:B------:R-:W-:-:S02]  /*96d0*/  UMOV UR8, URZ ;  /* 0x0000003f00087c82 */ /* 0x000fc40008000000 */
[----:B------:R-:W-:Y:S01]  /*96e0*/  UIADD3.X UR12, UR8, 0x40000040, URZ, UP0, !UPT ;  /* 0x40000040080c7890 */ /* 0x000fe200087fe43f */
[-C--:B-1----:R-:W-:Y:S01]  /*96f0*/  LEA.HI.X.SX32 R5, R8, R2.reuse, 0x1, P1 ;  /* 0x0000000208057211 */ /* 0x082fe200008f0eff */
[----:B------:R-:W-:Y:S01]  /*9700*/  UIADD3 UR14, UP0, UR38, 0x2, URZ ;  /* 0x00000002260e7890 */ /* 0x000fe2000ff1e03f */
[----:B------:R-:W0:Y:S01]  /*9710*/  LDC R8, c[0x0][0x238] ;  /* 0x00008e00ff087b82 */ /* 0x000e220000000800 */
[----:B------:R-:W-:Y:S01]  /*9720*/  LEA.HI.X.SX32 R3, R3, UR9, 0x1, P2 ;  /* 0x0000000903037c11 */ /* 0x000fe200090f0eff */
[----:B------:R-:W-:Y:S01]  /*9730*/  UMOV UR9, URZ ;  /* 0x0000003f00097c82 */ /* 0x000fe20008000000 */
[----:B--2---:R-:W-:Y:S01]  /*9740*/  LEA.HI.X.SX32 R4, R10, R2, 0x1, P0 ;  /* 0x000000020a047211 */ /* 0x004fe200000f0eff */
[----:B------:R1:W-:Y:S01]  /*9750*/  STL [R1+0x3e0], R5 ;  /* 0x0003e00501007387 */ /* 0x0003e20000100800 */
[----:B------:R-:W-:Y:S01]  /*9760*/  UIADD3.X UR15, UR9, 0x40000040, URZ, UP0, !UPT ;  /* 0x40000040090f7890 */ /* 0x000fe200087fe43f */
[----:B------:R-:W-:Y:S02]  /*9770*/  UMOV UR8, UR11 ;  /* 0x0000000b00087c82 */ /* 0x000fe40008000000 */
[----:B------:R2:W-:Y:S01]  /*9780*/  STL [R1+0x3e8], R4 ;  /* 0x0003e80401007387 */ /* 0x0005e20000100800 */
[----:B------:R-:W-:-:S02]  /*9790*/  UMOV UR9, UR12 ;  /* 0x0000000c00097c82 */ /* 0x000fc40008000000 */
[----:B------:R-:W-:Y:S01]  /*97a0*/  UIADD3.64 UR10, UR8, 0x380, URZ ;  /* 0x00000380080a7897 */ /* 0x000fe2000fffe03f */
[----:B------:R-:W-:Y:S01]  /*97b0*/  STL [R1+0x3f0], R6 ;  /* 0x0003f00601007387 */ /* 0x000fe20000100800 */
[----:B------:R-:W-:Y:S01]  /*97c0*/  UIADD3.64 UR10, UR8, 0x480, URZ ;  /* 0x00000480080a7897 */ /* 0x000fe2000fffe03f */
[-C--:B-1----:R-:W-:Y:S01]  /*97d0*/  LEA.HI.X.SX32 R5, R14, R2.reuse, 0x1, P5 ;  /* 0x000000020e057211 */ /* 0x082fe200028f0eff */
[----:B------:R-:W-:Y:S02]  /*97e0*/  UIADD3.64 UR18, UR8, 0x400, URZ ;  /* 0x0000040008127897 */ /* 0x000fe4000fffe03f */
[----:B------:R-:W-:Y:S01]  /*97f0*/  UIADD3.64 UR12, UR8, 0x80, URZ ;  /* 0x00000080080c7897 */ /* 0x000fe2000fffe03f */
[-C--:B--2---:R-:W-:Y:S01]  /*9800*/  LEA.HI.X.SX32 R4, R16, R2.reuse, 0x1, P4 ;  /* 0x0000000210047211 */ /* 0x084fe200020f0eff */
[----:B------:R-:W-:Y:S01]  /*9810*/  STL [R1+0x3f8], R5 ;  /* 0x0003f80501007387 */ /* 0x000fe20000100800 */
[----:B------:R-:W-:Y:S01]  /*9820*/  LEA.HI.X.SX32 R2, R18, R2, 0x1, P3 ;  /* 0x0000000212027211 */ /* 0x000fe200018f0eff */
[----:B------:R-:W-:Y:S01]  /*9830*/  UMOV UR10, UR14 ;  /* 0x0000000e000a7c82 */ /* 0x000fe20008000000 */
[----:B------:R-:W-:Y:S01]  /*9840*/  UMOV UR11, UR15 ;  /* 0x0000000f000b7c82 */ /* 0x000fe20008000000 */
[----:B------:R1:W-:Y:S01]  /*9850*/  STL [R1+0x7fc], R4 ;  /* 0x0007fc0401007387 */ /* 0x0003e20000100800 */
[C---:B0-----:R-:W-:Y:S01]  /*9860*/  IMAD R164, R8.reuse, 0xfe, RZ ;  /* 0x000000fe08a47824 */ /* 0x041fe200078e02ff */
[----:B------:R-:W-:Y:S01]  /*9870*/  UIADD3.64 UR16, UR8, 0x100, URZ ;  /* 0x0000010008107897 */ /* 0x000fe2000fffe03f */
[C---:B------:R-:W-:Y:S01]  /*9880*/  IMAD R165, R8.reuse, 0xfa, RZ ;  /* 0x000000fa08a57824 */ /* 0x040fe200078e02ff */
[----:B------:R-:W-:Y:S01]  /*9890*/  STL [R1+0x3fc], R2 ;  /* 0x0003fc0201007387 */ /* 0x000fe20000100800 */
[C---:B------:R-:W-:Y:S01]  /*98a0*/  IMAD R166, R8.reuse, 0xf6, RZ ;  /* 0x000000f608a67824 */ /* 0x040fe200078e02ff */
[----:B------:R-:W-:Y:S01]  /*98b0*/  UIADD3.64 UR20, UR8, 0x180, URZ ;  /* 0x0000018008147897 */ /* 0x000fe2000fffe03f */
[C---:B------:R-:W-:Y:S01]  /*98c0*/  IMAD R167, R8.reuse, 0xf2, RZ ;  /* 0x000000f208a77824 */ /* 0x040fe200078e02ff */
[-C--:B------:R-:W-:Y:S01]  /*98d0*/  IADD3 R165, P4, R165, R7.reuse, RZ ;  /* 0x00000007a5a57210 */ /* 0x080fe20007f9e0ff */
[C---:B------:R-:W-:Y:S01]  /*98e0*/  IMAD R168, R8.reuse, 0xee, RZ ;  /* 0x000000ee08a87824 */ /* 0x040fe200078e02ff */
[----:B-1----:R-:W-:Y:S01]  /*98f0*/  SHF.R.S32.HI R4, RZ, 0x7, R20 ;  /* 0x00000007ff047819 */ /* 0x002fe20000011414 */
[----:B------:R-:W-:Y:S01]  /*9900*/  IMAD R169, R8, 0xea, RZ ;  /* 0x000000ea08a97824 */ /* 0x000fe200078e02ff */
[-C--:B------:R-:W-:Y:S01]  /*9910*/  IADD3 R20, P2, R164, R7.reuse, RZ ;  /* 0x00000007a4147210 */ /* 0x080fe20007f5e0ff */
[----:B------:R-:W-:Y:S01]  /*9920*/  IMAD R170, R8, 0xe6, RZ ;  /* 0x000000e608aa7824 */ /* 0x000fe200078e02ff */
[-C--:B------:R-:W-:Y:S01]  /*9930*/  IADD3 R164, P5, R166, R7.reuse, RZ ;  /* 0x00000007a6a47210 */ /* 0x080fe20007fbe0ff */
[----:B------:R-:W-:Y:S01]  /*9940*/  STL [R1+0x844], R4 ;  /* 0x0008440401007387 */ /* 0x000fe20000100800 */
[C---:B------:R-:W-:Y:S01]  /*9950*/  IMAD R171, R8.reuse, 0x7f, RZ ;  /* 0x0000007f08ab7824 */ /* 0x040fe200078e02ff */
[----:B------:R-:W-:Y:S01]  /*9960*/  UIADD3.64 UR24, UR8, 0x200, URZ ;  /* 0x0000020008187897 */ /* 0x000fe2000fffe03f */
[C---:B------:R-:W-:Y:S01]  /*9970*/  IMAD R172, R8.reuse, 0xe2, RZ ;  /* 0x000000e208ac7824 */ /* 0x040fe200078e02ff */
[----:B------:R0:W-:Y:S01]  /*9980*/  STL [R1+0x404], R20 ;  /* 0x0004041401007387 */ /* 0x0001e20000100800 */
        /* <DEDUP_REMOVED lines=9> */
[-C--:B0-----:R-:W-:Y:S01]  /*9a20*/  IADD3 R20, P6, R167, R7.reuse, RZ ;  /* 0x00000007a7147210 */ /* 0x081fe20007fde0ff */
[C---:B------:R-:W-:Y:S01]  /*9a30*/  IMAD R178, R8.reuse, 0xd6, RZ ;  /* 0x000000d608b27824 */ /* 0x040fe200078e02ff */
[----:B------:R-:W0:Y:S01]  /*9a40*/  S2R R6, SR_TID.X ;  /* 0x0000000000067919 */ /* 0x000e220000002100 */
[----:B------:R-:W-:Y:S01]  /*9a50*/  IMAD R179, R8, 0x77, RZ ;  /* 0x0000007708b37824 */ /* 0x000fe200078e02ff */
[-C--:B-1----:R-:W-:Y:S01]  /*9a60*/  IADD3 R165, P0, R168, R7.reuse, RZ ;  /* 0x00000007a8a57210 */ /* 0x082fe20007f1e0ff */
[C---:B------:R-:W-:Y:S01]  /*9a70*/  IMAD R180, R8.reuse, 0xd2, RZ ;  /* 0x000000d208b47824 */ /* 0x040fe200078e02ff */
[----:B------:R1:W-:Y:S01]  /*9a80*/  STL [R1+0x434], R20 ;  /* 0x0004341401007387 */ /* 0x0003e20000100800 */
[C---:B------:R-:W-:Y:S01]  /*9a90*/  IMAD R181, R8.reuse, 0x75, RZ ;  /* 0x0000007508b57824 */ /* 0x040fe200078e02ff */
[-C--:B--2---:R-:W-:Y:S01]  /*9aa0*/  IADD3 R164, P3, R169, R7.reuse, RZ ;  /* 0x00000007a9a47210 */ /* 0x084fe20007f7e0ff */
[C---:B------:R-:W-:Y:S01]  /*9ab0*/  IMAD R182, R8.reuse, 0xce, RZ ;  /* 0x000000ce08b67824 */ /* 0x040fe200078e02ff */
[----:B------:R2:W-:Y:S01]  /*9ac0*/  STL [R1+0x444], R165 ;  /* 0x000444a501007387 */ /* 0x0005e20000100800 */
[C---:B------:R-:W-:Y:S01]  /*9ad0*/  IMAD R183, R8.reuse, 0x73, RZ ;  /* 0x0000007308b77824 */ /* 0x040fe200078e02ff */
[----:B------:R-:W-:Y:S01]  /*9ae0*/  UIADD3.64 UR40, UR8, 0x500, URZ ;  /* 0x0000050008287897 */ /* 0x000fe2000fffe03f */
[C---:B------:R-:W-:Y:S01]  /*9af0*/  IMAD R184, R8.reuse, 0xca, RZ ;  /* 0x000000ca08b87824 */ /* 0x040fe200078e02ff */
[----:B------:R3:W-:Y:S01]  /*9b00*/  STL [R1+0x454], R164 ;  /* 0x000454a401007387 */ /* 0x0007e20000100800 */
[----:B------:R-:W-:Y:S01]  /*9b10*/  IMAD R185, R8, 0x71, RZ ;  /* 0x0000007108b97824 */ /* 0x000fe200078e02ff */
[----:B-1----:R-:W-:Y:S01]  /*9b20*/  IADD3 R20, P1, R170, R7, RZ ;  /* 0x00000007aa147210 */ /* 0x002fe20007f3e0ff */
[C---:B------:R-:W-:Y:S01]  /*9b30*/  IMAD R186, R8.reuse, 0xc6, RZ ;  /* 0x000000c608ba7824 */ /* 0x040fe200078e02ff */
[----:B------:R-:W-:Y:S01]  /*9b40*/  UIADD3.64 UR44, UR8, 0x580, URZ ;  /* 0x00000580082c7897 */ /* 0x000fe2000fffe03f */
[C---:B------:R-:W-:Y:S01]  /*9b50*/  IMAD R187, R8.reuse, 0x6f, RZ ;  /* 0x0000006f08bb7824 */ /* 0x040fe200078e02ff */
[----:B--2---:R-:W-:Y:S01]  /*9b60*/  LEA.HI.X.SX32 R165, R171, R3, 0x1, P2 ;  /* 0x00000003aba57211 */ /* 0x004fe200010f0eff */
[----:B------:R1:W-:Y:S01]  /*9b70*/  STL [R1+0x464], R20 ;  /* 0x0004641401007387 */ /* 0x0003e20000100800 */
[----:B------:R-:W-:Y:S01]  /*9b80*/  IMAD R188, R8, 0xc2, RZ ;  /* 0x000000c208bc7824 */ /* 0x000fe200078e02ff */
[----:B------:R-:W-:Y:S01]  /*9b90*/  UIADD3.64 UR48, UR8, 0x600, URZ ;  /* 0x0000060008307897 */ /* 0x000fe2000fffe03f */
[----:B---3--:R-:W-:Y:S01]  /*9ba0*/  IADD3 R164, P2, R172, R7, RZ ;  /* 0x00000007aca47210 */ /* 0x008fe20007f5e0ff */
[----:B------:R2:W-:Y:S01]  /*9bb0*/  STL [R1+0x400], R165 ;  /* 0x000400a501007387 */ /* 0x0005e20000100800 */
[C---:B------:R-:W-:Y:S01]  /*9bc0*/  IMAD R189, R8.reuse, 0x6d, RZ ;  /* 0x0000006d08bd7824 */ /* 0x040fe200078e02ff */
[----:B------:R-:W-:Y:S01]  /*9bd0*/  UIADD3.64 UR52, UR8, 0x680, URZ ;  /* 0x0000068008347897 */ /* 0x000fe2000fffe03f */
[C---:B------:R-:W-:Y:S01]  /*9be0*/  IMAD R190, R8.reuse, 0xbe, RZ ;  /* 0x000000be08be7824 */ /* 0x040fe200078e02ff */
[----:B------:R3:W-:Y:S01]  /*9bf0*/  STL [R1+0x474], R164 ;  /* 0x000474a401007387 */ /* 0x0007e20000100800 */
[C---:B------:R-:W-:Y:S01]  /*9c00*/  IMAD R191, R8.reuse, 0x6b, RZ ;  /* 0x0000006b08bf7824 */ /* 0x040fe200078e02ff */
[----:B-1----:R-:W-:Y:S01]  /*9c10*/  LEA.HI.X.SX32 R20, R173, R3, 0x1, P4 ;  /* 0x00000003ad147211 */ /* 0x002fe200020f0eff */
[C---:B------:R-:W-:Y:S01]  /*9c20*/  IMAD R192, R8.reuse, 0xba, RZ ;  /* 0x000000ba08c07824 */ /* 0x040fe200078e02ff */
[----:B------:R-:W-:Y:S01]  /*9c30*/  UIADD3.64 UR56, UR8, 0x700, URZ ;  /* 0x0000070008387897 */ /* 0x000fe2000fffe03f */
[----:B------:R-:W-:Y:S01]  /*9c40*/  IMAD R193, R8, 0x69, RZ ;  /* 0x0000006908c17824 */ /* 0x000fe200078e02ff */
[----:B--2---:R-:W-:Y:S01]  /*9c50*/  IADD3 R165, P4, R174, R7, RZ ;  /* 0x00000007aea57210 */ /* 0x004fe20007f9e0ff */
[----:B------:R1:W-:Y:S01]  /*9c60*/  STL [R1+0x410], R20 ;  /* 0x0004101401007387 */ /* 0x0003e20000100800 */
[C---:B------:R-:W-:Y:S01]  /*9c70*/  IMAD R194, R8.reuse, 0xb6, RZ ;  /* 0x000000b608c27824 */ /* 0x040fe200078e02ff */
[----:B------:R-:W-:Y:S01]  /*9c80*/  UIADD3.64 UR14, UR10, 0x2, URZ ;  /* 0x000000020a0e7897 */ /* 0x000fe2000fffe03f */
[----:B---3--:R-:W-:Y:S01]  /*9c90*/  LEA.HI.X.SX32 R164, R175, R3, 0x1, P5 ;  /* 0x00000003afa47211 */ /* 0x008fe200028f0eff */
        /* <DEDUP_REMOVED lines=27> */
[----:B------:R-:W-:Y:S01]  /*9e50*/  IMAD R206, R8, 0x9e, RZ ;  /* 0x0000009e08ce7824 */ /* 0x000fe200078e02ff */
[----:B---3--:R-:W-:-:S02]  /*9e60*/  LEA.HI.X.SX32 R164, R181, R3, 0x1, P3 ;  /* 0x00000003b5a47211 */ /* 0x008fc400018f0eff */
[----:B------:R2:W-:Y:S01]  /*9e70*/  STL [R1+0x4b4], R165 ;  /* 0x0004b4a501007387 */ /* 0x0005e20000100800 */
[C---:B------:R-:W-:Y:S02]  /*9e80*/  IMAD R207, R8.reuse, 0x5b, RZ ;  /* 0x0000005b08cf7824 */ /* 0x040fe400078e02ff */
[C---:B------:R-:W-:Y:S01]  /*9e90*/  IMAD R208, R8.reuse, 0x9a, RZ ;  /* 0x0000009a08d07824 */ /* 0x040fe200078e02ff */
[----:B------:R3:W-:Y:S01]  /*9ea0*/  STL [R1+0x450], R164 ;  /* 0x000450a401007387 */ /* 0x0007e20000100800 */
[----:B------:R-:W-:Y:S01]  /*9eb0*/  IMAD R209, R8, 0x59, RZ ;  /* 0x0000005908d17824 */ /* 0x000fe200078e02ff */
[----:B-1----:R-:W-:Y:S01]  /*9ec0*/  IADD3 R20, P3, R182, R7, RZ ;  /* 0x00000007b6147210 */ /* 0x002fe20007f7e0ff */
[C---:B------:R-:W-:Y:S02]  /*9ed0*/  IMAD R210, R8.reuse, 0x96, RZ ;  /* 0x0000009608d27824 */ /* 0x040fe400078e02ff */
[C---:B------:R-:W-:Y:S01]  /*9ee0*/  IMAD R211, R8.reuse, 0x57, RZ ;  /* 0x0000005708d37824 */ /* 0x040fe200078e02ff */
[----:B--2---:R-:W-:Y:S01]  /*9ef0*/  LEA.HI.X.SX32 R165, R183, R3, 0x1, P1 ;  /* 0x00000003b7a57211 */ /* 0x004fe200008f0eff */
[----:B------:R1:W-:Y:S01]  /*9f00*/  STL [R1+0x4c4], R20 ;  /* 0x0004c41401007387 */ /* 0x0003e20000100800 */
[----:B------:R-:W-:Y:S01]  /*9f10*/  IMAD R212, R8, 0x92, RZ ;  /* 0x0000009208d47824 */ /* 0x000fe200078e02ff */
[----:B---3--:R-:W-:-:S02]  /*9f20*/  IADD3 R164, P1, R184, R7, RZ ;  /* 0x00000007b8a47210 */ /* 0x008fc40007f3e0ff */
[----:B------:R2:W-:Y:S01]  /*9f30*/  STL [R1+0x460], R165 ;  /* 0x000460a501007387 */ /* 0x0005e20000100800 */
[C---:B------:R-:W-:Y:S02]  /*9f40*/  IMAD R213, R8.reuse, 0x55, RZ ;  /* 0x0000005508d57824 */ /* 0x040fe400078e02ff */
[C---:B------:R-:W-:Y:S01]  /*9f50*/  IMAD R214, R8.reuse, 0x8e, RZ ;  /* 0x0000008e08d67824 */ /* 0x040fe200078e02ff */
[----:B------:R3:W-:Y:S01]  /*9f60*/  STL [R1+0x4d4], R164 ;  /* 0x0004d4a401007387 */ /* 0x0007e20000100800 */
[C---:B------:R-:W-:Y:S01]  /*9f70*/  IMAD R215, R8.reuse, 0x53, RZ ;  /* 0x0000005308d77824 */ /* 0x040fe200078e02ff */
[----:B-1----:R-:W-:Y:S01]  /*9f80*/  LEA.HI.X.SX32 R20, R185, R3, 0x1, P2 ;  /* 0x00000003b9147211 */ /* 0x002fe200010f0eff */
[C---:B------:R-:W-:Y:S02]  /*9f90*/  IMAD R216, R8.reuse, 0x8a, RZ ;  /* 0x0000008a08d87824 */ /* 0x040fe400078e02ff */
        /* <DEDUP_REMOVED lines=129> */
[C---:B------:R-:W-:Y:S01]  /*a7b0*/  IMAD R86, R8.reuse, 0x70, RZ ;  /* 0x0000007008567824 */ /* 0x040fe200078e02ff */
        /* <DEDUP_REMOVED lines=25> */
[C---:B------:R-:W-:Y:S02]  /*a950*/  IMAD.SHL.U32 R163, R8.reuse, 0x2, RZ ;  /* 0x0000000208a37824 */ /* 0x040fe400078e00ff */
[----:B------:R-:W-:Y:S01]  /*a960*/  IMAD.SHL.U32 R166, R8, 0x20, RZ ;  /* 0x0000002008a67824 */ /* 0x000fe200078e00ff */
[----:B--2---:R-:W-:Y:S01]  /*a970*/  LEA.HI.X.SX32 R165, R232, R3, 0x1, P1 ;  /* 0x00000003e8a57211 */ /* 0x004fe200008f0eff */
[----:B------:R1:W-:Y:S01]  /*a980*/  STL [R1+0x42c], R20 ;  /* 0x00042c1401007387 */ /* 0x0003e20000100800 */
[----:B0-----:R-:W-:Y:S01]  /*a990*/  IMAD R6, R6, 0x80, R6 ;  /* 0x0000008006067824 */ /* 0x001fe200078e0206 */
[----:B---3--:R-:W-:-:S02]  /*a9a0*/  IADD3 R164, P1, R233, R7, RZ ;  /* 0x00000007e9a47210 */ /* 0x008fc40007f3e0ff */
[----:B------:R0:W-:Y:S01]  /*a9b0*/  STL [R1+0x5b0], R165 ;  /* 0x0005b0a501007387 */ /* 0x0001e20000100800 */
[----:B------:R-:W-:Y:S02]  /*a9c0*/  IMAD.SHL.U32 R6, R6, 0x2, RZ ;  /* 0x0000000206067824 */ /* 0x000fe400078e00ff */
[----:B------:R-:W-:Y:S01]  /*a9d0*/  IMAD.SHL.U32 R5, R8, 0x80, RZ ;  /* 0x0000008008057824 */ /* 0x000fe200078e00ff */
[----:B------:R2:W-:Y:S01]  /*a9e0*/  STL [R1+0x44c], R164 ;  /* 0x00044ca401007387 */ /* 0x0005e20000100800 */
[----:B------:R-:W-:Y:S01]  /*a9f0*/  IMAD.MOV.U32 R2, RZ, RZ, RZ ;  /* 0x000000ffff027224 */ /* 0x000fe200078e00ff */
[----:B-1----:R-:W-:Y:S02]  /*aa00*/  LEA.HI.X.SX32 R20, R235, R3, 0x1, P2 ;  /* 0x00000003eb147211 */ /* 0x002fe400010f0eff */
[----:B------:R-:W-:Y:S02]  /*aa10*/  LOP3.LUT R6, R6, 0x407e, RZ, 0xc0, !PT ;  /* 0x0000407e06067812 */ /* 0x000fe400078ec0ff */
[----:B0-----:R-:W-:Y:S01]  /*aa20*/  IADD3 R165, P2, R237, R7, RZ ;  /* 0x00000007eda57210 */ /* 0x001fe20007f5e0ff */
[----:B------:R0:W-:Y:S01]  /*aa30*/  STL [R1+0x5c0], R20 ;  /* 0x0005c01401007387 */ /* 0x0001e20000100800 */
[----:B------:R-:W-:-:S02]  /*aa40*/  SHF.R.S32.HI R4, RZ, 0x1f, R5 ;  /* 0x0000001fff047819 */ /* 0x000fc40000011405 */
[----:B--2---:R-:W-:Y:S01]  /*aa50*/  LEA.HI.X.SX32 R164, R238, R3, 0x1, P4 ;  /* 0x00000003eea47211 */ /* 0x004fe200020f0eff */
[----:B------:R1:W-:Y:S01]  /*aa60*/  STL [R1+0x46c], R165 ;  /* 0x00046ca501007387 */ /* 0x0003e20000100800 */
[C---:B------:R-:W-:Y:S01]  /*aa70*/  SHF.L.U64.HI R4, R5.reuse, 0x1, R4 ;  /* 0x0000000105047819 */ /* 0x040fe20000010204 */
[----:B------:R-:W-:Y:S02]  /*aa80*/  IMAD.SHL.U32 R5, R5, 0x2, RZ ;  /* 0x0000000205057824 */ /* 0x000fe400078e00ff */
[----:B------:R2:W-:Y:S01]  /*aa90*/  STL [R1+0x5d0], R164 ;  /* 0x0005d0a401007387 */ /* 0x0005e20000100800 */
[----:B0-----:R-:W-:Y:S02]  /*aaa0*/  IADD3 R20, P4, R240, R7, RZ ;  /* 0x00000007f0147210 */ /* 0x001fe40007f9e0ff */
[----:B-1----:R-:W-:-:S03]  /*aab0*/  LEA.HI.X.SX32 R165, R241, R3, 0x1, P5 ;  /* 0x00000003f1a57211 */ /* 0x002fc600028f0eff */
[----:B------:R0:W-:Y:S01]  /*aac0*/  STL [R1+0x48c], R20 ;  /* 0x00048c1401007387 */ /* 0x0001e20000100800 */
[----:B--2---:R-:W-:-:S03]  /*aad0*/  IADD3 R164, P5, R9, R7, RZ ;  /* 0x0000000709a47210 */ /* 0x004fc60007fbe0ff */
[----:B------:R1:W-:Y:S04]  /*aae0*/  STL [R1+0x5e0], R165 ;  /* 0x0005e0a501007387 */ /* 0x0003e80000100800 */
[----:B------:R2:W-:Y:S01]  /*aaf0*/  STL [R1+0x604], R164 ;  /* 0x000604a401007387 */ /* 0x0005e20000100800 */
[----:B0-----:R-:W-:Y:S02]  /*ab00*/  LEA.HI.X.SX32 R20, R243, R3, 0x1, P6 ;  /* 0x00000003f3147211 */ /* 0x001fe400030f0eff */
[----:B-1----:R-:W-:-:S03]  /*ab10*/  IADD3 R165, P6, R245, R7, RZ ;  /* 0x00000007f5a57210 */ /* 0x002fc60007fde0ff */
[----:B------:R0:W-:Y:S01]  /*ab20*/  STL [R1+0x5f0], R20 ;  /* 0x0005f01401007387 */ /* 0x0001e20000100800 */
[----:B--2---:R-:W-:-:S03]  /*ab30*/  LEA.HI.X.SX32 R164, R9, R3, 0x1, P0 ;  /* 0x0000000309a47211 */ /* 0x004fc600000f0eff */
[----:B------:R1:W-:Y:S01]  /*ab40*/  STL [R1+0x4ac], R165 ;  /* 0x0004aca501007387 */ /* 0x0003e20000100800 */
[----:B------:R-:W-:-:S03]  /*ab50*/  LEA.HI.X.SX32 R9, R246, R3, 0x1, P5 ;  /* 0x00000003f6097211 */ /* 0x000fc600028f0eff */
[----:B------:R2:W-:Y:S01]  /*ab60*/  STL [R1+0x408], R164 ;  /* 0x000408a401007387 */ /* 0x0005e20000100800 */
[----:B0-----:R-:W-:Y:S01]  /*ab70*/  IADD3 R20, P0, R10, R7, RZ ;  /* 0x000000070a147210 */ /* 0x001fe20007f1e0ff */
[----:B-1----:R-:W-:-:S04]  /*ab80*/  IMAD.SHL.U32 R165, R8, 0x10, RZ ;  /* 0x0000001008a57824 */ /* 0x002fc800078e00ff */
[----:B------:R0:W-:Y:S01]  /*ab90*/  STL [R1+0x614], R20 ;  /* 0x0006141401007387 */ /* 0x0001e20000100800 */
[----:B--2---:R-:W-:-:S03]  /*aba0*/  IADD3 R164, P5, R249, R7, RZ ;  /* 0x00000007f9a47210 */ /* 0x004fc60007fbe0ff */
[----:B------:R1:W-:Y:S04]  /*abb0*/  STL [R1+0x600], R9 ;  /* 0x0006000901007387 */ /* 0x0003e80000100800 */
[----:B------:R2:W-:Y:S01]  /*abc0*/  STL [R1+0x4cc], R164 ;  /* 0x0004cca401007387 */ /* 0x0005e20000100800 */
[----:B0-----:R-:W-:Y:S01]  /*abd0*/  IMAD R20, R8, 0xc4, RZ ;  /* 0x000000c408147824 */ /* 0x001fe200078e02ff */
[-C--:B-1----:R-:W-:Y:S02]  /*abe0*/  LEA.HI.X.SX32 R9, R10, R3.reuse, 0x1, P3 ;  /* 0x000000030a097211 */ /* 0x082fe400018f0eff */
[----:B------:R-:W-:Y:S02]  /*abf0*/  LEA.HI.X.SX32 R10, R251, R3, 0x1, P0 ;  /* 0x00000003fb0a7211 */ /* 0x000fe400000f0eff */
[-C--:B--2---:R-:W-:Y:S01]  /*ac00*/  IADD3 R164, P3, R11, R7.reuse, RZ ;  /* 0x000000070ba47210 */ /* 0x084fe20007f7e0ff */
[----:B------:R0:W-:Y:S04]  /*ac10*/  STL [R1+0x428], R9 ;  /* 0x0004280901007387 */ /* 0x0001e80000100800 */
[----:B------:R1:W-:Y:S04]  /*ac20*/  STL [R1+0x624], R164 ;  /* 0x000624a401007387 */ /* 0x0003e80000100800 */
[----:B------:R2:W-:Y:S01]  /*ac30*/  STL [R1+0x610], R10 ;  /* 0x0006100a01007387 */ /* 0x0005e20000100800 */
[----:B0-----:R-:W-:Y:S01]  /*ac40*/  IADD3 R9, P0, R20, R7, RZ ;  /* 0x0000000714097210 */ /* 0x001fe20007f1e0ff */
[----:B------:R-:W-:-:S02]  /*ac50*/  IMAD R20, R8, 0xbc, RZ ;  /* 0x000000bc08147824 */ /* 0x000fc400078e02ff */
[----:B-1----:R-:W-:Y:S02]  /*ac60*/  IMAD R164, R8, 0x3b, RZ ;  /* 0x0000003b08a47824 */ /* 0x002fe400078e02ff */
[----:B------:R0:W-:Y:S03]  /*ac70*/  STL [R1+0x4ec], R9 ;  /* 0x0004ec0901007387 */ /* 0x0001e60000100800 */
[-C--:B--2---:R-:W-:Y:S01]  /*ac80*/  LEA.HI.X.SX32 R10, R164, R3.reuse, 0x1, P3 ;  /* 0x00000003a40a7211 */ /* 0x084fe200018f0eff */
[----:B------:R-:W-:Y:S01]  /*ac90*/  IMAD R164, R8, 0x39, RZ ;  /* 0x0000003908a47824 */ /* 0x000fe200078e02ff */
[----:B0-----:R-:W-:Y:S02]  /*aca0*/  LEA.HI.X.SX32 R9, R11, R3, 0x1, P1 ;  /* 0x000000030b097211 */ /* 0x001fe400008f0eff */
[----:B------:R-:W-:-:S03]  /*acb0*/  IADD3 R11, P1, R12, R7, RZ ;  /* 0x000000070c0b7210 */ /* 0x000fc60007f3e0ff */
[----:B------:R0:W-:Y:S04]  /*acc0*/  STL [R1+0x448], R9 ;  /* 0x0004480901007387 */ /* 0x0001e80000100800 */
[----:B------:R-:W-:Y:S04]  /*acd0*/  STL [R1+0x634], R11 ;  /* 0x0006340b01007387 */ /* 0x000fe80000100800 */
[----:B------:R1:W-:Y:S01]  /*ace0*/  STL [R1+0x620], R10 ;  /* 0x0006200a01007387 */ /* 0x0003e20000100800 */
[----:B0-----:R-:W-:Y:S01]  /*acf0*/  IADD3 R9, P3, R20, R7, RZ ;  /* 0x0000000714097210 */ /* 0x001fe20007f7e0ff */
[----:B------:R-:W-:-:S04]  /*ad00*/  IMAD R20, R8, 0xb4, RZ ;  /* 0x000000b408147824 */ /* 0x000fc800078e02ff */
[----:B------:R0:W-:Y:S01]  /*ad10*/  STL [R1+0x50c], R9 ;  /* 0x00050c0901007387 */ /* 0x0001e20000100800 */
[-C--:B-1----:R-:W-:Y:S01]  /*ad20*/  LEA.HI.X.SX32 R10, R164, R3.reuse, 0x1, P1 ;  /* 0x00000003a40a7211 */ /* 0x082fe200008f0eff */
        /* <DEDUP_REMOVED lines=99> */
[----:B-1----:R-:W-:Y:S02]  /*b360*/  LEA.HI.X.SX32 R10, R23, R3, 0x1, P5 ;  /* 0x00000003170a7211 */ /* 0x002fe400028f0eff */
[----:B------:R-:W-:-:S03]  /*b370*/  IADD3 R11, P5, R56, R7, RZ ;  /* 0x00000007380b7210 */ /* 0x000fc60007fbe0ff */
[----:B------:R1:W-:Y:S01]  /*b380*/  STL [R1+0x5a8], R10 ;  /* 0x0005a80a01007387 */ /* 0x0003e20000100800 */
[----:B0-----:R-:W-:Y:S01]  /*b390*/  LEA.HI.X.SX32 R9, R164, R3, 0x1, P6 ;  /* 0x00000003a4097211 */ /* 0x001fe200030f0eff */
[----:B------:R-:W-:Y:S02]  /*b3a0*/  IMAD R164, R8, 0xb8, RZ ;  /* 0x000000b808a47824 */ /* 0x000fe400078e02ff */
[----:B------:R0:W-:Y:S04]  /*b3b0*/  STL [R1+0x6e4], R11 ;  /* 0x0006e40b01007387 */ /* 0x0001e80000100800 */
[----:B------:R2:W-:Y:S01]  /*b3c0*/  STL [R1+0x6d0], R9 ;  /* 0x0006d00901007387 */ /* 0x0005e20000100800 */
[----:B-1----:R-:W-:Y:S01]  /*b3d0*/  IADD3 R10, P6, R20, R7, RZ ;  /* 0x00000007140a7210 */ /* 0x002fe20007fde0ff */
[----:B------:R-:W-:Y:S01]  /*b3e0*/  IMAD R20, R8, 0x23, RZ ;  /* 0x0000002308147824 */ /* 0x000fe200078e02ff */
[----:B0-----:R-:W-:-:S03]  /*b3f0*/  LEA.HI.X.SX32 R11, R57, R3, 0x1, P3 ;  /* 0x00000003390b7211 */ /* 0x001fc600018f0eff */
[----:B------:R0:W-:Y:S01]  /*b400*/  STL [R1+0x4dc], R10 ;  /* 0x0004dc0a01007387 */ /* 0x0001e20000100800 */
[----:B--2---:R-:W-:-:S05]  /*b410*/  LEA.HI.X.SX32 R9, R56, R3, 0x1, P0 ;  /* 0x0000000338097211 */ /* 0x004fca00000f0eff */
[----:B------:R1:W-:Y:S01]  /*b420*/  STL [R1+0x5c8], R9 ;  /* 0x0005c80901007387 */ /* 0x0003e20000100800 */
[----:B0-----:R-:W-:Y:S02]  /*b430*/  IADD3 R10, P0, R57, R7, RZ ;  /* 0x00000007390a7210 */ /* 0x001fe40007f1e0ff */
[----:B------:R-:W-:-:S03]  /*b440*/  CS2R R56, SRZ ;  /* 0x0000000000387805 */ /* 0x000fc6000001ff00 */
[----:B------:R0:W-:Y:S01]  /*b450*/  STL [R1+0x6f4], R10 ;  /* 0x0006f40a01007387 */ /* 0x0001e20000100800 */
[----:B-1----:R-:W-:Y:S01]  /*b460*/  LEA.HI.X.SX32 R9, R20, R3, 0x1, P5 ;  /* 0x0000000314097211 */ /* 0x002fe200028f0eff */
[----:B------:R-:W-:-:S04]  /*b470*/  IMAD R20, R8, 0x21, RZ ;  /* 0x0000002108147824 */ /* 0x000fc800078e02ff */
[----:B------:R1:W-:Y:S01]  /*b480*/  STL [R1+0x6e0], R9 ;  /* 0x0006e00901007387 */ /* 0x0003e20000100800 */
[----:B0-----:R-:W-:Y:S01]  /*b490*/  IADD3 R10, P5, R164, R7, RZ ;  /* 0x00000007a40a7210 */ /* 0x001fe20007fbe0ff */
[----:B------:R-:W-:-:S04]  /*b4a0*/  IMAD R164, R8, 0xa8, RZ ;  /* 0x000000a808a47824 */ /* 0x000fc800078e02ff */
[----:B------:R0:W-:Y:S01]  /*b4b0*/  STL [R1+0x51c], R10 ;  /* 0x00051c0a01007387 */ /* 0x0001e20000100800 */
[----:B-1----:R-:W-:-:S03]  /*b4c0*/  IADD3 R9, P3, R58, R7, RZ ;  /* 0x000000073a097210 */ /* 0x002fc60007f7e0ff */
[----:B------:R1:W-:Y:S04]  /*b4d0*/  STL [R1+0x5e8], R11 ;  /* 0x0005e80b01007387 */ /* 0x0003e80000100800 */
[----:B------:R2:W-:Y:S01]  /*b4e0*/  STL [R1+0x60c], R9 ;  /* 0x00060c0901007387 */ /* 0x0005e20000100800 */
[-C--:B0-----:R-:W-:Y:S01]  /*b4f0*/  LEA.HI.X.SX32 R10, R20, R3.reuse, 0x1, P0 ;  /* 0x00000003140a7211 */ /* 0x081fe200000f0eff */
[----:B------:R-:W-:Y:S01]  /*b500*/  IMAD R20, R8, 0x1f, RZ ;  /* 0x0000001f08147824 */ /* 0x000fe200078e02ff */
[----:B-1----:R-:W-:-:S03]  /*b510*/  LEA.HI.X.SX32 R11, R59, R3, 0x1, P3 ;  /* 0x000000033b0b7211 */ /* 0x002fc600018f0eff */
[----:B------:R0:W-:Y:S01]  /*b520*/  STL [R1+0x6f0], R10 ;  /* 0x0006f00a01007387 */ /* 0x0001e20000100800 */
[----:B--2---:R-:W-:-:S05]  /*b530*/  IADD3 R9, P0, R59, R7, RZ ;  /* 0x000000073b097210 */ /* 0x004fca0007f1e0ff */
[----:B------:R1:W-:Y:S01]  /*b540*/  STL [R1+0x704], R9 ;  /* 0x0007040901007387 */ /* 0x0003e20000100800 */
[----:B0-----:R-:W-:Y:S02]  /*b550*/  LEA.HI.X.SX32 R10, R58, R3, 0x1, P1 ;  /* 0x000000033a0a7211 */ /* 0x001fe400008f0eff */
[----:B------:R-:W-:-:S03]  /*b560*/  CS2R R58, SRZ ;  /* 0x00000000003a7805 */ /* 0x000fc6000001ff00 */
[----:B------:R0:W-:Y:S01]  /*b570*/  STL [R1+0x418], R10 ;  /* 0x0004180a01007387 */ /* 0x0001e20000100800 */
[----:B-1----:R-:W-:Y:S01]  /*b580*/  IADD3 R9, P1, R164, R7, RZ ;  /* 0x00000007a4097210 */ /* 0x002fe20007f3e0ff */
[----:B------:R-:W-:-:S04]  /*b590*/  IMAD R164, R8, 0x98, RZ ;  /* 0x0000009808a47824 */ /* 0x000fc800078e02ff */
[----:B------:R1:W-:Y:S01]  /*b5a0*/  STL [R1+0x55c], R9 ;  /* 0x00055c0901007387 */ /* 0x0003e20000100800 */
[----:B0-----:R-:W-:-:S03]  /*b5b0*/  IADD3 R10, P3, R60, R7, RZ ;  /* 0x000000073c0a7210 */ /* 0x001fc60007f7e0ff */
[----:B------:R0:W-:Y:S04]  /*b5c0*/  STL [R1+0x608], R11 ;  /* 0x0006080b01007387 */ /* 0x0001e80000100800 */
[----:B------:R2:W-:Y:S01]  /*b5d0*/  STL [R1+0x62c], R10 ;  /* 0x00062c0a01007387 */ /* 0x0005e20000100800 */
[-C--:B-1----:R-:W-:Y:S01]  /*b5e0*/  LEA.HI.X.SX32 R9, R20, R3.reuse, 0x1, P0 ;  /* 0x0000000314097211 */ /* 0x082fe200000f0eff */
[----:B------:R-:W-:Y:S01]  /*b5f0*/  IMAD R20, R8, 0x1d, RZ ;  /* 0x0000001d08147824 */ /* 0x000fe200078e02ff */
[----:B0-----:R-:W-:-:S03]  /*b600*/  LEA.HI.X.SX32 R11, R61, R3, 0x1, P3 ;  /* 0x000000033d0b7211 */ /* 0x001fc600018f0eff */
        /* <DEDUP_REMOVED lines=85> */
[----:B------:R-:W-:Y:S04]  /*bb60*/  STL [R1+0x6c8], R11 ;  /* 0x0006c80b01007387 */ /* 0x000fe80000100800 */
[----:B------:R0:W-:Y:S01]  /*bb70*/  STL [R1+0x6ec], R10 ;  /* 0x0006ec0a01007387 */ /* 0x0001e20000100800 */
[----:B-1----:R-:W-:Y:S01]  /*bb80*/  LEA.HI.X.SX32 R9, R20, R3, 0x1, P0 ;  /* 0x0000000314097211 */ /* 0x002fe200000f0eff */
[----:B------:R-:W-:-:S04]  /*bb90*/  IMAD R20, R8, 0x11, RZ ;  /* 0x0000001108147824 */ /* 0x000fc800078e02ff */
[----:B------:R1:W-:Y:S01]  /*bba0*/  STL [R1+0x760], R9 ;  /* 0x0007600901007387 */ /* 0x0003e20000100800 */
[----:B0-----:R-:W-:-:S05]  /*bbb0*/  IADD3 R10, P0, R73, R7, RZ ;  /* 0x00000007490a7210 */ /* 0x001fca0007f1e0ff */
[----:B------:R0:W-:Y:S01]  /*bbc0*/  STL [R1+0x774], R10 ;  /* 0x0007740a01007387 */ /* 0x0001e20000100800 */
[----:B-1----:R-:W-:Y:S02]  /*bbd0*/  LEA.HI.X.SX32 R9, R72, R3, 0x1, P4 ;  /* 0x0000000348097211 */ /* 0x002fe400020f0eff */
[----:B------:R-:W-:Y:S01]  /*bbe0*/  IADD3 R11, P4, R164, R7, RZ ;  /* 0x00000007a40b7210 */ /* 0x000fe20007f9e0ff */
[----:B------:R-:W-:Y:S02]  /*bbf0*/  IMAD R164, R8, 0xa0, RZ ;  /* 0x000000a008a47824 */ /* 0x000fe400078e02ff */
[----:B------:R1:W-:Y:S01]  /*bc00*/  STL [R1+0x5d8], R9 ;  /* 0x0005d80901007387 */ /* 0x0003e20000100800 */
[----:B0-----:R-:W-:-:S03]  /*bc10*/  LEA.HI.X.SX32 R10, R73, R3, 0x1, P3 ;  /* 0x00000003490a7211 */ /* 0x001fc600018f0eff */
[----:B------:R0:W-:Y:S01]  /*bc20*/  STL [R1+0x47c], R11 ;  /* 0x00047c0b01007387 */ /* 0x0001e20000100800 */
[----:B------:R-:W-:-:S03]  /*bc30*/  CS2R R72, SRZ ;  /* 0x0000000000487805 */ /* 0x000fc6000001ff00 */
[----:B------:R2:W-:Y:S01]  /*bc40*/  STL [R1+0x6e8], R10 ;  /* 0x0006e80a01007387 */ /* 0x0005e20000100800 */
[----:B-1----:R-:W-:Y:S02]  /*bc50*/  IADD3 R9, P3, R74, R7, RZ ;  /* 0x000000074a097210 */ /* 0x002fe40007f7e0ff */
[----:B0-----:R-:W-:-:S03]  /*bc60*/  LEA.HI.X.SX32 R11, R20, R3, 0x1, P0 ;  /* 0x00000003140b7211 */ /* 0x001fc600000f0eff */
[----:B------:R0:W-:Y:S01]  /*bc70*/  STL [R1+0x61c], R9 ;  /* 0x00061c0901007387 */ /* 0x0001e20000100800 */
[----:B------:R-:W-:Y:S01]  /*bc80*/  IMAD R20, R8, 0xf, RZ ;  /* 0x0000000f08147824 */ /* 0x000fe200078e02ff */
[----:B--2---:R-:W-:Y:S02]  /*bc90*/  IADD3 R10, P0, R75, R7, RZ ;  /* 0x000000074b0a7210 */ /* 0x004fe40007f1e0ff */
[----:B------:R-:W-:Y:S04]  /*bca0*/  STL [R1+0x770], R11 ;  /* 0x0007700b01007387 */ /* 0x000fe80000100800 */
[----:B------:R1:W-:Y:S01]  /*bcb0*/  STL [R1+0x70c], R10 ;  /* 0x00070c0a01007387 */ /* 0x0003e20000100800 */
[----:B0-----:R-:W-:-:S05]  /*bcc0*/  LEA.HI.X.SX32 R9, R74, R3, 0x1, P6 ;  /* 0x000000034a097211 */ /* 0x001fca00030f0eff */
[----:B------:R0:W-:Y:S01]  /*bcd0*/  STL [R1+0x438], R9 ;  /* 0x0004380901007387 */ /* 0x0001e20000100800 */
[----:B-1----:R-:W-:-:S05]  /*bce0*/  IADD3 R10, P6, R76, R7, RZ ;  /* 0x000000074c0a7210 */ /* 0x002fca0007fde0ff */
[----:B------:R-:W-:Y:S01]  /*bcf0*/  STL [R1+0x784], R10 ;  /* 0x0007840a01007387 */ /* 0x000fe20000100800 */
[----:B0-----:R-:W-:Y:S02]  /*bd00*/  LEA.HI.X.SX32 R9, R75, R3, 0x1, P3 ;  /* 0x000000034b097211 */ /* 0x001fe400018f0eff */
[----:B------:R-:W-:Y:S02]  /*bd10*/  CS2R R74, SRZ ;  /* 0x00000000004a7805 */ /* 0x000fe4000001ff00 */
[----:B------:R-:W-:Y:S01]  /*bd20*/  IADD3 R11, P3, R164, R7, RZ ;  /* 0x00000007a40b7210 */ /* 0x000fe20007f7e0ff */
[----:B------:R-:W-:Y:S01]  /*bd30*/  IMAD R164, R8, 0xc0, RZ ;  /* 0x000000c008a47824 */ /* 0x000fe200078e02ff */
[----:B------:R0:W-:Y:S04]  /*bd40*/  STL [R1+0x618], R9 ;  /* 0x0006180901007387 */ /* 0x0001e80000100800 */
[----:B------:R1:W-:Y:S01]  /*bd50*/  STL [R1+0x57c], R11 ;  /* 0x00057c0b01007387 */ /* 0x0003e20000100800 */
[----:B0-----:R-:W-:-:S02]  /*bd60*/  LEA.HI.X.SX32 R9, R76, R3, 0x1, P0 ;  /* 0x000000034c097211 */ /* 0x001fc400000f0eff */
[----:B------:R-:W-:Y:S02]  /*bd70*/  IADD3 R10, P0, R77, R7, RZ ;  /* 0x000000074d0a7210 */ /* 0x000fe40007f1e0ff */
[----:B-1----:R-:W-:Y:S01]  /*bd80*/  LEA.HI.X.SX32 R11, R20, R3, 0x1, P6 ;  /* 0x00000003140b7211 */ /* 0x002fe200030f0eff */
[----:B------:R0:W-:Y:S01]  /*bd90*/  STL [R1+0x708], R9 ;  /* 0x0007080901007387 */ /* 0x0001e20000100800 */
[----:B------:R-:W-:-:S03]  /*bda0*/  IMAD R20, R8, 0xd, RZ ;  /* 0x0000000d08147824 */ /* 0x000fc600078e02ff */
[----:B------:R1:W-:Y:S04]  /*bdb0*/  STL [R1+0x65c], R10 ;  /* 0x00065c0a01007387 */ /* 0x0003e80000100800 */
[----:B------:R-:W-:Y:S01]  /*bdc0*/  STL [R1+0x780], R11 ;  /* 0x0007800b01007387 */ /* 0x000fe20000100800 */
[----:B0-----:R-:W-:Y:S02]  /*bdd0*/  IADD3 R9, P6, R78, R7, RZ ;  /* 0x000000074e097210 */ /* 0x001fe40007fde0ff */
[----:B-1----:R-:W-:-:S03]  /*bde0*/  LEA.HI.X.SX32 R10, R77, R3, 0x1, P5 ;  /* 0x000000034d0a7211 */ /* 0x002fc600028f0eff */
[----:B------:R0:W-:Y:S01]  /*bdf0*/  STL [R1+0x72c], R9 ;  /* 0x00072c0901007387 */ /* 0x0001e20000100800 */
[----:B------:R-:W-:-:S03]  /*be00*/  CS2R R76, SRZ ;  /* 0x00000000004c7805 */ /* 0x000fc6000001ff00 */
[----:B------:R1:W-:Y:S01]  /*be10*/  STL [R1+0x4b8], R10 ;  /* 0x0004b80a01007387 */ /* 0x0003e20000100800 */
[----:B0-----:R-:W-:Y:S02]  /*be20*/  IADD3 R9, P5, R79, R7, RZ ;  /* 0x000000074f097210 */ /* 0x001fe40007fbe0ff */
[----:B-1----:R-:W-:-:S03]  /*be30*/  LEA.HI.X.SX32 R10, R78, R3, 0x1, P0 ;  /* 0x000000034e0a7211 */ /* 0x002fc600000f0eff */
[----:B------:R0:W-:Y:S04]  /*be40*/  STL [R1+0x794], R9 ;  /* 0x0007940901007387 */ /* 0x0001e80000100800 */
[----:B------:R1:W-:Y:S01]  /*be50*/  STL [R1+0x658], R10 ;  /* 0x0006580a01007387 */ /* 0x0003e20000100800 */
[----:B0-----:R-:W-:Y:S01]  /*be60*/  IADD3 R9, P0, R164, R7, RZ ;  /* 0x00000007a4097210 */ /* 0x001fe20007f1e0ff */
[----:B------:R-:W-:Y:S01]  /*be70*/  IMAD R164, R8, 0x3, RZ ;  /* 0x0000000308a47824 */ /* 0x000fe200078e02ff */
[----:B-1----:R-:W-:-:S03]  /*be80*/  LEA.HI.X.SX32 R10, R79, R3, 0x1, P6 ;  /* 0x000000034f0a7211 */ /* 0x002fc600030f0eff */
[----:B------:R0:W-:Y:S01]  /*be90*/  STL [R1+0x4fc], R9 ;  /* 0x0004fc0901007387 */ /* 0x0001e20000100800 */
[----:B------:R-:W-:Y:S02]  /*bea0*/  IADD3 R11, P6, R80, R7, RZ ;  /* 0x00000007500b7210 */ /* 0x000fe40007fde0ff */
[----:B------:R-:W-:Y:S01]  /*beb0*/  CS2R R78, SRZ ;  /* 0x00000000004e7805 */ /* 0x000fe2000001ff00 */
[----:B------:R1:W-:Y:S04]  /*bec0*/  STL [R1+0x728], R10 ;  /* 0x0007280a01007387 */ /* 0x0003e80000100800 */
[----:B------:R2:W-:Y:S01]  /*bed0*/  STL [R1+0x69c], R11 ;  /* 0x00069c0b01007387 */ /* 0x0005e20000100800 */
[----:B0-----:R-:W-:Y:S01]  /*bee0*/  LEA.HI.X.SX32 R9, R20, R3, 0x1, P5 ;  /* 0x0000000314097211 */ /* 0x001fe200028f0eff */
[----:B------:R-:W-:Y:S01]  /*bef0*/  IMAD R20, R8, 0xb, RZ ;  /* 0x0000000b08147824 */ /* 0x000fe200078e02ff */
[----:B-1----:R-:W-:-:S03]  /*bf00*/  IADD3 R10, P5, R81, R7, RZ ;  /* 0x00000007510a7210 */ /* 0x002fc60007fbe0ff */
[----:B------:R0:W-:Y:S01]  /*bf10*/  STL [R1+0x790], R9 ;  /* 0x0007900901007387 */ /* 0x0001e20000100800 */
[----:B--2---:R-:W-:-:S03]  /*bf20*/  LEA.HI.X.SX32 R11, R80, R3, 0x1, P1 ;  /* 0x00000003500b7211 */ /* 0x004fc600008f0eff */
        /* <DEDUP_REMOVED lines=9> */
[----:B------:R0:W-:Y:S01]  /*bfc0*/  STL [R1+0x6dc], R9 ;  /* 0x0006dc0901007387 */ /* 0x0001e20000100800 */
[----:B------:R-:W-:-:S03]  /*bfd0*/  IADD3 R11, P5, R84, R7, RZ ;  /* 0x00000007540b7210 */ /* 0x000fc60007fbe0ff */
[----:B------:R1:W-:Y:S04]  /*bfe0*/  STL [R1+0x748], R10 ;  /* 0x0007480a01007387 */ /* 0x0003e80000100800 */
[----:B------:R2:W-:Y:S01]  /*bff0*/  STL [R1+0x76c], R11 ;  /* 0x00076c0b01007387 */ /* 0x0005e20000100800 */
[----:B0-----:R-:W-:Y:S01]  /*c000*/  LEA.HI.X.SX32 R9, R20, R3, 0x1, P1 ;  /* 0x0000000314097211 */ /* 0x001fe200008f0eff */
[----:B------:R-:W-:Y:S01]  /*c010*/  IMAD R20, R8, 0x9, RZ ;  /* 0x0000000908147824 */ /* 0x000fe200078e02ff */
[----:B-1----:R-:W-:-:S03]  /*c020*/  IADD3 R10, P1, R85, R7, RZ ;  /* 0x00000007550a7210 */ /* 0x002fc60007f3e0ff */
[----:B------:R0:W-:Y:S01]  /*c030*/  STL [R1+0x7a0], R9 ;  /* 0x0007a00901007387 */ /* 0x0001e20000100800 */
[----:B--2---:R-:W-:-:S03]  /*c040*/  LEA.HI.X.SX32 R11, R83, R3, 0x1, P2 ;  /* 0x00000003530b7211 */ /* 0x004fc600010f0eff */
[----:B------:R1:W-:Y:S01]  /*c050*/  STL [R1+0x7b4], R10 ;  /* 0x0007b40a01007387 */ /* 0x0003e20000100800 */
[----:B------:R-:W-:-:S03]  /*c060*/  CS2R R82, SRZ ;  /* 0x0000000000527805 */ /* 0x000fc6000001ff00 */
[----:B------:R2:W-:Y:S01]  /*c070*/  STL [R1+0x5b8], R11 ;  /* 0x0005b80b01007387 */ /* 0x0005e20000100800 */
[----:B0-----:R-:W-:Y:S02]  /*c080*/  IADD3 R9, P2, R86, R7, RZ ;  /* 0x0000000756097210 */ /* 0x001fe40007f5e0ff */
[----:B-1----:R-:W-:-:S03]  /*c090*/  LEA.HI.X.SX32 R10, R84, R3, 0x1, P6 ;  /* 0x00000003540a7211 */ /* 0x002fc600030f0eff */
[----:B------:R0:W-:Y:S01]  /*c0a0*/  STL [R1+0x63c], R9 ;  /* 0x00063c0901007387 */ /* 0x0001e20000100800 */
[----:B--2---:R-:W-:-:S03]  /*c0b0*/  LEA.HI.X.SX32 R11, R85, R3, 0x1, P5 ;  /* 0x00000003550b7211 */ /* 0x004fc600028f0eff */
[----:B------:R1:W-:Y:S01]  /*c0c0*/  STL [R1+0x6d8], R10 ;  /* 0x0006d80a01007387 */ /* 0x0003e20000100800 */
[----:B------:R-:W-:Y:S02]  /*c0d0*/  CS2R R84, SRZ ;  /* 0x0000000000547805 */ /* 0x000fe4000001ff00 */
[-C--:B0-----:R-:W-:Y:S02]  /*c0e0*/  IADD3 R9, P6, R87, R7.reuse, RZ ;  /* 0x0000000757097210 */ /* 0x081fe40007fde0ff */
[----:B-1----:R-:W-:-:S03]  /*c0f0*/  IADD3 R10, P5, R152, R7, RZ ;  /* 0x00000007980a7210 */ /* 0x002fc60007fbe0ff */
[----:B------:R0:W-:Y:S04]  /*c100*/  STL [R1+0x71c], R9 ;  /* 0x00071c0901007387 */ /* 0x0001e80000100800 */
        /* <DEDUP_REMOVED lines=8> */
[----:B------:R2:W-:Y:S01]  /*c190*/  STL [R1+0x478], R10 ;  /* 0x0004780a01007387 */ /* 0x0005e20000100800 */
[----:B0-----:R-:W-:Y:S02]  /*c1a0*/  IADD3 R9, P4, R154, R7, RZ ;  /* 0x000000079a097210 */ /* 0x001fe40007f9e0ff */
[----:B-1----:R-:W-:-:S03]  /*c1b0*/  LEA.HI.X.SX32 R11, R87, R3, 0x1, P2 ;  /* 0x00000003570b7211 */ /* 0x002fc600010f0eff */
[----:B------:R0:W-:Y:S01]  /*c1c0*/  STL [R1+0x6bc], R9 ;  /* 0x0006bc0901007387 */ /* 0x0001e20000100800 */
[----:B------:R-:W-:Y:S02]  /*c1d0*/  CS2R R86, SRZ ;  /* 0x0000000000567805 */ /* 0x000fe4000001ff00 */
[----:B--2---:R-:W-:Y:S01]  /*c1e0*/  IADD3 R10, P2, R155, R7, RZ ;  /* 0x000000079b0a7210 */ /* 0x004fe20007f5e0ff */
[----:B------:R1:W-:Y:S04]  /*c1f0*/  STL [R1+0x638], R11 ;  /* 0x0006380b01007387 */ /* 0x0003e80000100800 */
[----:B------:R2:W-:Y:S01]  /*c200*/  STL [R1+0x75c], R10 ;  /* 0x00075c0a01007387 */ /* 0x0005e20000100800 */
[-C--:B0-----:R-:W-:Y:S02]  /*c210*/  LEA.HI.X.SX32 R9, R152, R3.reuse, 0x1, P6 ;  /* 0x0000000398097211 */ /* 0x081fe400030f0eff */
[----:B-1----:R-:W-:-:S03]  /*c220*/  LEA.HI.X.SX32 R11, R153, R3, 0x1, P5 ;  /* 0x00000003990b7211 */ /* 0x002fc600028f0eff */
[----:B------:R0:W-:Y:S01]  /*c230*/  STL [R1+0x718], R9 ;  /* 0x0007180901007387 */ /* 0x0001e20000100800 */
[----:B--2---:R-:W-:-:S05]  /*c240*/  IADD3 R10, P6, R156, R7, RZ ;  /* 0x000000079c0a7210 */ /* 0x004fca0007fde0ff */
[----:B------:R1:W-:Y:S01]  /*c250*/  STL [R1+0x7ac], R10 ;  /* 0x0007ac0a01007387 */ /* 0x0003e20000100800 */
[----:B0-----:R-:W-:-:S03]  /*c260*/  IADD3 R9, P5, R157, R7, RZ ;  /* 0x000000079d097210 */ /* 0x001fc60007fbe0ff */
[----:B------:R0:W-:Y:S04]  /*c270*/  STL [R1+0x788], R11 ;  /* 0x0007880b01007387 */ /* 0x0001e80000100800 */
[----:B------:R2:W-:Y:S01]  /*c280*/  STL [R1+0x7d4], R9 ;  /* 0x0007d40901007387 */ /* 0x0005e20000100800 */
[----:B-1----:R-:W-:Y:S01]  /*c290*/  LEA.HI.X.SX32 R10, R20, R3, 0x1, P1 ;  /* 0x00000003140a7211 */ /* 0x002fe200008f0eff */
[----:B------:R-:W-:Y:S01]  /*c2a0*/  IMAD R20, R8, 0x5, RZ ;  /* 0x0000000508147824 */ /* 0x000fe200078e02ff */
[----:B0-----:R-:W-:-:S03]  /*c2b0*/  IADD3 R11, P1, R158, R7, RZ ;  /* 0x000000079e0b7210 */ /* 0x001fc60007f3e0ff */
[----:B------:R0:W-:Y:S01]  /*c2c0*/  STL [R1+0x7c0], R10 ;  /* 0x0007c00a01007387 */ /* 0x0001e20000100800 */
[----:B--2---:R-:W-:-:S03]  /*c2d0*/  LEA.HI.X.SX32 R9, R154, R3, 0x1, P3 ;  /* 0x000000039a097211 */ /* 0x004fc600018f0eff */
[----:B------:R1:W-:Y:S04]  /*c2e0*/  STL [R1+0x67c], R11 ;  /* 0x00067c0b01007387 */ /* 0x0003e80000100800 */
[----:B------:R2:W-:Y:S01]  /*c2f0*/  STL [R1+0x578], R9 ;  /* 0x0005780901007387 */ /* 0x0005e20000100800 */
[----:B0-----:R-:W-:Y:S02]  /*c300*/  IADD3 R10, P3, R159, R7, RZ ;  /* 0x000000079f0a7210 */ /* 0x001fe40007f7e0ff */
[----:B-1----:R-:W-:-:S03]  /*c310*/  LEA.HI.X.SX32 R11, R155, R3, 0x1, P4 ;  /* 0x000000039b0b7211 */ /* 0x002fc600020f0eff */
[----:B------:R0:W-:Y:S01]  /*c320*/  STL [R1+0x73c], R10 ;  /* 0x00073c0a01007387 */ /* 0x0001e20000100800 */
[----:B--2---:R-:W-:-:S03]  /*c330*/  IADD3 R9, P4, R160, R7, RZ ;  /* 0x00000007a0097210 */ /* 0x004fc60007f9e0ff */
        /* <DEDUP_REMOVED lines=11> */
[C---:B------:R-:W-:Y:S01]  /*c3f0*/  IMAD.SHL.U32 R20, R8.reuse, 0x40, RZ ;  /* 0x0000004008147824 */ /* 0x040fe200078e00ff */
[----:B0-----:R-:W-:-:S03]  /*c400*/  LEA R11, P5, R8, R7, 0x7 ;  /* 0x00000007080b7211 */ /* 0x001fc600078a38ff */
        /* <DEDUP_REMOVED lines=19> */
[----:B------:R-:W-:Y:S01]  /*c540*/  IMAD.SHL.U32 R164, R8, 0x8, RZ ;  /* 0x0000000808a47824 */ /* 0x000fe200078e00ff */
[----:B--2---:R-:W-:-:S05]  /*c550*/  LEA.HI.X.SX32 R10, R162, R3, 0x1, P2 ;  /* 0x00000003a20a7211 */ /* 0x004fca00010f0eff */
[----:B------:R1:W-:Y:S01]  /*c560*/  STL [R1+0x7c8], R10 ;  /* 0x0007c80a01007387 */ /* 0x0003e20000100800 */
[----:B0-----:R-:W-:-:S05]  /*c570*/  IADD3 R9, P2, R163, R7, RZ ;  /* 0x00000007a3097210 */ /* 0x001fca0007f5e0ff */
[----:B------:R0:W-:Y:S01]  /*c580*/  STL [R1+0x7f4], R9 ;  /* 0x0007f40901007387 */ /* 0x0001e20000100800 */
[----:B-1----:R-:W-:-:S03]  /*c590*/  LEA R10, P6, R8, R7, 0x2 ;  /* 0x00000007080a7211 */ /* 0x002fc600078c10ff */
[----:B------:R1:W-:Y:S04]  /*c5a0*/  STL [R1+0x7e0], R11 ;  /* 0x0007e00b01007387 */ /* 0x0003e80000100800 */
[----:B------:R2:W-:Y:S01]  /*c5b0*/  STL [R1+0x7ec], R10 ;  /* 0x0007ec0a01007387 */ /* 0x0005e20000100800 */
[-C--:B0-----:R-:W-:Y:S01]  /*c5c0*/  LEA.HI.X.SX32 R9, R20, R3.reuse, 0x1, P5 ;  /* 0x0000000314097211 */ /* 0x081fe200028f0eff */
[----:B------:R-:W-:Y:S01]  /*c5d0*/  IMAD.SHL.U32 R20, R8, 0x4, RZ ;  /* 0x0000000408147824 */ /* 0x000fe200078e00ff */
[----:B-1----:R-:W-:-:S03]  /*c5e0*/  LEA.HI.X.SX32 R11, R164, R3, 0x1, P3 ;  /* 0x00000003a40b7211 */ /* 0x002fc600018f0eff */
[----:B------:R0:W-:Y:S01]  /*c5f0*/  STL [R1+0x5f8], R9 ;  /* 0x0005f80901007387 */ /* 0x0001e20000100800 */
[----:B--2---:R-:W-:-:S05]  /*c600*/  LEA.HI.X.SX32 R10, R166, R3, 0x1, P0 ;  /* 0x00000003a60a7211 */ /* 0x004fca00000f0eff */
[----:B------:R1:W-:Y:S01]  /*c610*/  STL [R1+0x6f8], R10 ;  /* 0x0006f80a01007387 */ /* 0x0003e20000100800 */
[----:B0-----:R-:W-:-:S05]  /*c620*/  LEA.HI.X.SX32 R9, R165, R3, 0x1, P1 ;  /* 0x00000003a5097211 */ /* 0x001fca00008f0eff */
[----:B------:R0:W-:Y:S01]  /*c630*/  STL [R1+0x778], R9 ;  /* 0x0007780901007387 */ /* 0x0001e20000100800 */
[----:B-1----:R-:W-:-:S03]  /*c640*/  LEA.HI.X.SX32 R10, R20, R3, 0x1, P4 ;  /* 0x00000003140a7211 */ /* 0x002fc600020f0eff */
[----:B------:R-:W-:Y:S04]  /*c650*/  STL [R1+0x7b8], R11 ;  /* 0x0007b80b01007387 */ /* 0x000fe80000100800 */
[----:B------:R1:W-:Y:S01]  /*c660*/  STL [R1+0x7d8], R10 ;  /* 0x0007d80a01007387 */ /* 0x0003e20000100800 */
[-C--:B0-----:R-:W-:Y:S02]  /*c670*/  LEA.HI.X.SX32 R9, R8, R3.reuse, 0x1, P2 ;  /* 0x0000000308097211 */ /* 0x081fe400010f0eff */
[----:B------:R-:W-:-:S03]  /*c680*/  LEA.HI.X.SX32 R8, R163, R3, 0x1, P6 ;  /* 0x00000003a3087211 */ /* 0x000fc600030f0eff */
[----:B------:R0:W-:Y:S01]  /*c690*/  STL [R1+0x7f0], R9 ;  /* 0x0007f00901007387 */ /* 0x0001e20000100800 */
[----:B-1----:R-:W-:-:S03]  /*c6a0*/  LOP3.LUT R10, R6, 0x20, RZ, 0x3c, !PT ;  /* 0x00000020060a7812 */ /* 0x002fc600078e3cff */
[----:B------:R1:W-:Y:S01]  /*c6b0*/  STL [R1+0x7e8], R8 ;  /* 0x0007e80801007387 */ /* 0x0003e20000100800 */
[C---:B------:R-:W-:Y:S02]  /*c6c0*/  LOP3.LUT R10, R6.reuse, 0x50, RZ, 0x3c, !PT ;  /* 0x00000050060a7812 */ /* 0x040fe400078e3cff */
[C---:B0-----:R-:W-:Y:S02]  /*c6d0*/  LOP3.LUT R9, R6.reuse, 0x30, RZ, 0x3c, !PT ;  /* 0x0000003006097812 */ /* 0x041fe400078e3cff */
[C---:B------:R-:W-:Y:S02]  /*c6e0*/  LOP3.LUT R9, R6.reuse, 0x60, RZ, 0x3c, !PT ;  /* 0x0000006006097812 */ /* 0x040fe400078e3cff */
[C---:B-1----:R-:W-:Y:S02]  /*c6f0*/  LOP3.LUT R8, R6.reuse, 0x10, RZ, 0x3c, !PT ;  /* 0x0000001006087812 */ /* 0x042fe400078e3cff */
[C---:B------:R-:W-:Y:S02]  /*c700*/  LOP3.LUT R8, R6.reuse, 0x40, RZ, 0x3c, !PT ;  /* 0x0000004006087812 */ /* 0x040fe400078e3cff */
[----:B------:R-:W-:-:S07]  /*c710*/  LOP3.LUT R8, R6, 0x70, RZ, 0x3c, !PT ;  /* 0x0000007006087812 */ /* 0x000fce00078e3cff */
.L_x_1:
[----:B------:R-:W0:Y:S01]  /*c720*/  LDC R16, c[0x0][0x230] ;  /* 0x00008c00ff107b82 */ /* 0x000e220000000800 */
[----:B------:R-:W-:Y:S04]  /*c730*/  STL [R1+0x908], R242 ;  /* 0x000908f201007387 */ /* 0x000fe80000100800 */
[----:B------:R-:W-:Y:S04]  /*c740*/  STL [R1+0x904], R239 ;  /* 0x000904ef01007387 */ /* 0x000fe80000100800 */
[----:B------:R-:W-:Y:S04]  /*c750*/  STL [R1+0x900], R236 ;  /* 0x000900ec01007387 */ /* 0x000fe80000100800 */
[----:B------:R-:W-:Y:S04]  /*c760*/  STL [R1+0x8d0], R234 ;  /* 0x0008d0ea01007387 */ /* 0x000fe80000100800 */
[----:B------:R-:W-:Y:S04]  /*c770*/  STL [R1+0x8cc], R231 ;  /* 0x0008cce701007387 */ /* 0x000fe80000100800 */
[----:B------:R-:W-:Y:S01]  /*c780*/  STL [R1+0x8c8], R229 ;  /* 0x0008c8e501007387 */ /* 0x000fe20000100800 */
[----:B------:R-:W-:-:S03]  /*c790*/  MOV R8, UR49 ;  /* 0x0000003100087c02 */ /* 0x000fc60008000f00 */
[----:B------:R-:W-:Y:S01]  /*c7a0*/  STL [R1+0x8c4], R227 ;  /* 0x0008c4e301007387 */ /* 0x000fe20000100800 */
[----:B0-----:R-:W-:-:S03]  /*c7b0*/  IMAD R16, R2, -0x80, R16 ;  /* 0xffffff8002107824 */ /* 0x001fc600078e0210 */
[----:B------:R-:W-:Y:S01]  /*c7c0*/  STL [R1+0x8c0], R224 ;  /* 0x0008c0e001007387 */ /* 0x000fe20000100800 */
[----:B------:R-:W-:-:S03]  /*c7d0*/  MOV R5, UR48 ;  /* 0x0000003000057c02 */ /* 0x000fc60008000f00 */
[----:B------:R-:W-:Y:S04]  /*c7e0*/  STL [R1+0x8bc], R222 ;  /* 0x0008bcde01007387 */ /* 0x000fe80000100800 */
[----:B------:R-:W-:Y:S01]  /*c7f0*/  STL [R1+0x8b8], R220 ;  /* 0x0008b8dc01007387 */ /* 0x000fe20000100800 */
[----:B------:R-:W-:-:S03]  /*c800*/  MOV R9, UR53 ;  /* 0x0000003500097c02 */ /* 0x000fc60008000f00 */
[----:B------:R-:W-:Y:S01]  /*c810*/  STL [R1+0x8b4], R217 ;  /* 0x0008b4d901007387 */ /* 0x000fe20000100800 */
[----:B------:R-:W-:-:S03]  /*c820*/  ISETP.GT.AND P0, PT, R16, RZ, PT ;  /* 0x000000ff1000720c */ /* 0x000fc60003f04270 */
[----:B------:R0:W-:Y:S04]  /*c830*/  STL [R1+0x89c], R4 ;  /* 0x00089c0401007387 */ /* 0x0001e80000100800 */
[----:B0-----:R-:W2:Y:S04]  /*c840*/  LDL.LU R4, [R1+0x7e4] ;  /* 0x0007e40001047983 */ /* 0x001ea80000300800 */
[----:B-----5:R-:W-:Y:S04]  /*c850*/  STL [R1+0x84c], R0 ;  /* 0x00084c0001007387 */ /* 0x020fe80000100800 */
[----:B------:R0:W-:Y:S04]  /*c860*/  STL [R1+0x824], R8 ;  /* 0x0008240801007387 */ /* 0x0001e80000100800 */
[----:B------:R1:W-:Y:S04]  /*c870*/  STL [R1+0x820], R5 ;  /* 0x0008200501007387 */ /* 0x0003e80000100800 */
[----:B------:R-:W-:Y:S01]  /*c880*/  STL [R1+0x81c], R9 ;  /* 0x00081c0901007387 */ /* 0x000fe20000100800 */
[----:B0-----:R-:W-:-:S03]  /*c890*/  MOV R8, UR52 ;  /* 0x0000003400087c02 */ /* 0x001fc60008000f00 */
[----:B------:R-:W3:Y:S01]  /*c8a0*/  LDL R10, [R1+0x7f4] ;  /* 0x0007f400010a7983 */ /* 0x000ee20000100800 */
[----:B-1----:R-:W-:-:S03]  /*c8b0*/  MOV R5, UR57 ;  /* 0x0000003900057c02 */ /* 0x002fc60008000f00 */
[----:B------:R0:W-:Y:S04]  /*c8c0*/  STL [R1+0x818], R8 ;  /* 0x0008180801007387 */ /* 0x0001e80000100800 */
[----:B------:R-:W4:Y:S04]  /*c8d0*/  LDL R13, [R1+0x7e8] ;  /* 0x0007e800010d7983 */ /* 0x000f280000100800 */
[----:B------:R1:W-:Y:S01]  /*c8e0*/  STL [R1+0x814], R5 ;  /* 0x0008140501007387 */ /* 0x0003e20000100800 */
[----:B------:R-:W-:Y:S01]  /*c8f0*/  PRMT R154, RZ, 0x7610, R154 ;  /* 0x00007610ff9a7816 */ /* 0x000fe2000000009a */
[----:B0-----:R-:W-:-:S02]  /*c900*/  @P0 IMAD.MOV.U32 R8, RZ, RZ, R7 ;  /* 0x000000ffff080224 */ /* 0x001fc400078e0007 */
[----:B------:R-:W2:Y:S01]  /*c910*/  LDL R12, [R1+0x7e0] ;  /* 0x0007e000010c7983 */ /* 0x000ea20000100800 */
[----:B------:R-:W-:Y:S01]  /*c920*/  @P0 IMAD.MOV.U32 R9, RZ, RZ, R3 ;  /* 0x000000ffff090224 */ /* 0x000fe200078e0003 */
[----:B-1----:R-:W-:-:S04]  /*c930*/  MOV R5, UR56 ;  /* 0x0000003800057c02 */ /* 0x002fc80008000f00 */
[----:B------:R3:W2:Y:S04]  /*c940*/  @P0 LDG.E.U16 R154, desc[UR6][R8.64] ;  /* 0x00000006089a0981 */ /* 0x0006a8000c1e1500 */
[----:B------:R-:W-:Y:S04]  /*c950*/  STL [R1+0x8a4], R5 ;  /* 0x0008a40501007387 */ /* 0x000fe80000100800 */
[----:B------:R-:W-:Y:S04]  /*c960*/  STL [R1+0x8a8], R2 ;  /* 0x0008a80201007387 */ /* 0x000fe80000100800 */
[----:B------:R-:W-:Y:S04]  /*c970*/  STL [R1+0x8ac], R7 ;  /* 0x0008ac0701007387 */ /* 0x000fe80000100800 */
[----:B------:R0:W-:Y:S04]  /*c980*/  STL [R1+0x8a0], R3 ;  /* 0x0008a00301007387 */ /* 0x0001e80000100800 */
[----:B0-----:R-:W4:Y:S04]  /*c990*/  LDL.LU R3, [R1+0x7ec] ;  /* 0x0007ec0001037983 */ /* 0x001f280000300800 */
[----:B------:R-:W2:Y:S01]  /*c9a0*/  LDL R9, [R1+0x7f0] ;  /* 0x0007f00001097983 */ /* 0x000ea20000100800 */
[----:B------:R-:W-:-:S02]  /*c9b0*/  ISETP.GT.AND P1, PT, R16, 0x1, PT ;  /* 0x000000011000780c */ /* 0x000fc40003f24270 */
[C---:B------:R-:W-:Y:S02]  /*c9c0*/  ISETP.GT.AND P2, PT, R16.reuse, 0x2, PT ;  /* 0x000000021000780c */ /* 0x040fe40003f44270 */
[----:B------:R-:W-:Y:S02]  /*c9d0*/  PRMT R170, RZ, 0x7610, R170 ;  /* 0x00007610ffaa7816 */ /* 0x000fe400000000aa */
[----:B------:R-:W-:Y:S02]  /*c9e0*/  ISETP.GT.AND P3, PT, R16, 0x3, PT ;  /* 0x000000031000780c */ /* 0x000fe40003f64270 */
[----:B------:R-:W-:Y:S02]  /*c9f0*/  PRMT R186, RZ, 0x7610, R186 ;  /* 0x00007610ffba7816 */ /* 0x000fe400000000ba */
[----:B------:R-:W-:-:S03]  /*ca00*/  PRMT R203, RZ, 0x7610, R203 ;  /* 0x00007610ffcb7816 */ /* 0x000fc600000000cb */
[----:B---3--:R-:W-:Y:S02]  /*ca10*/  @P1 IMAD.MOV.U32 R8, RZ, RZ, R10 ;  /* 0x000000ffff081224 */ /* 0x008fe400078e000a */
[----:B------:R-:W3:Y:S04]  /*ca20*/  LDL R10, [R1+0x7d4] ;  /* 0x0007d400010a7983 */ /* 0x000ee80000100800 */
[----:B--2---:R4:W2:Y:S02]  /*ca30*/  @P1 LDG.E.U16 R170, desc[UR6][R8.64] ;  /* 0x0000000608aa1981 */ /* 0x0048a4000c1e1500 */
[----:B----4-:R-:W-:Y:S02]  /*ca40*/  @P2 IMAD.MOV.U32 R8, RZ, RZ, R3 ;  /* 0x000000ffff082224 */ /* 0x010fe400078e0003 */
[----:B------:R-:W-:-:S02]  /*ca50*/  @P2 IMAD.MOV.U32 R9, RZ, RZ, R13 ;  /* 0x000000ffff092224 */ /* 0x000fc400078e000d */
[----:B------:R-:W4:Y:S04]  /*ca60*/  LDL R13, [R1+0x7cc] ;  /* 0x0007cc00010d7983 */ /* 0x000f280000100800 */
[----:B------:R0:W2:Y:S04]  /*ca70*/  @P2 LDG.E.U16 R186, desc[UR6][R8.64] ;  /* 0x0000000608ba2981 */ /* 0x0000a8000c1e1500 */
[----:B------:R1:W-:Y:S01]  /*ca80*/  STL [R1+0x8b0], R3 ;  /* 0x0008b00301007387 */ /* 0x0003e20000100800 */
[----:B0-----:R-:W-:Y:S02]  /*ca90*/  @P3 IMAD.MOV.U32 R8, RZ, RZ, R4 ;  /* 0x000000ffff083224 */ /* 0x001fe400078e0004 */
[----:B------:R-:W-:-:S02]  /*caa0*/  @P3 IMAD.MOV.U32 R9, RZ, RZ, R12 ;  /* 0x000000ffff093224 */ /* 0x000fc400078e000c */
[----:B------:R-:W2:Y:S04]  /*cab0*/  LDL R12, [R1+0x7c4] ;  /* 0x0007c400010c7983 */ /* 0x000ea80000100800 */
[----:B------:R-:W-:Y:S04]  /*cac0*/  STL [R1+0x8d4], R4 ;  /* 0x0008d40401007387 */ /* 0x000fe80000100800 */
[----:B------:R0:W2:Y:S04]  /*cad0*/  @P3 LDG.E.U16 R203, desc[UR6][R8.64] ;  /* 0x0000000608cb3981 */ /* 0x0000a8000c1e1500 */
[----:B------:R-:W0:Y:S04]  /*cae0*/  LDL R8, [R1+0x7d8] ;  /* 0x0007d80001087983 */ /* 0x000e280000100800 */
[----:B------:R-:W0:Y:S01]  /*caf0*/  LDL R9, [R1+0x7dc] ;  /* 0x0007dc0001097983 */ /* 0x000e220000100800 */
[----:B------:R-:W-:-:S02]  /*cb00*/  ISETP.GT.AND P0, PT, R16, 0x4, PT ;  /* 0x000000041000780c */ /* 0x000fc40003f04270 */
[----:B------:R-:W-:-:S11]  /*cb10*/  PRMT R242, RZ, 0x7610, R242 ;  /* 0x00007610fff27816 */ /* 0x000fd600000000f2 */
[----:B0-----:R-:W-:-:S04]  /*cb20*/  @P0 LOP3.LUT R9, R9, R8, RZ, 0x3c, !PT ;  /* 0x0000000809090212 */ /* 0x001fc800078e3cff */
[----:B------:R-:W-:-:S04]  /*cb30*/  @P0 LOP3.LUT R8, R9, R8, RZ, 0x3c, !PT ;  /* 0x0000000809080212 */ /* 0x000fc800078e3cff */
[----:B------:R-:W-:-:S05]  /*cb40*/  @P0 LOP3.LUT R9, R9, R8, RZ, 0x3c, !PT ;  /* 0x0000000809090212 */ /* 0x000fca00078e3cff */
[----:B------:R-:W3:Y:S01]  /*cb50*/  @P0 LDG.E.U16 R242, desc[UR6][R8.64] ;  /* 0x0000000608f20981 */ /* 0x000ee2000c1e1500 */
[C---:B------:R-:W-:Y:S02]  /*cb60*/  ISETP.GT.AND P1, PT, R16.reuse, 0x5, PT ;  /* 0x000000051000780c */ /* 0x040fe40003f24270 */
[----:B-1----:R-:W-:Y:S01]  /*cb70*/  PRMT R3, RZ, 0x7610, R3 ;  /* 0x00007610ff037816 */ /* 0x002fe20000000003 */
[----:B---3--:R0:W-:Y:S04]  /*cb80*/  STL [R1+0x70], R242 ;  /* 0x000070f201007387 */ /* 0x0081e80000100800 */
[----:B0-----:R-:W3:Y:S04]  /*cb90*/  LDL.LU R242, [R1+0x908] ;  /* 0x0009080001f27983 */ /* 0x001ee80000300800 */
[----:B------:R-:W4:Y:S02]  /*cba0*/  LDL R9, [R1+0x7d0] ;  /* 0x0007d00001097983 */ /* 0x000f240000100800 */
[----:B------:R-:W-:Y:S01]  /*cbb0*/  @P1 IMAD.MOV.U32 R8, RZ, RZ, R10 ;  /* 0x000000ffff081224 */ /* 0x000fe200078e000a */
[----:B------:R-:W-:-:S02]  /*cbc0*/  ISETP.GT.AND P2, PT, R16, 0x6, PT ;  /* 0x000000061000780c */ /* 0x000fc40003f44270 */
[----:B------:R-:W-:Y:S01]  /*cbd0*/  PRMT R11, RZ, 0x7610, R11 ;  /* 0x00007610ff0b7816 */ /* 0x000fe2000000000b */
[----:B------:R-:W3:Y:S04]  /*cbe0*/  LDL R10, [R1+0x7b0] ;  /* 0x0007b000010a7983 */ /* 0x000ee80000100800 */
[----:B----4-:R0:W4:Y:S04]  /*cbf0*/  @P1 LDG.E.U16 R3, desc[UR6][R8.64] ;  /* 0x0000000608031981 */ /* 0x010128000c1e1500 */
[----:B------:R-:W2:Y:S02]  /*cc00*/  LDL R9, [R1+0x7c8] ;  /* 0x0007c80001097983 */ /* 0x000ea40000100800 */
[----:B0-----:R-:W-:Y:S01]  /*cc10*/  @P2 IMAD.MOV.U32 R8, RZ, RZ, R13 ;  /* 0x000000ffff082224 */ /* 0x001fe200078e000d */
[----:B------:R-:W-:Y:S01]  /*cc20*/  ISETP.GT.AND P3, PT, R16, 0x7, PT ;  /* 0x000000071000780c */ /* 0x000fe20003f64270 */
[----:B----4-:R0:W-:Y:S01]  /*cc30*/  STL [R1+0x6c], R3 ;  /* 0x00006c0301007387 */ /* 0x0101e20000100800 */
[----:B------:R-:W-:-:S03]  /*cc40*/  PRMT R0, RZ, 0x7610, R0 ;  /* 0x00007610ff007816 */ /* 0x000fc60000000000 */
[----:B------:R-:W4:Y:S04]  /*cc50*/  LDL R13, [R1+0x7a8] ;  /* 0x0007a800010d7983 */ /* 0x000f280000100800 */
[----:B--2---:R1:W2:Y:S04]  /*cc60*/  @P2 LDG.E.U16 R11, desc[UR6][R8.64] ;  /* 0x00000006080b2981 */ /* 0x0042a8000c1e1500 */
[----:B0-----:R-:W3:Y:S04]  /*cc70*/  LDL R3, [R1+0x7b4] ;  /* 0x0007b40001037983 */ /* 0x001ee80000100800 */
[----:B------:R-:W4:Y:S01]  /*cc80*/  LDL R9, [R1+0x7c0] ;  /* 0x0007c00001097983 */ /* 0x000f220000100800 */
[----:B-1----:R-:W-:-:S05]  /*cc90*/  @P3 IMAD.MOV.U32 R8, RZ, RZ, R12 ;  /* 0x000000ffff083224 */ /* 0x002fca00078e000c */
[----:B----4-:R-:W4:Y:S04]  /*cca0*/  @P3 LDG.E.U16 R0, desc[UR6][R8.64] ;  /* 0x0000000608003981 */ /* 0x010f28000c1e1500 */
[----:B--2---:R0:W-:Y:S04]  /*ccb0*/  STL [R1+0x68], R11 ;  /* 0x0000680b01007387 */ /* 0x0041e80000100800 */
[----:B------:R-:W2:Y:S04]  /*ccc0*/  LDL R12, [R1+0x7a0] ;  /* 0x0007a000010c7983 */ /* 0x000ea80000100800 */
[----:B------:R-:W3:Y:S04]  /*ccd0*/  LDL R8, [R1+0x7b8] ;  /* 0x0007b80001087983 */ /* 0x000ee80000100800 */
[----:B------:R-:W3:Y:S04]  /*cce0*/  LDL R9, [R1+0x7bc] ;  /* 0x0007bc0001097983 */ /* 0x000ee80000100800 */
[----:B0-----:R-:W2:Y:S01]  /*ccf0*/  LDL R11, [R1+0x7ac] ;  /* 0x0007ac00010b7983 */ /* 0x001ea20000100800 */
[----:B------:R-:W-:-:S02]  /*cd00*/  ISETP.GT.AND P0, PT, R16, 0x8, PT ;  /* 0x000000081000780c */ /* 0x000fc40003f04270 */
[----:B------:R-:W-:Y:S01]  /*cd10*/  ISETP.GT.AND P1, PT, R16, 0x9, PT ;  /* 0x000000091000780c */ /* 0x000fe20003f24270 */
[----:B----4-:R0:W-:Y:S04]  /*cd20*/  STL [R1+0x64], R0 ;  /* 0x0000640001007387 */ /* 0x0101e80000100800 */
[----:B0-----:R-:W4:Y:S06]  /*cd30*/  LDL R0, [R1+0x7a4] ;  /* 0x0007a40001007983 */ /* 0x001f2c0000100800 */
[----:B---3--:R-:W-:-:S04]  /*cd40*/  @P0 LOP3.LUT R9, R9, R8, RZ, 0x3c, !PT ;  /* 0x0000000809090212 */ /* 0x008fc800078e3cff */
[C---:B------:R-:W-:Y:S02]  /*cd50*/  @P0 LOP3.LUT R8, R9.reuse, R8, RZ, 0x3c, !PT ;  /* 0x0000000809080212 */ /* 0x040fe400078e3cff */
[----:B------:R-:W-:Y:S02]  /*cd60*/  PRMT R157, RZ, 0x7610, R157 ;  /* 0x00007610ff9d7816 */ /* 0x000fe4000000009d */
[C---:B------:R-:W-:Y:S02]  /*cd70*/  ISETP.GT.AND P2, PT, R16.reuse, 0xa, PT ;  /* 0x0000000a1000780c */ /* 0x040fe40003f44270 */
[----:B------:R-:W-:Y:S02]  /*cd80*/  @P0 LOP3.LUT R9, R9, R8, RZ, 0x3c, !PT ;  /* 0x0000000809090212 */ /* 0x000fe400078e3cff */
[----:B------:R-:W-:Y:S02]  /*cd90*/  PRMT R173, RZ, 0x7610, R173 ;  /* 0x00007610ffad7816 */ /* 0x000fe400000000ad */
[----:B------:R-:W-:Y:S01]  /*cda0*/  ISETP.GT.AND P3, PT, R16, 0xb, PT ;  /* 0x0000000b1000780c */ /* 0x000fe20003f64270 */
[----:B------:R0:W3:Y:S01]  /*cdb0*/  @P0 LDG.E.U16 R157, desc[UR6][R8.64] ;  /* 0x00000006089d0981 */ /* 0x0000e2000c1e1500 */
[----:B------:R-:W-:Y:S01]  /*cdc0*/  PRMT R189, RZ, 0x7610, R189 ;  /* 0x00007610ffbd7816 */ /* 0x000fe200000000bd */
[----:B0-----:R-:W-:-:S02]  /*cdd0*/  @P1 IMAD.MOV.U32 R8, RZ, RZ, R3 ;  /* 0x000000ffff081224 */ /* 0x001fc400078e0003 */
[----:B------:R-:W-:Y:S01]  /*cde0*/  @P1 IMAD.MOV.U32 R9, RZ, RZ, R10 ;  /* 0x000000ffff091224 */ /* 0x000fe200078e000a */
[----:B------:R-:W-:Y:S01]  /*cdf0*/  PRMT R202, RZ, 0x7610, R202 ;  /* 0x00007610ffca7816 */ /* 0x000fe200000000ca */
[----:B------:R-:W3:Y:S04]  /*ce00*/  LDL R10, [R1+0x790] ;  /* 0x00079000010a7983 */ /* 0x000ee80000100800 */
[----:B------:R2:W3:Y:S01]  /*ce10*/  @P1 LDG.E.U16 R173, desc[UR6][R8.64] ;  /* 0x0000000608ad1981 */ /* 0x0004e2000c1e1500 */
[----:B------:R-:W-:-:S03]  /*ce20*/  ISETP.GT.AND P0, PT, R16, 0xc, PT ;  /* 0x0000000c1000780c */ /* 0x000fc60003f04270 */
[----:B------:R-:W3:Y:S01]  /*ce30*/  LDL R3, [R1+0x794] ;  /* 0x0007940001037983 */ /* 0x000ee20000100800 */
[----:B--2---:R-:W-:Y:S02]  /*ce40*/  @P2 IMAD.MOV.U32 R8, RZ, RZ, R11 ;  /* 0x000000ffff082224 */ /* 0x004fe400078e000b */
[----:B------:R-:W-:Y:S01]  /*ce50*/  @P2 IMAD.MOV.U32 R9, RZ, RZ, R13 ;  /* 0x000000ffff092224 */ /* 0x000fe200078e000d */
[----:B------:R-:W2:Y:S04]  /*ce60*/  LDL R11, [R1+0x78c] ;  /* 0x00078c00010b7983 */ /* 0x000ea80000100800 */
[----:B------:R0:W2:Y:S01]  /*ce70*/  @P2 LDG.E.U16 R189, desc[UR6][R8.64] ;  /* 0x0000000608bd2981 */ /* 0x0000a2000c1e1500 */
[----:B------:R-:W-:-:S03]  /*ce80*/  PRMT R239, RZ, 0x7610, R239 ;  /* 0x00007610ffef7816 */ /* 0x000fc600000000ef */
[----:B------:R-:W2:Y:S01]  /*ce90*/  LDL R13, [R1+0x788] ;  /* 0x00078800010d7983 */ /* 0x000ea20000100800 */
[----:B0-----:R-:W-:-:S03]  /*cea0*/  @P3 IMAD.MOV.U32 R9, RZ, RZ, R12 ;  /* 0x000000ffff093224 */ /* 0x001fc600078e000c */
[----:B------:R-:W2:Y:S01]  /*ceb0*/  LDL R12, [R1+0x780] ;  /* 0x00078000010c7983 */ /* 0x000ea20000100800 */
[----:B----4-:R-:W-:-:S03]  /*cec0*/  @P3 IMAD.MOV.U32 R8, RZ, RZ, R0 ;  /* 0x000000ffff083224 */ /* 0x010fc600078e0000 */
[----:B------:R-:W4:Y:S04]  /*ced0*/  LDL R0, [R1+0x784] ;  /* 0x0007840001007983 */ /* 0x000f280000100800 */
[----:B------:R0:W4:Y:S04]  /*cee0*/  @P3 LDG.E.U16 R202, desc[UR6][R8.64] ;  /* 0x0000000608ca3981 */ /* 0x000128000c1e1500 */
[----:B------:R-:W0:Y:S04]  /*cef0*/  LDL R8, [R1+0x798] ;  /* 0x0007980001087983 */ /* 0x000e280000100800 */
[----:B------:R-:W0:Y:S01]  /*cf00*/  LDL R9, [R1+0x79c] ;  /* 0x00079c0001097983 */ /* 0x000e220000100800 */
[----:B------:R-:W-:-:S02]  /*cf10*/  ISETP.GT.AND P1, PT, R16, 0xd, PT ;  /* 0x0000000d1000780c */ /* 0x000fc40003f24270 */
[----:B------:R-:W-:Y:S02]  /*cf20*/  ISETP.GT.AND P2, PT, R16, 0xe, PT ;  /* 0x0000000e1000780c */ /* 0x000fe40003f44270 */
[----:B0-----:R-:W-:-:S04]  /*cf30*/  @P0 LOP3.LUT R9, R9, R8, RZ, 0x3c, !PT ;  /* 0x0000000809090212 */ /* 0x001fc800078e3cff */
[----:B------:R-:W-:-:S04]  /*cf40*/  @P0 LOP3.LUT R8, R9, R8, RZ, 0x3c, !PT ;  /* 0x0000000809080212 */ /* 0x000fc800078e3cff */
[----:B------:R-:W-:-:S05]  /*cf50*/  @P0 LOP3.LUT R9, R9, R8, RZ, 0x3c, !PT ;  /* 0x0000000809090212 */ /* 0x000fca00078e3cff */
[----:B------:R3:W4:Y:S01]  /*cf60*/  @P0 LDG.E.U16 R239, desc[UR6][R8.64] ;  /* 0x0000000608ef0981 */ /* 0x000722000c1e1500 */
[----:B------:R-:W-:Y:S02]  /*cf70*/  PRMT R236, RZ, 0x7610, R236 ;  /* 0x00007610ffec7816 */ /* 0x000fe400000000ec */
[----:B------:R-:W-:Y:S01]  /*cf80*/  ISETP.GT.AND P3, PT, R16, 0xf, PT ;  /* 0x0000000f1000780c */ /* 0x000fe20003f64270 */
[----:B---3--:R-:W-:Y:S02]  /*cf90*/  @P1 IMAD.MOV.U32 R8, RZ, RZ, R3 ;  /* 0x000000ffff081224 */ /* 0x008fe400078e0003 */
[----:B------:R-:W-:Y:S01]  /*cfa0*/  @P1 IMAD.MOV.U32 R9, RZ, RZ, R10 ;  /* 0x000000ffff091224 */ /* 0x000fe200078e000a */
[----:B------:R-:W-:-:S04]  /*cfb0*/  PRMT R217, RZ, 0x7610, R217 ;  /* 0x00007610ffd97816 */ /* 0x000fc800000000d9 */
[----:B------:R2:W3:Y:S01]  /*cfc0*/  @P1 LDG.E.U16 R236, desc[UR6][R8.64] ;  /* 0x0000000608ec1981 */ /* 0x0004e2000c1e1500 */
[----:B------:R-:W-:Y:S01]  /*cfd0*/  PRMT R4, RZ, 0x7610, R4 ;  /* 0x00007610ff047816 */ /* 0x000fe20000000004 */
[----:B--2---:R-:W-:Y:S02]  /*cfe0*/  @P2 IMAD.MOV.U32 R8, RZ, RZ, R11 ;  /* 0x000000ffff082224 */ /* 0x004fe400078e000b */
[----:B------:R-:W-:-:S05]  /*cff0*/  @P2 IMAD.MOV.U32 R9, RZ, RZ, R13 ;  /* 0x000000ffff092224 */ /* 0x000fca00078e000d */
[----:B------:R4:W2:Y:S02]  /*d000*/  @P2 LDG.E.U16 R217, desc[UR6][R8.64] ;  /* 0x0000000608d92981 */ /* 0x0008a4000c1e1500 */
[----:B----4-:R-:W-:Y:S02]  /*d010*/  @P3 IMAD.MOV.U32 R8, RZ, RZ, R0 ;  /* 0x000000ffff083224 */ /* 0x010fe400078e0000 */
[----:B------:R-:W-:-:S05]  /*d020*/  @P3 IMAD.MOV.U32 R9, RZ, RZ, R12 ;  /* 0x000000ffff093224 */ /* 0x000fca00078e000c */
[----:B------:R-:W4:Y:S04]  /*d030*/  @P3 LDG.E.U16 R4, desc[UR6][R8.64] ;  /* 0x0000000608043981 */ /* 0x000f28000c1e1500 */
[----:B------:R0:W-:Y:S04]  /*d040*/  STL [R1+0x60], R239 ;  /* 0x000060ef01007387 */ /* 0x0001e80000100800 */
[----:B0-----:R-:W2:Y:S04]  /*d050*/  LDL.LU R239, [R1+0x904] ;  /* 0x0009040001ef7983 */ /* 0x001ea80000300800 */
[----:B------:R-:W2:Y:S04]  /*d060*/  LDL R10, [R1+0x778] ;  /* 0x00077800010a7983 */ /* 0x000ea80000100800 */
[----:B------:R-:W2:Y:S01]  /*d070*/  LDL R3, [R1+0x77c] ;  /* 0x00077c0001037983 */ /* 0x000ea20000100800 */
[----:B------:R-:W-:-:S03]  /*d080*/  ISETP.GT.AND P0, PT, R16, 0x10, PT ;  /* 0x000000101000780c */ /* 0x000fc60003f04270 */
[----:B---3--:R0:W-:Y:S04]  /*d090*/  STL [R1+0x5c], R236 ;  /* 0x00005cec01007387 */ /* 0x0081e80000100800 */
[----:B0-----:R-:W3:Y:S04]  /*d0a0*/  LDL.LU R236, [R1+0x900] ;  /* 0x0009000001ec7983 */ /* 0x001ee80000300800 */
[----:B------:R-:W3:Y:S04]  /*d0b0*/  LDL R13, [R1+0x770] ;  /* 0x00077000010d7983 */ /* 0x000ee80000100800 */
[----:B------:R-:W3:Y:S04]  /*d0c0*/  LDL R11, [R1+0x774] ;  /* 0x00077400010b7983 */ /* 0x000ee80000100800 */
[----:B------:R-:W3:Y:S04]  /*d0d0*/  LDL R12, [R1+0x768] ;  /* 0x00076800010c7983 */ /* 0x000ee80000100800 */
[----:B------:R-:W3:Y:S04]  /*d0e0*/  LDL R0, [R1+0x76c] ;  /* 0x00076c0001007983 */ /* 0x000ee80000100800 */
[----:B----4-:R-:W-:Y:S01]  /*d0f0*/  STL [R1+0x8d8], R4 ;  /* 0x0008d80401007387 */ /* 0x010fe20000100800 */
[----:B--2---:R-:W-:-:S03]  /*d100*/  @P0 IMAD.MOV.U32 R9, RZ, RZ, R10 ;  /* 0x000000ffff090224 */ /* 0x004fc600078e000a */
[----:B------:R-:W2:Y:S01]  /*d110*/  LDL R10, [R1+0x760] ;  /* 0x00076000010a7983 */ /* 0x000ea20000100800 */
[----:B------:R-:W-:-:S03]  /*d120*/  @P0 IMAD.MOV.U32 R8, RZ, RZ, R3 ;  /* 0x000000ffff080224 */ /* 0x000fc600078e0003 */
[----:B------:R-:W4:Y:S01]  /*d130*/  LDL R3, [R1+0x764] ;  /* 0x0007640001037983 */ /* 0x000f220000100800 */
[C---:B------:R-:W-:Y:S02]  /*d140*/  ISETP.GT.AND P1, PT, R16.reuse, 0x11, PT ;  /* 0x000000111000780c */ /* 0x040fe40003f24270 */
[----:B------:R-:W-:Y:S02]  /*d150*/  PRMT R156, RZ, 0x7610, R156 ;  /* 0x00007610ff9c7816 */ /* 0x000fe4000000009c */
[C---:B------:R-:W-:Y:S02]  /*d160*/  ISETP.GT.AND P2, PT, R16.reuse, 0x12, PT ;  /* 0x000000121000780c */ /* 0x040fe40003f44270 */
[----:B------:R-:W-:Y:S02]  /*d170*/  PRMT R172, RZ, 0x7610, R172 ;  /* 0x00007610ffac7816 */ /* 0x000fe400000000ac */
[----:B------:R-:W-:Y:S01]  /*d180*/  ISETP.GT.AND P3, PT, R16, 0x13, PT ;  /* 0x000000131000780c */ /* 0x000fe20003f64270 */
[----:B------:R3:W4:Y:S01]  /*d190*/  @P0 LDG.E.U16 R156, desc[UR6][R8.64] ;  /* 0x00000006089c0981 */ /* 0x000722000c1e1500 */
[----:B------:R-:W-:-:S03]  /*d1a0*/  PRMT R188, RZ, 0x7610, R188 ;  /* 0x00007610ffbc7816 */ /* 0x000fc600000000bc */
[----:B---3--:R-:W-:Y:S02]  /*d1b0*/  @P1 IMAD.MOV.U32 R8, RZ, RZ, R11 ;  /* 0x000000ffff081224 */ /* 0x008fe400078e000b */
[----:B------:R-:W-:-:S05]  /*d1c0*/  @P1 IMAD.MOV.U32 R9, RZ, RZ, R13 ;  /* 0x000000ffff091224 */ /* 0x000fca00078e000d */
[----:B------:R0:W3:Y:S01]  /*d1d0*/  @P1 LDG.E.U16 R172, desc[UR6][R8.64] ;  /* 0x0000000608ac1981 */ /* 0x0000e2000c1e1500 */
[----:B------:R-:W-:-:S03]  /*d1e0*/  PRMT R201, RZ, 0x7610, R201 ;  /* 0x00007610ffc97816 */ /* 0x000fc600000000c9 */
[----:B------:R1:W-:Y:S04]  /*d1f0*/  STL [R1+0x58], R217 ;  /* 0x000058d901007387 */ /* 0x0003e80000100800 */
[----:B------:R-:W3:Y:S01]  /*d200*/  LDL R13, [R1+0x750] ;  /* 0x00075000010d7983 */ /* 0x000ee20000100800 */
[----:B0-----:R-:W-:Y:S02]  /*d210*/  @P2 IMAD.MOV.U32 R8, RZ, RZ, R0 ;  /* 0x000000ffff082224 */ /* 0x001fe400078e0000 */
[----:B------:R-:W-:Y:S01]  /*d220*/  @P2 IMAD.MOV.U32 R9, RZ, RZ, R12 ;  /* 0x000000ffff092224 */ /* 0x000fe200078e000c */
[----:B------:R-:W3:Y:S04]  /*d230*/  LDL R11, [R1+0x754] ;  /* 0x00075400010b7983 */ /* 0x000ee80000100800 */
[----:B------:R2:W3:Y:S04]  /*d240*/  @P2 LDG.E.U16 R188, desc[UR6][R8.64] ;  /* 0x0000000608bc2981 */ /* 0x0004e8000c1e1500 */
[----:B-1----:R-:W3:Y:S04]  /*d250*/  LDL R217, [R1+0x75c] ;  /* 0x00075c0001d97983 */ /* 0x002ee80000100800 */
[----:B------:R-:W3:Y:S04]  /*d260*/  LDL R12, [R1+0x748] ;  /* 0x00074800010c7983 */ /* 0x000ee80000100800 */
[----:B------:R-:W3:Y:S01]  /*d270*/  LDL R0, [R1+0x74c] ;  /* 0x00074c0001007983 */ /* 0x000ee20000100800 */
[----:B--2---:R-:W-:-:S03]  /*d280*/  @P3 IMAD.MOV.U32 R9, RZ, RZ, R10 ;  /* 0x000000ffff093224 */ /* 0x004fc600078e000a */
[----:B------:R-:W2:Y:S01]  /*d290*/  LDL R10, [R1+0x740] ;  /* 0x00074000010a7983 */ /* 0x000ea20000100800 */
[----:B----4-:R-:W-:-:S03]  /*d2a0*/  @P3 IMAD.MOV.U32 R8, RZ, RZ, R3 ;  /* 0x000000ffff083224 */ /* 0x010fc600078e0003 */
[----:B------:R-:W4:Y:S04]  /*d2b0*/  LDL R3, [R1+0x744] ;  /* 0x0007440001037983 */ /* 0x000f280000100800 */
[----:B------:R3:W2:Y:S04]  /*d2c0*/  @P3 LDG.E.U16 R201, desc[UR6][R8.64] ;  /* 0x0000000608c93981 */ /* 0x0006a8000c1e1500 */
[----:B------:R-:W4:Y:S01]  /*d2d0*/  LDL R9, [R1+0x758] ;  /* 0x0007580001097983 */ /* 0x000f220000100800 */
[C---:B------:R-:W-:Y:S02]  /*d2e0*/  ISETP.GT.AND P0, PT, R16.reuse, 0x14, PT ;  /* 0x000000141000780c */ /* 0x040fe40003f04270 */
[----:B------:R-:W-:-:S02]  /*d2f0*/  ISETP.GT.AND P1, PT, R16, 0x15, PT ;  /* 0x000000151000780c */ /* 0x000fc40003f24270 */
[----:B------:R-:W-:Y:S02]  /*d300*/  PRMT R155, RZ, 0x7610, R155 ;  /* 0x00007610ff9b7816 */ /* 0x000fe4000000009b */
[C---:B------:R-:W-:Y:S02]  /*d310*/  ISETP.GT.AND P2, PT, R16.reuse, 0x16, PT ;  /* 0x000000161000780c */ /* 0x040fe40003f44270 */
[----:B------:R-:W-:Y:S02]  /*d320*/  PRMT R153, RZ, 0x7610, R153 ;  /* 0x00007610ff997816 */ /* 0x000fe40000000099 */
[----:B------:R-:W-:Y:S02]  /*d330*/  ISETP.GT.AND P3, PT, R16, 0x17, PT ;  /* 0x000000171000780c */ /* 0x000fe40003f64270 */
[----:B------:R-:W-:Y:S02]  /*d340*/  PRMT R152, RZ, 0x7610, R152 ;  /* 0x00007610ff987816 */ /* 0x000fe40000000098 */
[----:B------:R-:W-:Y:S01]  /*d350*/  PRMT R234, RZ, 0x7610, R234 ;  /* 0x00007610ffea7816 */ /* 0x000fe200000000ea */
[----:B---3--:R-:W-:-:S05]  /*d360*/  @P0 IMAD.MOV.U32 R8, RZ, RZ, R217 ;  /* 0x000000ffff080224 */ /* 0x008fca00078e00d9 */
[----:B----4-:R0:W3:Y:S02]  /*d370*/  @P0 LDG.E.U16 R155, desc[UR6][R8.64] ;  /* 0x00000006089b0981 */ /* 0x0100e4000c1e1500 */
[----:B0-----:R-:W-:Y:S02]  /*d380*/  @P1 IMAD.MOV.U32 R8, RZ, RZ, R11 ;  /* 0x000000ffff081224 */ /* 0x001fe400078e000b */
[----:B------:R-:W-:Y:S01]  /*d390*/  @P1 IMAD.MOV.U32 R9, RZ, RZ, R13 ;  /* 0x000000ffff091224 */ /* 0x000fe200078e000d */
[----:B------:R-:W4:Y:S04]  /*d3a0*/  LDL R11, [R1+0x73c] ;  /* 0x00073c00010b7983 */ /* 0x000f280000100800 */
[----:B------:R0:W3:Y:S04]  /*d3b0*/  @P1 LDG.E.U16 R153, desc[UR6][R8.64] ;  /* 0x0000000608991981 */ /* 0x0000e8000c1e1500 */
[----:B------:R-:W3:Y:S01]  /*d3c0*/  LDL R13, [R1+0x738] ;  /* 0x00073800010d7983 */ /* 0x000ee20000100800 */
[----:B0-----:R-:W-:-:S02]  /*d3d0*/  @P2 IMAD.MOV.U32 R8, RZ, RZ, R0 ;  /* 0x000000ffff082224 */ /* 0x001fc400078e0000 */
[----:B------:R-:W-:Y:S01]  /*d3e0*/  @P2 IMAD.MOV.U32 R9, RZ, RZ, R12 ;  /* 0x000000ffff092224 */ /* 0x000fe200078e000c */
[----:B------:R-:W-:Y:S01]  /*d3f0*/  ISETP.GT.AND P0, PT, R16, 0x18, PT ;  /* 0x000000181000780c */ /* 0x000fe20003f04270 */
[----:B------:R-:W3:Y:S04]  /*d400*/  LDL R12, [R1+0x730] ;  /* 0x00073000010c7983 */ /* 0x000ee80000100800 */
[----:B------:R0:W3:Y:S04]  /*d410*/  @P2 LDG.E.U16 R152, desc[UR6][R8.64] ;  /* 0x0000000608982981 */ /* 0x0000e8000c1e1500 */
[----:B------:R-:W3:Y:S01]  /*d420*/  LDL R0, [R1+0x734] ;  /* 0x0007340001007983 */ /* 0x000ee20000100800 */
[----:B0-----:R-:W-:-:S02]  /*d430*/  @P3 IMAD.MOV.U32 R8, RZ, RZ, R3 ;  /* 0x000000ffff083224 */ /* 0x001fc400078e0003 */
[----:B--2---:R-:W-:Y:S01]  /*d440*/  @P3 IMAD.MOV.U32 R9, RZ, RZ, R10 ;  /* 0x000000ffff093224 */ /* 0x004fe200078e000a */
[----:B------:R-:W2:Y:S04]  /*d450*/  LDL R3, [R1+0x72c] ;  /* 0x00072c0001037983 */ /* 0x000ea80000100800 */
[----:B------:R4:W2:Y:S04]  /*d460*/  @P3 LDG.E.U16 R234, desc[UR6][R8.64] ;  /* 0x0000000608ea3981 */ /* 0x0008a8000c1e1500 */
[----:B------:R-:W2:Y:S01]  /*d470*/  LDL R10, [R1+0x728] ;  /* 0x00072800010a7983 */ /* 0x000ea20000100800 */
[----:B----4-:R-:W-:-:S02]  /*d480*/  @P0 IMAD.MOV.U32 R8, RZ, RZ, R11 ;  /* 0x000000ffff080224 */ /* 0x010fc400078e000b */
[----:B---3--:R-:W-:Y:S01]  /*d490*/  @P0 IMAD.MOV.U32 R9, RZ, RZ, R13 ;  /* 0x000000ffff090224 */ /* 0x008fe200078e000d */
[----:B--2---:R-:W-:Y:S04]  /*d4a0*/  STL [R1+0x8dc], R234 ;  /* 0x0008dcea01007387 */ /* 0x004fe80000100800 */
[----:B------:R-:W2:Y:S04]  /*d4b0*/  LDL R13, [R1+0x720] ;  /* 0x00072000010d7983 */ /* 0x000ea80000100800 */
[----:B------:R-:W3:Y:S01]  /*d4c0*/  LDL R11, [R1+0x724] ;  /* 0x00072400010b7983 */ /* 0x000ee20000100800 */
[----:B------:R-:W-:-:S03]  /*d4d0*/  ISETP.GT.AND P1, PT, R16, 0x19, PT ;  /* 0x000000191000780c */ /* 0x000fc60003f24270 */
[----:B------:R0:W-:Y:S01]  /*d4e0*/  STL [R1+0x50], R153 ;  /* 0x0000509901007387 */ /* 0x0001e20000100800 */
[----:B------:R-:W-:Y:S02]  /*d4f0*/  PRMT R159, RZ, 0x7610, R159 ;  /* 0x00007610ff9f7816 */ /* 0x000fe4000000009f */
[C---:B------:R-:W-:Y:S02]  /*d500*/  ISETP.GT.AND P2, PT, R16.reuse, 0x1a, PT ;  /* 0x0000001a1000780c */ /* 0x040fe40003f44270 */
[----:B------:R-:W-:Y:S02]  /*d510*/  PRMT R175, RZ, 0x7610, R175 ;  /* 0x00007610ffaf7816 */ /* 0x000fe400000000af */
[----:B------:R-:W-:Y:S01]  /*d520*/  ISETP.GT.AND P3, PT, R16, 0x1b, PT ;  /* 0x0000001b1000780c */ /* 0x000fe20003f64270 */
[----:B------:R1:W4:Y:S04]  /*d530*/  @P0 LDG.E.U16 R159, desc[UR6][R8.64] ;  /* 0x00000006089f0981 */ /* 0x000328000c1e1500 */
[----:B0-----:R-:W4:Y:S04]  /*d540*/  LDL R153, [R1+0x718] ;  /* 0x0007180001997983 */ /* 0x001f280000100800 */
[----:B------:R0:W-:Y:S04]  /*d550*/  STL [R1+0x4c], R152 ;  /* 0x00004c9801007387 */ /* 0x0001e80000100800 */
[----:B------:R-:W-:Y:S01]  /*d560*/  STL [R1+0x54], R155 ;  /* 0x0000549b01007387 */ /* 0x000fe20000100800 */
[----:B-1----:R-:W-:-:S02]  /*d570*/  @P1 IMAD.MOV.U32 R8, RZ, RZ, R0 ;  /* 0x000000ffff081224 */ /* 0x002fc400078e0000 */
[----:B------:R-:W-:Y:S01]  /*d580*/  @P1 IMAD.MOV.U32 R9, RZ, RZ, R12 ;  /* 0x000000ffff091224 */ /* 0x000fe200078e000c */
[----:B------:R-:W4:Y:S04]  /*d590*/  LDL R0, [R1+0x714] ;  /* 0x0007140001007983 */ /* 0x000f280000100800 */
[----:B0-----:R-:W4:Y:S04]  /*d5a0*/  LDL R152, [R1+0x71c] ;  /* 0x00071c0001987983 */ /* 0x001f280000100800 */
[----:B------:R-:W4:Y:S01]  /*d5b0*/  LDL R12, [R1+0x710] ;  /* 0x00071000010c7983 */ /* 0x000f220000100800 */
[----:B------:R-:W-:-:S03]  /*d5c0*/  PRMT R191, RZ, 0x7610, R191 ;  /* 0x00007610ffbf7816 */ /* 0x000fc600000000bf */
[----:B------:R0:W4:Y:S02]  /*d5d0*/  @P1 LDG.E.U16 R175, desc[UR6][R8.64] ;  /* 0x0000000608af1981 */ /* 0x000124000c1e1500 */
[----:B0-----:R-:W-:Y:S02]  /*d5e0*/  @P2 IMAD.MOV.U32 R8, RZ, RZ, R3 ;  /* 0x000000ffff082224 */ /* 0x001fe400078e0003 */
[----:B------:R-:W-:Y:S01]  /*d5f0*/  @P2 IMAD.MOV.U32 R9, RZ, RZ, R10 ;  /* 0x000000ffff092224 */ /* 0x000fe200078e000a */
[----:B------:R-:W4:Y:S04]  /*d600*/  LDL R3, [R1+0x70c] ;  /* 0x00070c0001037983 */ /* 0x000f280000100800 */
[----:B------:R-:W4:Y:S04]  /*d610*/  LDL R10, [R1+0x708] ;  /* 0x00070800010a7983 */ /* 0x000f280000100800 */
[----:B------:R2:W4:Y:S02]  /*d620*/  @P2 LDG.E.U16 R191, desc[UR6][R8.64] ;  /* 0x0000000608bf2981 */ /* 0x000524000c1e1500 */
[----:B--2---:R-:W-:-:S02]  /*d630*/  @P3 IMAD.MOV.U32 R9, RZ, RZ, R13 ;  /* 0x000000ffff093224 */ /* 0x004fc400078e000d */
[----:B------:R-:W2:Y:S01]  /*d640*/  LDL R13, [R1+0x700] ;  /* 0x00070000010d7983 */ /* 0x000ea20000100800 */
[----:B---3--:R-:W-:-:S03]  /*d650*/  @P3 IMAD.MOV.U32 R8, RZ, RZ, R11 ;  /* 0x000000ffff083224 */ /* 0x008fc600078e000b */
[----:B------:R-:W3:Y:S01]  /*d660*/  LDL R11, [R1+0x704] ;  /* 0x00070400010b7983 */ /* 0x000ee20000100800 */
[C---:B------:R-:W-:Y:S02]  /*d670*/  ISETP.GT.AND P0, PT, R16.reuse, 0x1c, PT ;  /* 0x0000001c1000780c */ /* 0x040fe40003f04270 */
[----:B------:R-:W-:Y:S02]  /*d680*/  PRMT R200, RZ, 0x7610, R200 ;  /* 0x00007610ffc87816 */ /* 0x000fe400000000c8 */
[C---:B------:R-:W-:Y:S02]  /*d690*/  ISETP.GT.AND P1, PT, R16.reuse, 0x1d, PT ;  /* 0x0000001d1000780c */ /* 0x040fe40003f24270 */
[----:B------:R-:W-:Y:S02]  /*d6a0*/  PRMT R23, RZ, 0x7610, R23 ;  /* 0x00007610ff177816 */ /* 0x000fe40000000017 */
[----:B------:R-:W-:Y:S01]  /*d6b0*/  ISETP.GT.AND P2, PT, R16, 0x1e, PT ;  /* 0x0000001e1000780c */ /* 0x000fe20003f44270 */
[----:B------:R4:W3:Y:S01]  /*d6c0*/  @P3 LDG.E.U16 R200, desc[UR6][R8.64] ;  /* 0x0000000608c83981 */ /* 0x0008e2000c1e1500 */
[----:B------:R-:W-:-:S02]  /*d6d0*/  PRMT R22, RZ, 0x7610, R22 ;  /* 0x00007610ff167816 */ /* 0x000fc40000000016 */
[----:B------:R-:W-:Y:S01]  /*d6e0*/  ISETP.GT.AND P3, PT, R16, 0x1f, PT ;  /* 0x0000001f1000780c */ /* 0x000fe20003f64270 */
[----:B----4-:R-:W-:Y:S02]  /*d6f0*/  @P0 IMAD.MOV.U32 R9, RZ, RZ, R153 ;  /* 0x000000ffff090224 */ /* 0x010fe400078e0099 */
[----:B------:R-:W-:-:S05]  /*d700*/  @P0 IMAD.MOV.U32 R8, RZ, RZ, R152 ;  /* 0x000000ffff080224 */ /* 0x000fca00078e0098 */
[----:B------:R0:W4:Y:S01]  /*d710*/  @P0 LDG.E.U16 R23, desc[UR6][R8.64] ;  /* 0x0000000608170981 */ /* 0x000122000c1e1500 */
[----:B------:R-:W-:Y:S01]  /*d720*/  PRMT R21, RZ, 0x7610, R21 ;  /* 0x00007610ff157816 */ /* 0x000fe20000000015 */
[----:B0-----:R-:W-:Y:S02]  /*d730*/  @P1 IMAD.MOV.U32 R8, RZ, RZ, R0 ;  /* 0x000000ffff081224 */ /* 0x001fe400078e0000 */
[----:B------:R-:W-:Y:S01]  /*d740*/  @P1 IMAD.MOV.U32 R9, RZ, RZ, R12 ;  /* 0x000000ffff091224 */ /* 0x000fe200078e000c */
[----:B------:R-:W-:Y:S01]  /*d750*/  PRMT R231, RZ, 0x7610, R231 ;  /* 0x00007610ffe77816 */ /* 0x000fe200000000e7 */
[----:B------:R-:W4:Y:S04]  /*d760*/  LDL R12, [R1+0x6f8] ;  /* 0x0006f800010c7983 */ /* 0x000f280000100800 */
[----:B------:R0:W4:Y:S04]  /*d770*/  @P1 LDG.E.U16 R22, desc[UR6][R8.64] ;  /* 0x0000000608161981 */ /* 0x000128000c1e1500 */
[----:B------:R-:W4:Y:S01]  /*d780*/  LDL R0, [R1+0x6fc] ;  /* 0x0006fc0001007983 */ /* 0x000f220000100800 */
[----:B0-----:R-:W-:-:S02]  /*d790*/  @P2 IMAD.MOV.U32 R8, RZ, RZ, R3 ;  /* 0x000000ffff082224 */ /* 0x001fc400078e0003 */
[----:B------:R-:W-:Y:S01]  /*d7a0*/  @P2 IMAD.MOV.U32 R9, RZ, RZ, R10 ;  /* 0x000000ffff092224 */ /* 0x000fe200078e000a */
[----:B------:R-:W-:Y:S01]  /*d7b0*/  ISETP.GT.AND P0, PT, R16, 0x20, PT ;  /* 0x000000201000780c */ /* 0x000fe20003f04270 */
[----:B------:R-:W4:Y:S04]  /*d7c0*/  LDL R10, [R1+0x6f0] ;  /* 0x0006f000010a7983 */ /* 0x000f280000100800 */
[----:B------:R2:W4:Y:S04]  /*d7d0*/  @P2 LDG.E.U16 R21, desc[UR6][R8.64] ;  /* 0x0000000608152981 */ /* 0x000528000c1e1500 */
[----:B------:R-:W4:Y:S01]  /*d7e0*/  LDL R3, [R1+0x6f4] ;  /* 0x0006f40001037983 */ /* 0x000f220000100800 */
[----:B--2---:R-:W-:-:S03]  /*d7f0*/  @P3 IMAD.MOV.U32 R9, RZ, RZ, R13 ;  /* 0x000000ffff093224 */ /* 0x004fc600078e000d */
[----:B------:R-:W2:Y:S01]  /*d800*/  LDL R13, [R1+0x6e8] ;  /* 0x0006e800010d7983 */ /* 0x000ea20000100800 */
[----:B---3--:R-:W-:-:S03]  /*d810*/  @P3 IMAD.MOV.U32 R8, RZ, RZ, R11 ;  /* 0x000000ffff083224 */ /* 0x008fc600078e000b */
[----:B------:R-:W3:Y:S04]  /*d820*/  LDL R11, [R1+0x6ec] ;  /* 0x0006ec00010b7983 */ /* 0x000ee80000100800 */
[----:B------:R4:W2:Y:S02]  /*d830*/  @P3 LDG.E.U16 R231, desc[UR6][R8.64] ;  /* 0x0000000608e73981 */ /* 0x0008a4000c1e1500 */
[----:B----4-:R-:W-:Y:S02]  /*d840*/  @P0 IMAD.MOV.U32 R9, RZ, RZ, R12 ;  /* 0x000000ffff090224 */ /* 0x010fe400078e000c */
[----:B------:R-:W-:Y:S01]  /*d850*/  @P0 IMAD.MOV.U32 R8, RZ, RZ, R0 ;  /* 0x000000ffff080224 */ /* 0x000fe200078e0000 */
[----:B--2---:R-:W-:Y:S04]  /*d860*/  STL [R1+0x8e0], R231 ;  /* 0x0008e0e701007387 */ /* 0x004fe80000100800 */
[----:B------:R-:W2:Y:S04]  /*d870*/  LDL R12, [R1+0x6e0] ;  /* 0x0006e000010c7983 */ /* 0x000ea80000100800 */
[----:B------:R-:W4:Y:S01]  /*d880*/  LDL R0, [R1+0x6e4] ;  /* 0x0006e40001007983 */ /* 0x000f220000100800 */
        /* <DEDUP_REMOVED lines=17> */
[----:B---3--:R-:W-:Y:S02]  /*d9a0*/  @P2 IMAD.MOV.U32 R8, RZ, RZ, R11 ;  /* 0x000000ffff082224 */ /* 0x008fe400078e000b */
[----:B------:R-:W-:Y:S01]  /*d9b0*/  @P2 IMAD.MOV.U32 R9, RZ, RZ, R13 ;  /* 0x000000ffff092224 */ /* 0x000fe200078e000d */
[----:B------:R-:W3:Y:S04]  /*d9c0*/  LDL R11, [R1+0x6cc] ;  /* 0x0006cc00010b7983 */ /* 0x000ee80000100800 */
[----:B------:R-:W3:Y:S04]  /*d9d0*/  LDL R13, [R1+0x6c8] ;  /* 0x0006c800010d7983 */ /* 0x000ee80000100800 */
[----:B------:R2:W3:Y:S02]  /*d9e0*/  @P2 LDG.E.U16 R190, desc[UR6][R8.64] ;  /* 0x0000000608be2981 */ /* 0x0004e4000c1e1500 */
[----:B--2---:R-:W-:-:S02]  /*d9f0*/  @P3 IMAD.MOV.U32 R9, RZ, RZ, R12 ;  /* 0x000000ffff093224 */ /* 0x004fc400078e000c */
[----:B------:R-:W2:Y:S01]  /*da00*/  LDL R12, [R1+0x6c0] ;  /* 0x0006c000010c7983 */ /* 0x000ea20000100800 */
[----:B----4-:R-:W-:-:S03]  /*da10*/  @P3 IMAD.MOV.U32 R8, RZ, RZ, R0 ;  /* 0x000000ffff083224 */ /* 0x010fc600078e0000 */
[----:B------:R-:W4:Y:S01]  /*da20*/  LDL R0, [R1+0x6c4] ;  /* 0x0006c40001007983 */ /* 0x000f220000100800 */
[C---:B------:R-:W-:Y:S02]  /*da30*/  ISETP.GT.AND P0, PT, R16.reuse, 0x24, PT ;  /* 0x000000241000780c */ /* 0x040fe40003f04270 */
[----:B------:R-:W-:Y:S02]  /*da40*/  PRMT R199, RZ, 0x7610, R199 ;  /* 0x00007610ffc77816 */ /* 0x000fe400000000c7 */
[C---:B------:R-:W-:Y:S02]  /*da50*/  ISETP.GT.AND P1, PT, R16.reuse, 0x25, PT ;  /* 0x000000251000780c */ /* 0x040fe40003f24270 */
[----:B------:R-:W-:Y:S02]  /*da60*/  PRMT R20, RZ, 0x7610, R20 ;  /* 0x00007610ff147816 */ /* 0x000fe40000000014 */
[----:B------:R-:W-:Y:S01]  /*da70*/  ISETP.GT.AND P2, PT, R16, 0x26, PT ;  /* 0x000000261000780c */ /* 0x000fe20003f44270 */
[----:B------:R0:W4:Y:S01]  /*da80*/  @P3 LDG.E.U16 R199, desc[UR6][R8.64] ;  /* 0x0000000608c73981 */ /* 0x000122000c1e1500 */
[----:B------:R-:W-:-:S02]  /*da90*/  PRMT R19, RZ, 0x7610, R19 ;  /* 0x00007610ff137816 */ /* 0x000fc40000000013 */
[----:B------:R-:W-:Y:S01]  /*daa0*/  ISETP.GT.AND P3, PT, R16, 0x27, PT ;  /* 0x000000271000780c */ /* 0x000fe20003f64270 */
[----:B0-----:R-:W-:Y:S02]  /*dab0*/  @P0 IMAD.MOV.U32 R9, RZ, RZ, R22 ;  /* 0x000000ffff090224 */ /* 0x001fe400078e0016 */
        /* <DEDUP_REMOVED lines=9> */
[----:B---3--:R-:W-:-:S02]  /*db50*/  @P2 IMAD.MOV.U32 R8, RZ, RZ, R11 ;  /* 0x000000ffff082224 */ /* 0x008fc400078e000b */
[----:B------:R-:W-:Y:S01]  /*db60*/  @P2 IMAD.MOV.U32 R9, RZ, RZ, R13 ;  /* 0x000000ffff092224 */ /* 0x000fe200078e000d */
[----:B------:R-:W3:Y:S04]  /*db70*/  LDL R11, [R1+0x6b4] ;  /* 0x0006b400010b7983 */ /* 0x000ee80000100800 */
[----:B------:R2:W3:Y:S04]  /*db80*/  @P2 LDG.E.U16 R18, desc[UR6][R8.64] ;  /* 0x0000000608122981 */ /* 0x0004e8000c1e1500 */
[----:B------:R-:W3:Y:S01]  /*db90*/  LDL R13, [R1+0x6b0] ;  /* 0x0006b000010d7983 */ /* 0x000ee20000100800 */
[----:B--2---:R-:W-:Y:S01]  /*dba0*/  @P3 IMAD.MOV.U32 R9, RZ, RZ, R12 ;  /* 0x000000ffff093224 */ /* 0x004fe200078e000c */
[----:B------:R-:W-:-:S02]  /*dbb0*/  ISETP.GT.AND P0, PT, R16, 0x28, PT ;  /* 0x000000281000780c */ /* 0x000fc40003f04270 */
[----:B------:R-:W2:Y:S01]  /*dbc0*/  LDL R12, [R1+0x6a8] ;  /* 0x0006a800010c7983 */ /* 0x000ea20000100800 */
[----:B----4-:R-:W-:-:S03]  /*dbd0*/  @P3 IMAD.MOV.U32 R8, RZ, RZ, R0 ;  /* 0x000000ffff083224 */ /* 0x010fc600078e0000 */
[----:B------:R-:W4:Y:S04]  /*dbe0*/  LDL R0, [R1+0x6ac] ;  /* 0x0006ac0001007983 */ /* 0x000f280000100800 */
[----:B------:R0:W3:Y:S03]  /*dbf0*/  @P3 LDG.E.U16 R229, desc[UR6][R8.64] ;  /* 0x0000000608e53981 */ /* 0x0000e6000c1e1500 */
[----:B0-----:R-:W-:Y:S02]  /*dc00*/  @P0 IMAD.MOV.U32 R9, RZ, RZ, R10 ;  /* 0x000000ffff090224 */ /* 0x001fe400078e000a */
[----:B------:R-:W-:Y:S01]  /*dc10*/  @P0 IMAD.MOV.U32 R8, RZ, RZ, R3 ;  /* 0x000000ffff080224 */ /* 0x000fe200078e0003 */
[----:B---3--:R-:W-:Y:S04]  /*dc20*/  STL [R1+0x8e4], R229 ;  /* 0x0008e4e501007387 */ /* 0x008fe80000100800 */
[----:B------:R0:W-:Y:S04]  /*dc30*/  STL [R1+0x38], R19 ;  /* 0x0000381301007387 */ /* 0x0001e80000100800 */
[----:B0-----:R-:W3:Y:S04]  /*dc40*/  LDL R19, [R1+0x6a0] ;  /* 0x0006a00001137983 */ /* 0x001ee80000100800 */
[----:B------:R0:W-:Y:S04]  /*dc50*/  STL [R1+0x34], R18 ;  /* 0x0000341201007387 */ /* 0x0001e80000100800 */
[----:B------:R-:W3:Y:S04]  /*dc60*/  LDL R10, [R1+0x698] ;  /* 0x00069800010a7983 */ /* 0x000ee80000100800 */
[----:B------:R-:W3:Y:S04]  /*dc70*/  LDL R3, [R1+0x69c] ;  /* 0x00069c0001037983 */ /* 0x000ee80000100800 */
[----:B0-----:R-:W3:Y:S01]  /*dc80*/  LDL R18, [R1+0x6a4] ;  /* 0x0006a40001127983 */ /* 0x001ee20000100800 */
[----:B------:R-:W-:-:S02]  /*dc90*/  ISETP.GT.AND P1, PT, R16, 0x29, PT ;  /* 0x000000291000780c */ /* 0x000fc40003f24270 */
[----:B------:R-:W-:Y:S01]  /*dca0*/  PRMT R161, RZ, 0x7610, R161 ;  /* 0x00007610ffa17816 */ /* 0x000fe200000000a1 */
[----:B------:R-:W-:Y:S01]  /*dcb0*/  STL [R1+0x3c], R20 ;  /* 0x00003c1401007387 */ /* 0x000fe20000100800 */
[----:B------:R-:W-:-:S04]  /*dcc0*/  ISETP.GT.AND P2, PT, R16, 0x2a, PT ;  /* 0x0000002a1000780c */ /* 0x000fc80003f44270 */
[----:B------:R0:W3:Y:S01]  /*dcd0*/  @P0 LDG.E.U16 R161, desc[UR6][R8.64] ;  /* 0x0000000608a10981 */ /* 0x0000e2000c1e1500 */
[----:B------:R-:W-:Y:S02]  /*dce0*/  PRMT R177, RZ, 0x7610, R177 ;  /* 0x00007610ffb17816 */ /* 0x000fe400000000b1 */
[----:B------:R-:W-:Y:S02]  /*dcf0*/  ISETP.GT.AND P3, PT, R16, 0x2b, PT ;  /* 0x0000002b1000780c */ /* 0x000fe40003f64270 */
[----:B0-----:R-:W-:Y:S02]  /*dd00*/  @P1 IMAD.MOV.U32 R8, RZ, RZ, R11 ;  /* 0x000000ffff081224 */ /* 0x001fe400078e000b */
[----:B------:R-:W-:Y:S01]  /*dd10*/  @P1 IMAD.MOV.U32 R9, RZ, RZ, R13 ;  /* 0x000000ffff091224 */ /* 0x000fe200078e000d */
[----:B------:R-:W3:Y:S04]  /*dd20*/  LDL R11, [R1+0x694] ;  /* 0x00069400010b7983 */ /* 0x000ee80000100800 */
[----:B------:R-:W3:Y:S01]  /*dd30*/  LDL R13, [R1+0x690] ;  /* 0x00069000010d7983 */ /* 0x000ee20000100800 */
[----:B------:R-:W-:-:S02]  /*dd40*/  PRMT R211, RZ, 0x7610, R211 ;  /* 0x00007610ffd37816 */ /* 0x000fc400000000d3 */
[----:B------:R-:W-:Y:S01]  /*dd50*/  ISETP.GT.AND P0, PT, R16, 0x2c, PT ;  /* 0x0000002c1000780c */ /* 0x000fe20003f04270 */
[----:B------:R4:W3:Y:S01]  /*dd60*/  @P1 LDG.E.U16 R177, desc[UR6][R8.64] ;  /* 0x0000000608b11981 */ /* 0x0008e2000c1e1500 */
[----:B------:R-:W-:Y:S01]  /*dd70*/  PRMT R198, RZ, 0x7610, R198 ;  /* 0x00007610ffc67816 */ /* 0x000fe200000000c6 */
[----:B----4-:R-:W-:Y:S02]  /*dd80*/  @P2 IMAD.MOV.U32 R8, RZ, RZ, R0 ;  /* 0x000000ffff082224 */ /* 0x010fe400078e0000 */
[----:B--2---:R-:W-:Y:S01]  /*dd90*/  @P2 IMAD.MOV.U32 R9, RZ, RZ, R12 ;  /* 0x000000ffff092224 */ /* 0x004fe200078e000c */
[----:B------:R-:W2:Y:S04]  /*dda0*/  LDL R0, [R1+0x68c] ;  /* 0x00068c0001007983 */ /* 0x000ea80000100800 */
[----:B------:R-:W4:Y:S04]  /*ddb0*/  LDL R12, [R1+0x688] ;  /* 0x00068800010c7983 */ /* 0x000f280000100800 */
[----:B------:R3:W4:Y:S02]  /*ddc0*/  @P2 LDG.E.U16 R211, desc[UR6][R8.64] ;  /* 0x0000000608d32981 */ /* 0x000724000c1e1500 */
[----:B---3--:R-:W-:-:S02]  /*ddd0*/  @P3 IMAD.MOV.U32 R9, RZ, RZ, R19 ;  /* 0x000000ffff093224 */ /* 0x008fc400078e0013 */
[----:B------:R-:W-:-:S05]  /*dde0*/  @P3 IMAD.MOV.U32 R8, RZ, RZ, R18 ;  /* 0x000000ffff083224 */ /* 0x000fca00078e0012 */
[----:B------:R0:W3:Y:S02]  /*ddf0*/  @P3 LDG.E.U16 R198, desc[UR6][R8.64] ;  /* 0x0000000608c63981 */ /* 0x0000e4000c1e1500 */
[----:B0-----:R-:W-:Y:S02]  /*de00*/  @P0 IMAD.MOV.U32 R8, RZ, RZ, R3 ;  /* 0x000000ffff080224 */ /* 0x001fe400078e0003 */
[----:B------:R-:W-:Y:S01]  /*de10*/  @P0 IMAD.MOV.U32 R9, RZ, RZ, R10 ;  /* 0x000000ffff090224 */ /* 0x000fe200078e000a */
[----:B------:R-:W3:Y:S04]  /*de20*/  LDL R3, [R1+0x684] ;  /* 0x0006840001037983 */ /* 0x000ee80000100800 */
[----:B------:R-:W3:Y:S01]  /*de30*/  LDL R10, [R1+0x680] ;  /* 0x00068000010a7983 */ /* 0x000ee20000100800 */
[----:B------:R-:W-:-:S02]  /*de40*/  ISETP.GT.AND P1, PT, R16, 0x2d, PT ;  /* 0x0000002d1000780c */ /* 0x000fc40003f24270 */
[----:B------:R-:W-:Y:S02]  /*de50*/  PRMT R17, RZ, 0x7610, R17 ;  /* 0x00007610ff117816 */ /* 0x000fe40000000011 */
[----:B------:R-:W-:Y:S02]  /*de60*/  ISETP.GT.AND P2, PT, R16, 0x2e, PT ;  /* 0x0000002e1000780c */ /* 0x000fe40003f44270 */
[----:B------:R-:W-:Y:S02]  /*de70*/  PRMT R14, RZ, 0x7610, R14 ;  /* 0x00007610ff0e7816 */ /* 0x000fe4000000000e */
[----:B------:R0:W3:Y:S05]  /*de80*/  @P0 LDG.E.U16 R17, desc[UR6][R8.64] ;  /* 0x0000000608110981 */ /* 0x0000ea000c1e1500 */
[----:B0-----:R-:W-:-:S02]  /*de90*/  @P1 IMAD.MOV.U32 R8, RZ, RZ, R11 ;  /* 0x000000ffff081224 */ /* 0x001fc400078e000b */
[----:B------:R-:W-:Y:S01]  /*dea0*/  @P1 IMAD.MOV.U32 R9, RZ, RZ, R13 ;  /* 0x000000ffff091224 */ /* 0x000fe200078e000d */
[----:B------:R-:W-:Y:S01]  /*deb0*/  PRMT R231, RZ, 0x7610, R231 ;  /* 0x00007610ffe77816 */ /* 0x000fe200000000e7 */
[----:B------:R-:W3:Y:S04]  /*dec0*/  LDL R13, [R1+0x678] ;  /* 0x00067800010d7983 */ /* 0x000ee80000100800 */
[----:B------:R2:W3:Y:S01]  /*ded0*/  @P1 LDG.E.U16 R14, desc[UR6][R8.64] ;  /* 0x00000006080e1981 */ /* 0x0004e2000c1e1500 */
[----:B------:R-:W-:Y:S02]  /*dee0*/  ISETP.GT.AND P3, PT, R16, 0x2f, PT ;  /* 0x0000002f1000780c */ /* 0x000fe40003f64270 */
[----:B------:R-:W-:Y:S01]  /*def0*/  PRMT R227, RZ, 0x7610, R227 ;  /* 0x00007610ffe37816 */ /* 0x000fe200000000e3 */
[----:B------:R-:W3:Y:S01]  /*df00*/  LDL R11, [R1+0x67c] ;  /* 0x00067c00010b7983 */ /* 0x000ee20000100800 */
[----:B--2---:R-:W-:-:S02]  /*df10*/  @P2 IMAD.MOV.U32 R8, RZ, RZ, R0 ;  /* 0x000000ffff082224 */ /* 0x004fc400078e0000 */
[----:B----4-:R-:W-:-:S05]  /*df20*/  @P2 IMAD.MOV.U32 R9, RZ, RZ, R12 ;  /* 0x000000ffff092224 */ /* 0x010fca00078e000c */
[----:B------:R3:W2:Y:S02]  /*df30*/  @P2 LDG.E.U16 R231, desc[UR6][R8.64] ;  /* 0x0000000608e72981 */ /* 0x0006a4000c1e1500 */
[----:B---3--:R-:W-:Y:S02]  /*df40*/  @P3 IMAD.MOV.U32 R8, RZ, RZ, R3 ;  /* 0x000000ffff083224 */ /* 0x008fe400078e0003 */
[----:B------:R-:W-:-:S05]  /*df50*/  @P3 IMAD.MOV.U32 R9, RZ, RZ, R10 ;  /* 0x000000ffff093224 */ /* 0x000fca00078e000a */
[----:B------:R0:W3:Y:S04]  /*df60*/  @P3 LDG.E.U16 R227, desc[UR6][R8.64] ;  /* 0x0000000608e33981 */ /* 0x0000e8000c1e1500 */
[----:B------:R1:W-:Y:S04]  /*df70*/  STL [R1+0x30], R17 ;  /* 0x0000301101007387 */ /* 0x0003e80000100800 */
[----:B-1----:R-:W4:Y:S04]  /*df80*/  LDL R17, [R1+0x670] ;  /* 0x0006700001117983 */ /* 0x002f280000100800 */
[----:B------:R1:W-:Y:S04]  /*df90*/  STL [R1+0x2c], R14 ;  /* 0x00002c0e01007387 */ /* 0x0003e80000100800 */
[----:B------:R-:W4:Y:S04]  /*dfa0*/  LDL R12, [R1+0x668] ;  /* 0x00066800010c7983 */ /* 0x000f280000100800 */
[----:B------:R-:W4:Y:S04]  /*dfb0*/  LDL R0, [R1+0x66c] ;  /* 0x00066c0001007983 */ /* 0x000f280000100800 */
[----:B-1----:R-:W4:Y:S01]  /*dfc0*/  LDL R14, [R1+0x674] ;  /* 0x00067400010e7983 */ /* 0x002f220000100800 */
[----:B------:R-:W-:-:S03]  /*dfd0*/  ISETP.GT.AND P0, PT, R16, 0x30, PT ;  /* 0x000000301000780c */ /* 0x000fc60003f04270 */
[----:B--2---:R-:W-:Y:S04]  /*dfe0*/  STL [R1+0x8e8], R231 ;  /* 0x0008e8e701007387 */ /* 0x004fe80000100800 */
[----:B------:R-:W2:Y:S04]  /*dff0*/  LDL R10, [R1+0x660] ;  /* 0x00066000010a7983 */ /* 0x000ea80000100800 */
[----:B------:R-:W2:Y:S02]  /*e000*/  LDL R3, [R1+0x664] ;  /* 0x0006640001037983 */ /* 0x000ea40000100800 */
[----:B0-----:R-:W-:-:S02]  /*e010*/  @P0 IMAD.MOV.U32 R9, RZ, RZ, R13 ;  /* 0x000000ffff090224 */ /* 0x001fc400078e000d */
[----:B---3--:R0:W-:Y:S04]  /*e020*/  STL [R1+0x8ec], R227 ;  /* 0x0008ece301007387 */ /* 0x0081e80000100800 */
[----:B------:R-:W3:Y:S01]  /*e030*/  LDL R13, [R1+0x658] ;  /* 0x00065800010d7983 */ /* 0x000ee20000100800 */
[C---:B------:R-:W-:Y:S01]  /*e040*/  ISETP.GT.AND P1, PT, R16.reuse, 0x31, PT ;  /* 0x000000311000780c */ /* 0x040fe20003f24270 */
[----:B------:R-:W-:Y:S01]  /*e050*/  @P0 IMAD.MOV.U32 R8, RZ, RZ, R11 ;  /* 0x000000ffff080224 */ /* 0x000fe200078e000b */
[----:B------:R-:W-:Y:S01]  /*e060*/  PRMT R160, RZ, 0x7610, R160 ;  /* 0x00007610ffa07816 */ /* 0x000fe200000000a0 */
[----:B------:R-:W3:Y:S01]  /*e070*/  LDL R11, [R1+0x65c] ;  /* 0x00065c00010b7983 */ /* 0x000ee20000100800 */
[----:B------:R-:W-:Y:S02]  /*e080*/  ISETP.GT.AND P2, PT, R16, 0x32, PT ;  /* 0x000000321000780c */ /* 0x000fe40003f44270 */
[----:B------:R-:W-:-:S02]  /*e090*/  PRMT R176, RZ, 0x7610, R176 ;  /* 0x00007610ffb07816 */ /* 0x000fc400000000b0 */
[----:B------:R-:W-:Y:S01]  /*e0a0*/  ISETP.GT.AND P3, PT, R16, 0x33, PT ;  /* 0x000000331000780c */ /* 0x000fe20003f64270 */
[----:B------:R4:W3:Y:S01]  /*e0b0*/  @P0 LDG.E.U16 R160, desc[UR6][R8.64] ;  /* 0x0000000608a00981 */ /* 0x0008e2000c1e1500 */
[----:B------:R-:W-:-:S03]  /*e0c0*/  PRMT R192, RZ, 0x7610, R192 ;  /* 0x00007610ffc07816 */ /* 0x000fc600000000c0 */
[----:B----4-:R-:W-:Y:S02]  /*e0d0*/  @P1 IMAD.MOV.U32 R9, RZ, RZ, R17 ;  /* 0x000000ffff091224 */ /* 0x010fe400078e0011 */
[----:B------:R-:W-:Y:S01]  /*e0e0*/  @P1 IMAD.MOV.U32 R8, RZ, RZ, R14 ;  /* 0x000000ffff081224 */ /* 0x000fe200078e000e */
[----:B------:R-:W-:Y:S01]  /*e0f0*/  ISETP.GT.AND P0, PT, R16, 0x34, PT ;  /* 0x000000341000780c */ /* 0x000fe20003f04270 */
[----:B------:R-:W4:Y:S04]  /*e100*/  LDL R14, [R1+0x640] ;  /* 0x00064000010e7983 */ /* 0x000f280000100800 */
[----:B------:R1:W4:Y:S02]  /*e110*/  @P1 LDG.E.U16 R176, desc[UR6][R8.64] ;  /* 0x0000000608b01981 */ /* 0x000324000c1e1500 */
[----:B-1----:R-:W-:-:S02]  /*e120*/  @P2 IMAD.MOV.U32 R8, RZ, RZ, R0 ;  /* 0x000000ffff082224 */ /* 0x002fc400078e0000 */
[----:B------:R-:W-:Y:S01]  /*e130*/  @P2 IMAD.MOV.U32 R9, RZ, RZ, R12 ;  /* 0x000000ffff092224 */ /* 0x000fe200078e000c */
[----:B------:R-:W4:Y:S04]  /*e140*/  LDL R0, [R1+0x654] ;  /* 0x0006540001007983 */ /* 0x000f280000100800 */
[----:B------:R-:W4:Y:S04]  /*e150*/  LDL R12, [R1+0x650] ;  /* 0x00065000010c7983 */ /* 0x000f280000100800 */
[----:B------:R2:W4:Y:S01]  /*e160*/  @P2 LDG.E.U16 R192, desc[UR6][R8.64] ;  /* 0x0000000608c02981 */ /* 0x000522000c1e1500 */
[----:B------:R-:W-:Y:S01]  /*e170*/  PRMT R197, RZ, 0x7610, R197 ;  /* 0x00007610ffc57816 */ /* 0x000fe200000000c5 */
[----:B--2---:R-:W-:-:S02]  /*e180*/  @P3 IMAD.MOV.U32 R8, RZ, RZ, R3 ;  /* 0x000000ffff083224 */ /* 0x004fc400078e0003 */
[----:B------:R-:W-:Y:S01]  /*e190*/  @P3 IMAD.MOV.U32 R9, RZ, RZ, R10 ;  /* 0x000000ffff093224 */ /* 0x000fe200078e000a */
[----:B------:R-:W2:Y:S04]  /*e1a0*/  LDL R3, [R1+0x64c] ;  /* 0x00064c0001037983 */ /* 0x000ea80000100800 */
[----:B------:R-:W2:Y:S04]  /*e1b0*/  LDL R10, [R1+0x648] ;  /* 0x00064800010a7983 */ /* 0x000ea80000100800 */
[----:B------:R3:W2:Y:S02]  /*e1c0*/  @P3 LDG.E.U16 R197, desc[UR6][R8.64] ;  /* 0x0000000608c53981 */ /* 0x0006a4000c1e1500 */
[----:B---3--:R-:W-:-:S02]  /*e1d0*/  @P0 IMAD.MOV.U32 R9, RZ, RZ, R13 ;  /* 0x000000ffff090224 */ /* 0x008fc400078e000d */
[----:B------:R-:W3:Y:S01]  /*e1e0*/  LDL R13, [R1+0x644] ;  /* 0x00064400010d7983 */ /* 0x000ee20000100800 */
[C---:B------:R-:W-:Y:S01]  /*e1f0*/  ISETP.GT.AND P1, PT, R16.reuse, 0x35, PT ;  /* 0x000000351000780c */ /* 0x040fe20003f24270 */
[----:B------:R-:W-:Y:S01]  /*e200*/  @P0 IMAD.MOV.U32 R8, RZ, RZ, R11 ;  /* 0x000000ffff080224 */ /* 0x000fe200078e000b */
[----:B------:R-:W-:Y:S01]  /*e210*/  PRMT R15, RZ, 0x7610, R15 ;  /* 0x00007610ff0f7816 */ /* 0x000fe2000000000f */
[----:B------:R-:W3:Y:S01]  /*e220*/  LDL R11, [R1+0x63c] ;  /* 0x00063c00010b7983 */ /* 0x000ee20000100800 */
[----:B------:R-:W-:Y:S02]  /*e230*/  ISETP.GT.AND P2, PT, R16, 0x36, PT ;  /* 0x000000361000780c */ /* 0x000fe40003f44270 */
[----:B0-----:R-:W-:Y:S02]  /*e240*/  PRMT R227, RZ, 0x7610, R227 ;  /* 0x00007610ffe37816 */ /* 0x001fe400000000e3 */
[----:B------:R4:W3:Y:S01]  /*e250*/  @P0 LDG.E.U16 R15, desc[UR6][R8.64] ;  /* 0x00000006080f0981 */ /* 0x0008e2000c1e1500 */
[----:B------:R-:W-:-:S02]  /*e260*/  PRMT R234, RZ, 0x7610, R234 ;  /* 0x00007610ffea7816 */ /* 0x000fc400000000ea */
[----:B------:R-:W-:Y:S02]  /*e270*/  ISETP.GT.AND P3, PT, R16, 0x37, PT ;  /* 0x000000371000780c */ /* 0x000fe40003f64270 */
[----:B------:R-:W-:Y:S01]  /*e280*/  PRMT R224, RZ, 0x7610, R224 ;  /* 0x00007610ffe07816 */ /* 0x000fe200000000e0 */
[----:B----4-:R-:W-:Y:S02]  /*e290*/  @P1 IMAD.MOV.U32 R8, RZ, RZ, R0 ;  /* 0x000000ffff081224 */ /* 0x010fe400078e0000 */
[----:B------:R-:W4:Y:S01]  /*e2a0*/  LDL R0, [R1+0x634] ;  /* 0x0006340001007983 */ /* 0x000f220000100800 */
[----:B------:R-:W-:-:S03]  /*e2b0*/  @P1 IMAD.MOV.U32 R9, RZ, RZ, R12 ;  /* 0x000000ffff091224 */ /* 0x000fc600078e000c */
[----:B------:R-:W4:Y:S04]  /*e2c0*/  LDL R12, [R1+0x638] ;  /* 0x00063800010c7983 */ /* 0x000f280000100800 */
[----:B------:R2:W4:Y:S02]  /*e2d0*/  @P1 LDG.E.U16 R227, desc[UR6][R8.64] ;  /* 0x0000000608e31981 */ /* 0x000524000c1e1500 */
[----:B--2---:R-:W-:Y:S02]  /*e2e0*/  @P2 IMAD.MOV.U32 R8, RZ, RZ, R3 ;  /* 0x000000ffff082224 */ /* 0x004fe400078e0003 */
[----:B------:R-:W-:-:S05]  /*e2f0*/  @P2 IMAD.MOV.U32 R9, RZ, RZ, R10 ;  /* 0x000000ffff092224 */ /* 0x000fca00078e000a */
[----:B------:R0:W2:Y:S02]  /*e300*/  @P2 LDG.E.U16 R234, desc[UR6][R8.64] ;  /* 0x0000000608ea2981 */ /* 0x0000a4000c1e1500 */
[----:B0-----:R-:W-:Y:S02]  /*e310*/  @P3 IMAD.MOV.U32 R9, RZ, RZ, R14 ;  /* 0x000000ffff093224 */ /* 0x001fe400078e000e */
[----:B---3--:R-:W-:-:S05]  /*e320*/  @P3 IMAD.MOV.U32 R8, RZ, RZ, R13 ;  /* 0x000000ffff083224 */ /* 0x008fca00078e000d */
[----:B------:R0:W3:Y:S01]  /*e330*/  @P3 LDG.E.U16 R224, desc[UR6][R8.64] ;  /* 0x0000000608e03981 */ /* 0x0000e2000c1e1500 */
[----:B------:R-:W-:-:S13]  /*e340*/  ISETP.GT.AND P0, PT, R16, 0x38, PT ;  /* 0x000000381000780c */ /* 0x000fda0003f04270 */
[----:B0-----:R-:W-:Y:S01]  /*e350*/  @P0 IMAD.MOV.U32 R8, RZ, RZ, R11 ;  /* 0x000000ffff080224 */ /* 0x001fe200078e000b */
[----:B----4-:R-:W-:Y:S04]  /*e360*/  STL [R1+0x8f0], R227 ;  /* 0x0008f0e301007387 */ /* 0x010fe80000100800 */
[----:B------:R-:W4:Y:S04]  /*e370*/  LDL R10, [R1+0x630] ;  /* 0x00063000010a7983 */ /* 0x000f280000100800 */
[----:B------:R-:W4:Y:S04]  /*e380*/  LDL R3, [R1+0x62c] ;  /* 0x00062c0001037983 */ /* 0x000f280000100800 */
[----:B--2---:R-:W-:Y:S04]  /*e390*/  STL [R1+0x8f4], R234 ;  /* 0x0008f4ea01007387 */ /* 0x004fe80000100800 */
[----:B------:R0:W-:Y:S04]  /*e3a0*/  STL [R1+0x28], R15 ;  /* 0x0000280f01007387 */ /* 0x0001e80000100800 */
[----:B------:R-:W2:Y:S04]  /*e3b0*/  LDL R14, [R1+0x620] ;  /* 0x00062000010e7983 */ /* 0x000ea80000100800 */
[----:B------:R-:W2:Y:S04]  /*e3c0*/  LDL R13, [R1+0x624] ;  /* 0x00062400010d7983 */ /* 0x000ea80000100800 */
[----:B0-----:R-:W2:Y:S01]  /*e3d0*/  LDL R15, [R1+0x628] ;  /* 0x00062800010f7983 */ /* 0x001ea20000100800 */
[----:B------:R-:W-:-:S03]  /*e3e0*/  @P0 IMAD.MOV.U32 R9, RZ, RZ, R12 ;  /* 0x000000ffff090224 */ /* 0x000fc600078e000c */
[----:B---3--:R-:W-:Y:S04]  /*e3f0*/  STL [R1+0x8f8], R224 ;  /* 0x0008f8e001007387 */ /* 0x008fe80000100800 */
[----:B------:R-:W3:Y:S04]  /*e400*/  LDL R12, [R1+0x618] ;  /* 0x00061800010c7983 */ /* 0x000ee80000100800 */
[----:B------:R-:W3:Y:S01]  /*e410*/  LDL R11, [R1+0x61c] ;  /* 0x00061c00010b7983 */ /* 0x000ee20000100800 */
[----:B------:R-:W-:Y:S02]  /*e420*/  ISETP.GT.AND P1, PT, R16, 0x39, PT ;  /* 0x000000391000780c */ /* 0x000fe40003f24270 */
[----:B------:R-:W-:-:S02]  /*e430*/  PRMT R163, RZ, 0x7610, R163 ;  /* 0x00007610ffa37816 */ /* 0x000fc400000000a3 */
[C---:B------:R-:W-:Y:S02]  /*e440*/  ISETP.GT.AND P2, PT, R16.reuse, 0x3a, PT ;  /* 0x0000003a1000780c */ /* 0x040fe40003f44270 */
[----:B------:R-:W-:Y:S02]  /*e450*/  PRMT R179, RZ, 0x7610, R179 ;  /* 0x00007610ffb37816 */ /* 0x000fe400000000b3 */
[C---:B------:R-:W-:Y:S01]  /*e460*/  ISETP.GT.AND P3, PT, R16.reuse, 0x3b, PT ;  /* 0x0000003b1000780c */ /* 0x040fe20003f64270 */
[----:B------:R0:W3:Y:S01]  /*e470*/  @P0 LDG.E.U16 R163, desc[UR6][R8.64] ;  /* 0x0000000608a30981 */ /* 0x0000e2000c1e1500 */
[----:B------:R-:W-:Y:S02]  /*e480*/  PRMT R193, RZ, 0x7610, R193 ;  /* 0x00007610ffc17816 */ /* 0x000fe400000000c1 */
[----:B------:R-:W-:Y:S01]  /*e490*/  ISETP.GT.AND P0, PT, R16, 0x3c, PT ;  /* 0x0000003c1000780c */ /* 0x000fe20003f04270 */
[----:B0-----:R-:W-:Y:S01]  /*e4a0*/  @P1 IMAD.MOV.U32 R8, RZ, RZ, R0 ;  /* 0x000000ffff081224 */ /* 0x001fe200078e0000 */
[----:B------:R-:W-:Y:S01]  /*e4b0*/  PRMT R196, RZ, 0x7610, R196 ;  /* 0x00007610ffc47816 */ /* 0x000fe200000000c4 */
[----:B------:R-:W3:Y:S01]  /*e4c0*/  LDL R0, [R1+0x614] ;  /* 0x0006140001007983 */ /* 0x000ee20000100800 */
[----:B------:R-:W-:Y:S01]  /*e4d0*/  PRMT R234, RZ, 0x7610, R234 ;  /* 0x00007610ffea7816 */ /* 0x000fe200000000ea */
[----:B----4-:R-:W-:-:S02]  /*e4e0*/  @P1 IMAD.MOV.U32 R9, RZ, RZ, R10 ;  /* 0x000000ffff091224 */ /* 0x010fc400078e000a */
[----:B------:R-:W4:Y:S04]  /*e4f0*/  LDL R10, [R1+0x610] ;  /* 0x00061000010a7983 */ /* 0x000f280000100800 */
[----:B------:R0:W4:Y:S02]  /*e500*/  @P1 LDG.E.U16 R179, desc[UR6][R8.64] ;  /* 0x0000000608b31981 */ /* 0x000124000c1e1500 */
[----:B0-----:R-:W-:Y:S02]  /*e510*/  @P2 IMAD.MOV.U32 R8, RZ, RZ, R3 ;  /* 0x000000ffff082224 */ /* 0x001fe400078e0003 */
[----:B------:R-:W4:Y:S01]  /*e520*/  LDL R3, [R1+0x60c] ;  /* 0x00060c0001037983 */ /* 0x000f220000100800 */
[----:B--2---:R-:W-:-:S03]  /*e530*/  @P2 IMAD.MOV.U32 R9, RZ, RZ, R15 ;  /* 0x000000ffff092224 */ /* 0x004fc600078e000f */
[----:B------:R-:W2:Y:S04]  /*e540*/  LDL R15, [R1+0x608] ;  /* 0x00060800010f7983 */ /* 0x000ea80000100800 */
[----:B------:R0:W2:Y:S02]  /*e550*/  @P2 LDG.E.U16 R193, desc[UR6][R8.64] ;  /* 0x0000000608c12981 */ /* 0x0000a4000c1e1500 */
[----:B0-----:R-:W-:Y:S02]  /*e560*/  @P3 IMAD.MOV.U32 R8, RZ, RZ, R13 ;  /* 0x000000ffff083224 */ /* 0x001fe400078e000d */
[----:B------:R-:W-:Y:S01]  /*e570*/  @P3 IMAD.MOV.U32 R9, RZ, RZ, R14 ;  /* 0x000000ffff093224 */ /* 0x000fe200078e000e */
[----:B------:R-:W2:Y:S04]  /*e580*/  LDL R13, [R1+0x604] ;  /* 0x00060400010d7983 */ /* 0x000ea80000100800 */
[----:B------:R3:W2:Y:S04]  /*e590*/  @P3 LDG.E.U16 R196, desc[UR6][R8.64] ;  /* 0x0000000608c43981 */ /* 0x0006a8000c1e1500 */
[----:B------:R-:W2:Y:S01]  /*e5a0*/  LDL R14, [R1+0x600] ;  /* 0x00060000010e7983 */ /* 0x000ea20000100800 */
[----:B---3--:R-:W-:Y:S01]  /*e5b0*/  @P0 IMAD.MOV.U32 R9, RZ, RZ, R12 ;  /* 0x000000ffff090224 */ /* 0x008fe200078e000c */
[----:B------:R-:W-:-:S02]  /*e5c0*/  ISETP.GT.AND P1, PT, R16, 0x3d, PT ;  /* 0x0000003d1000780c */ /* 0x000fc40003f24270 */
[----:B------:R-:W3:Y:S01]  /*e5d0*/  LDL R12, [R1+0x5f8] ;  /* 0x0005f800010c7983 */ /* 0x000ee20000100800 */
[----:B------:R-:W-:-:S03]  /*e5e0*/  @P0 IMAD.MOV.U32 R8, RZ, RZ, R11 ;  /* 0x000000ffff080224 */ /* 0x000fc600078e000b */
[----:B------:R-:W3:Y:S04]  /*e5f0*/  LDL R11, [R1+0x5fc] ;  /* 0x0005fc00010b7983 */ /* 0x000ee80000100800 */
[----:B------:R0:W2:Y:S01]  /*e600*/  @P0 LDG.E.U16 R234, desc[UR6][R8.64] ;  /* 0x0000000608ea0981 */ /* 0x0000a2000c1e1500 */
[----:B------:R-:W-:Y:S02]  /*e610*/  ISETP.GT.AND P2, PT, R16, 0x3e, PT ;  /* 0x0000003e1000780c */ /* 0x000fe40003f44270 */
[----:B------:R-:W-:Y:S01]  /*e620*/  PRMT R231, RZ, 0x7610, R231 ;  /* 0x00007610ffe77816 */ /* 0x000fe200000000e7 */
[----:B0-----:R-:W-:Y:S02]  /*e630*/  @P1 IMAD.MOV.U32 R8, RZ, RZ, R0 ;  /* 0x000000ffff081224 */ /* 0x001fe400078e0000 */
[----:B----4-:R-:W-:-:S05]  /*e640*/  @P1 IMAD.MOV.U32 R9, RZ, RZ, R10 ;  /* 0x000000ffff091224 */ /* 0x010fca00078e000a */
[----:B------:R0:W4:Y:S03]  /*e650*/  @P1 LDG.E.U16 R231, desc[UR6][R8.64] ;  /* 0x0000000608e71981 */ /* 0x000126000c1e1500 */
[----:B0-----:R-:W-:Y:S01]  /*e660*/  @P2 IMAD.MOV.U32 R8, RZ, RZ, R3 ;  /* 0x000000ffff082224 */ /* 0x001fe200078e0003 */
[----:B--2---:R0:W-:Y:S04]  /*e670*/  STL [R1+0x8fc], R234 ;  /* 0x0008fcea01007387 */ /* 0x0041e80000100800 */
[----:B------:R-:W2:Y:S04]  /*e680*/  LDL R10, [R1+0x5f0] ;  /* 0x0005f000010a7983 */ /* 0x000ea80000100800 */
[----:B------:R-:W4:Y:S04]  /*e690*/  LDL R0, [R1+0x5f4] ;  /* 0x0005f40001007983 */ /* 0x000f280000100800 */
[----:B------:R-:W4:Y:S01]  /*e6a0*/  LDL R3, [R1+0x5ec] ;  /* 0x0005ec0001037983 */ /* 0x000f220000100800 */
[----:B------:R-:W-:Y:S01]  /*e6b0*/  ISETP.GT.AND P3, PT, R16, 0x3f, PT ;  /* 0x0000003f1000780c */ /* 0x000fe20003f64270 */
[----:B------:R-:W-:-:S02]  /*e6c0*/  @P2 IMAD.MOV.U32 R9, RZ, RZ, R15 ;  /* 0x000000ffff092224 */ /* 0x000fc400078e000f */
[----:B------:R-:W4:Y:S01]  /*e6d0*/  LDL R15, [R1+0x5e8] ;  /* 0x0005e800010f7983 */ /* 0x000f220000100800 */
[----:B------:R-:W-:Y:S02]  /*e6e0*/  PRMT R4, RZ, 0x7610, R4 ;  /* 0x00007610ff047816 */ /* 0x000fe40000000004 */
[----:B------:R-:W-:Y:S01]  /*e6f0*/  ISETP.GT.AND P0, PT, R16, 0x40, PT ;  /* 0x000000401000780c */ /* 0x000fe20003f04270 */
[----:B------:R-:W4:Y:S01]  /*e700*/  LDL R17, [R1+0x470] ;  /* 0x0004700001117983 */ /* 0x000f220000100800 */
[----:B------:R-:W-:-:S03]  /*e710*/  PRMT R222, RZ, 0x7610, R222 ;  /* 0x00007610ffde7816 */ /* 0x000fc600000000de */
[----:B------:R1:W4:Y:S01]  /*e720*/  @P2 LDG.E.U16 R4, desc[UR6][R8.64] ;  /* 0x0000000608042981 */ /* 0x000322000c1e1500 */
[C---:B------:R-:W-:Y:S02]  /*e730*/  ISETP.GT.AND P1, PT, R16.reuse, 0x41, PT ;  /* 0x000000411000780c */ /* 0x040fe40003f24270 */
[----:B------:R-:W-:Y:S01]  /*e740*/  PRMT R162, RZ, 0x7610, R162 ;  /* 0x00007610ffa27816 */ /* 0x000fe200000000a2 */
[----:B------:R-:W4:Y:S01]  /*e750*/  LDL R20, [R1+0x428] ;  /* 0x0004280001147983 */ /* 0x000f220000100800 */
[----:B------:R-:W-:Y:S02]  /*e760*/  PRMT R178, RZ, 0x7610, R178 ;  /* 0x00007610ffb27816 */ /* 0x000fe400000000b2 */
[----:B------:R-:W-:Y:S01]  /*e770*/  PRMT R194, RZ, 0x7610, R194 ;  /* 0x00007610ffc27816 */ /* 0x000fe200000000c2 */
[----:B------:R-:W4:Y:S01]  /*e780*/  LDL R19, [R1+0x42c] ;  /* 0x00042c0001137983 */ /* 0x000f220000100800 */
[----:B-1----:R-:W-:Y:S02]  /*e790*/  @P3 IMAD.MOV.U32 R8, RZ, RZ, R13 ;  /* 0x000000ffff083224 */ /* 0x002fe400078e000d */
[----:B------:R-:W-:Y:S01]  /*e7a0*/  @P3 IMAD.MOV.U32 R9, RZ, RZ, R14 ;  /* 0x000000ffff093224 */ /* 0x000fe200078e000e */
[----:B------:R-:W4:Y:S04]  /*e7b0*/  LDL R13, [R1+0x5e4] ;  /* 0x0005e400010d7983 */ /* 0x000f280000100800 */
[----:B------:R-:W4:Y:S04]  /*e7c0*/  LDL R14, [R1+0x5e0] ;  /* 0x0005e000010e7983 */ /* 0x000f280000100800 */
[----:B------:R3:W4:Y:S01]  /*e7d0*/  @P3 LDG.E.U16 R222, desc[UR6][R8.64] ;  /* 0x0000000608de3981 */ /* 0x000722000c1e1500 */
[----:B------:R-:W-:-:S02]  /*e7e0*/  ISETP.GT.AND P2, PT, R16, 0x42, PT ;  /* 0x000000421000780c */ /* 0x000fc40003f44270 */
[----:B------:R-:W-:Y:S01]  /*e7f0*/  PRMT R195, RZ, 0x7610, R195 ;  /* 0x00007610ffc37816 */ /* 0x000fe200000000c3 */
[----:B------:R-:W4:Y:S01]  /*e800*/  LDL R18, [R1+0x420] ;  /* 0x0004200001127983 */ /* 0x000f220000100800 */
[----:B------:R-:W-:Y:S02]  /*e810*/  PRMT R227, RZ, 0x7610, R227 ;  /* 0x00007610ffe37816 */ /* 0x000fe400000000e3 */
[----:B------:R-:W-:Y:S01]  /*e820*/  PRMT R229, RZ, 0x7610, R229 ;  /* 0x00007610ffe57816 */ /* 0x000fe200000000e5 */
[----:B------:R-:W4:Y:S01]  /*e830*/  LDL R22, [R1+0x400] ;  /* 0x0004000001167983 */ /* 0x000f220000100800 */
[----:B---3--:R-:W-:Y:S02]  /*e840*/  @P0 IMAD.MOV.U32 R8, RZ, RZ, R11 ;  /* 0x000000ffff080224 */ /* 0x008fe400078e000b */
[----:B------:R-:W-:Y:S01]  /*e850*/  @P0 IMAD.MOV.U32 R9, RZ, RZ, R12 ;  /* 0x000000ffff090224 */ /* 0x000fe200078e000c */
[----:B------:R-:W3:Y:S04]  /*e860*/  LDL R11, [R1+0x5dc] ;  /* 0x0005dc00010b7983 */ /* 0x000ee80000100800 */
[----:B------:R-:W3:Y:S04]  /*e870*/  LDL R12, [R1+0x5d8] ;  /* 0x0005d800010c7983 */ /* 0x000ee80000100800 */
[----:B------:R2:W3:Y:S01]  /*e880*/  @P0 LDG.E.U16 R162, desc[UR6][R8.64] ;  /* 0x0000000608a20981 */ /* 0x0004e2000c1e1500 */
[----:B------:R-:W-:-:S02]  /*e890*/  PRMT R5, RZ, 0x7610, R5 ;  /* 0x00007610ff057816 */ /* 0x000fc40000000005 */
[----:B------:R-:W-:Y:S01]  /*e8a0*/  PRMT R220, RZ, 0x7610, R220 ;  /* 0x00007610ffdc7816 */ /* 0x000fe200000000dc */
[----:B------:R-:W3:Y:S01]  /*e8b0*/  LDL R153, [R1+0x3d0] ;  /* 0x0003d00001997983 */ /* 0x000ee20000100800 */
[----:B------:R-:W-:Y:S02]  /*e8c0*/  PRMT R165, RZ, 0x7610, R165 ;  /* 0x00007610ffa57816 */ /* 0x000fe400000000a5 */
[----:B------:R-:W-:Y:S01]  /*e8d0*/  PRMT R181, RZ, 0x7610, R181 ;  /* 0x00007610ffb57816 */ /* 0x000fe200000000b5 */
[----:B------:R-:W3:Y:S01]  /*e8e0*/  LDL R152, [R1+0x3d4] ;  /* 0x0003d40001987983 */ /* 0x000ee20000100800 */
[----:B--2---:R-:W-:-:S03]  /*e8f0*/  @P1 IMAD.MOV.U32 R9, RZ, RZ, R10 ;  /* 0x000000ffff091224 */ /* 0x004fc600078e000a */
[----:B------:R-:W2:Y:S01]  /*e900*/  LDL R10, [R1+0x5d0] ;  /* 0x0005d000010a7983 */ /* 0x000ea20000100800 */
[----:B----4-:R-:W-:-:S03]  /*e910*/  @P1 IMAD.MOV.U32 R8, RZ, RZ, R0 ;  /* 0x000000ffff081224 */ /* 0x010fc600078e0000 */
[----:B------:R-:W4:Y:S04]  /*e920*/  LDL R0, [R1+0x5d4] ;  /* 0x0005d40001007983 */ /* 0x000f280000100800 */
[----:B------:R1:W4:Y:S02]  /*e930*/  @P1 LDG.E.U16 R178, desc[UR6][R8.64] ;  /* 0x0000000608b21981 */ /* 0x000324000c1e1500 */
[----:B-1----:R-:W-:Y:S02]  /*e940*/  @P2 IMAD.MOV.U32 R8, RZ, RZ, R3 ;  /* 0x000000ffff082224 */ /* 0x002fe400078e0003 */
[----:B------:R-:W4:Y:S01]  /*e950*/  LDL R3, [R1+0x5cc] ;  /* 0x0005cc0001037983 */ /* 0x000f220000100800 */
[----:B------:R-:W-:Y:S01]  /*e960*/  ISETP.GT.AND P3, PT, R16, 0x43, PT ;  /* 0x000000431000780c */ /* 0x000fe20003f64270 */
[----:B------:R-:W-:-:S02]  /*e970*/  @P2 IMAD.MOV.U32 R9, RZ, RZ, R15 ;  /* 0x000000ffff092224 */ /* 0x000fc400078e000f */
[----:B------:R-:W4:Y:S01]  /*e980*/  LDL R15, [R1+0x5c8] ;  /* 0x0005c800010f7983 */ /* 0x000f220000100800 */
[----:B------:R-:W-:-:S03]  /*e990*/  ISETP.GT.AND P0, PT, R16, 0x44, PT ;  /* 0x000000441000780c */ /* 0x000fc60003f04270 */
[----:B------:R1:W4:Y:S01]  /*e9a0*/  @P2 LDG.E.U16 R194, desc[UR6][R8.64] ;  /* 0x0000000608c22981 */ /* 0x000322000c1e1500 */
[----:B------:R-:W-:-:S05]  /*e9b0*/  ISETP.GT.AND P1, PT, R16, 0x45, PT ;  /* 0x000000451000780c */ /* 0x000fca0003f24270 */
[----:B-1----:R-:W-:Y:S02]  /*e9c0*/  @P3 IMAD.MOV.U32 R8, RZ, RZ, R13 ;  /* 0x000000ffff083224 */ /* 0x002fe400078e000d */
[----:B------:R-:W-:Y:S01]  /*e9d0*/  @P3 IMAD.MOV.U32 R9, RZ, RZ, R14 ;  /* 0x000000ffff093224 */ /* 0x000fe200078e000e */
[----:B------:R-:W4:Y:S04]  /*e9e0*/  LDL R13, [R1+0x5c4] ;  /* 0x0005c400010d7983 */ /* 0x000f280000100800 */
[----:B------:R-:W4:Y:S04]  /*e9f0*/  LDL R14, [R1+0x5c0] ;  /* 0x0005c000010e7983 */ /* 0x000f280000100800 */
[----:B------:R3:W4:Y:S01]  /*ea00*/  @P3 LDG.E.U16 R195, desc[UR6][R8.64] ;  /* 0x0000000608c33981 */ /* 0x000722000c1e1500 */
[----:B------:R-:W-:Y:S01]  /*ea10*/  ISETP.GT.AND P2, PT, R16, 0x46, PT ;  /* 0x000000461000780c */ /* 0x000fe20003f44270 */
[----:B---3--:R-:W-:-:S02]  /*ea20*/  @P0 IMAD.MOV.U32 R8, RZ, RZ, R11 ;  /* 0x000000ffff080224 */ /* 0x008fc400078e000b */
[----:B------:R-:W-:Y:S01]  /*ea30*/  @P0 IMAD.MOV.U32 R9, RZ, RZ, R12 ;  /* 0x000000ffff090224 */ /* 0x000fe200078e000c */
[----:B------:R-:W3:Y:S04]  /*ea40*/  LDL R11, [R1+0x5bc] ;  /* 0x0005bc00010b7983 */ /* 0x000ee80000100800 */
[----:B------:R-:W3:Y:S04]  /*ea50*/  LDL R12, [R1+0x5b8] ;  /* 0x0005b800010c7983 */ /* 0x000ee80000100800 */
[----:B------:R2:W3:Y:S02]  /*ea60*/  @P0 LDG.E.U16 R227, desc[UR6][R8.64] ;  /* 0x0000000608e30981 */ /* 0x0004e4000c1e1500 */
[----:B--2---:R-:W-:-:S02]  /*ea70*/  @P1 IMAD.MOV.U32 R9, RZ, RZ, R10 ;  /* 0x000000ffff091224 */ /* 0x004fc400078e000a */
        /* <DEDUP_REMOVED lines=13> */
[----:B------:R-:W4:Y:S01]  /*eb50*/  LDL R13, [R1+0x5a4] ;  /* 0x0005a400010d7983 */ /* 0x000f220000100800 */
[----:B------:R-:W-:-:S03]  /*eb60*/  @P3 IMAD.MOV.U32 R9, RZ, RZ, R14 ;  /* 0x000000ffff093224 */ /* 0x000fc600078e000e */
[----:B------:R-:W4:Y:S04]  /*eb70*/  LDL R14, [R1+0x5a0] ;  /* 0x0005a000010e7983 */ /* 0x000f280000100800 */
[----:B------:R3:W4:Y:S01]  /*eb80*/  @P3 LDG.E.U16 R220, desc[UR6][R8.64] ;  /* 0x0000000608dc3981 */ /* 0x000722000c1e1500 */
[----:B------:R-:W-:Y:S01]  /*eb90*/  ISETP.GT.AND P2, PT, R16, 0x4a, PT ;  /* 0x0000004a1000780c */ /* 0x000fe20003f44270 */
[----:B---3--:R-:W-:Y:S02]  /*eba0*/  @P0 IMAD.MOV.U32 R8, RZ, RZ, R11 ;  /* 0x000000ffff080224 */ /* 0x008fe400078e000b */
[----:B------:R-:W3:Y:S01]  /*ebb0*/  LDL R11, [R1+0x59c] ;  /* 0x00059c00010b7983 */ /* 0x000ee20000100800 */
[----:B------:R-:W-:-:S03]  /*ebc0*/  @P0 IMAD.MOV.U32 R9, RZ, RZ, R12 ;  /* 0x000000ffff090224 */ /* 0x000fc600078e000c */
[----:B------:R-:W3:Y:S04]  /*ebd0*/  LDL R12, [R1+0x598] ;  /* 0x00059800010c7983 */ /* 0x000ee80000100800 */
[----:B------:R2:W3:Y:S02]  /*ebe0*/  @P0 LDG.E.U16 R165, desc[UR6][R8.64] ;  /* 0x0000000608a50981 */ /* 0x0004e4000c1e1500 */
[----:B--2---:R-:W-:Y:S02]  /*ebf0*/  @P1 IMAD.MOV.U32 R9, RZ, RZ, R10 ;  /* 0x000000ffff091224 */ /* 0x004fe400078e000a */
        /* <DEDUP_REMOVED lines=9> */
[----:B------:R-:W-:Y:S02]  /*ec90*/  PRMT R210, RZ, 0x7610, R210 ;  /* 0x00007610ffd27816 */ /* 0x000fe400000000d2 */
[C---:B------:R-:W-:Y:S02]  /*eca0*/  ISETP.GT.AND P0, PT, R16.reuse, 0x4c, PT ;  /* 0x0000004c1000780c */ /* 0x040fe40003f04270 */
[----:B------:R-:W-:Y:S02]  /*ecb0*/  PRMT R214, RZ, 0x7610, R214 ;  /* 0x00007610ffd67816 */ /* 0x000fe400000000d6 */
[----:B------:R1:W4:Y:S01]  /*ecc0*/  @P2 LDG.E.U16 R210, desc[UR6][R8.64] ;  /* 0x0000000608d22981 */ /* 0x000322000c1e1500 */
[----:B------:R-:W-:Y:S02]  /*ecd0*/  ISETP.GT.AND P1, PT, R16, 0x4d, PT ;  /* 0x0000004d1000780c */ /* 0x000fe40003f24270 */
[----:B-1----:R-:W-:-:S02]  /*ece0*/  @P3 IMAD.MOV.U32 R8, RZ, RZ, R13 ;  /* 0x000000ffff083224 */ /* 0x002fc400078e000d */
[----:B------:R-:W-:Y:S01]  /*ecf0*/  @P3 IMAD.MOV.U32 R9, RZ, RZ, R14 ;  /* 0x000000ffff093224 */ /* 0x000fe200078e000e */
[----:B------:R-:W4:Y:S04]  /*ed00*/  LDL R13, [R1+0x584] ;  /* 0x00058400010d7983 */ /* 0x000f280000100800 */
[----:B------:R-:W4:Y:S04]  /*ed10*/  LDL R14, [R1+0x580] ;  /* 0x00058000010e7983 */ /* 0x000f280000100800 */
[----:B------:R3:W4:Y:S01]  /*ed20*/  @P3 LDG.E.U16 R214, desc[UR6][R8.64] ;  /* 0x0000000608d63981 */ /* 0x000722000c1e1500 */
[----:B------:R-:W-:-:S02]  /*ed30*/  PRMT R7, RZ, 0x7610, R7 ;  /* 0x00007610ff077816 */ /* 0x000fc40000000007 */
[----:B------:R-:W-:Y:S01]  /*ed40*/  ISETP.GT.AND P2, PT, R16, 0x4e, PT ;  /* 0x0000004e1000780c */ /* 0x000fe20003f44270 */
[----:B---3--:R-:W-:Y:S02]  /*ed50*/  @P0 IMAD.MOV.U32 R8, RZ, RZ, R11 ;  /* 0x000000ffff080224 */ /* 0x008fe400078e000b */
[----:B------:R-:W-:Y:S01]  /*ed60*/  @P0 IMAD.MOV.U32 R9, RZ, RZ, R12 ;  /* 0x000000ffff090224 */ /* 0x000fe200078e000c */
[----:B------:R-:W3:Y:S04]  /*ed70*/  LDL R11, [R1+0x57c] ;  /* 0x00057c00010b7983 */ /* 0x000ee80000100800 */
[----:B------:R-:W3:Y:S01]  /*ed80*/  LDL R12, [R1+0x578] ;  /* 0x00057800010c7983 */ /* 0x000ee20000100800 */
[----:B------:R-:W-:-:S03]  /*ed90*/  PRMT R2, RZ, 0x7610, R2 ;  /* 0x00007610ff027816 */ /* 0x000fc60000000002 */
        /* <DEDUP_REMOVED lines=17> */
[----:B------:R-:W4:Y:S01]  /*eeb0*/  LDL R13, [R1+0x564] ;  /* 0x00056400010d7983 */ /* 0x000f220000100800 */
[----:B------:R-:W-:-:S03]  /*eec0*/  @P3 IMAD.MOV.U32 R9, RZ, RZ, R14 ;  /* 0x000000ffff093224 */ /* 0x000fc600078e000e */
[----:B------:R-:W4:Y:S04]  /*eed0*/  LDL R14, [R1+0x560] ;  /* 0x00056000010e7983 */ /* 0x000f280000100800 */
[----:B------:R3:W4:Y:S01]  /*eee0*/  @P3 LDG.E.U16 R249, desc[UR6][R8.64] ;  /* 0x0000000608f93981 */ /* 0x000722000c1e1500 */
[----:B------:R-:W-:Y:S02]  /*eef0*/  PRMT R164, RZ, 0x7610, R164 ;  /* 0x00007610ffa47816 */ /* 0x000fe400000000a4 */
[----:B------:R-:W-:Y:S01]  /*ef00*/  ISETP.GT.AND P0, PT, R16, 0x52, PT ;  /* 0x000000521000780c */ /* 0x000fe20003f04270 */
[----:B---3--:R-:W-:Y:S02]  /*ef10*/  @P4 IMAD.MOV.U32 R8, RZ, RZ, R11 ;  /* 0x000000ffff084224 */ /* 0x008fe400078e000b */
[----:B------:R-:W3:Y:S01]  /*ef20*/  LDL R11, [R1+0x55c] ;  /* 0x00055c00010b7983 */ /* 0x000ee20000100800 */
[----:B------:R-:W-:-:S03]  /*ef30*/  @P4 IMAD.MOV.U32 R9, RZ, RZ, R12 ;  /* 0x000000ffff094224 */ /* 0x000fc600078e000c */
        /* <DEDUP_REMOVED lines=13> */
[----:B------:R-:W-:Y:S02]  /*f010*/  ISETP.GT.AND P3, PT, R16, 0x54, PT ;  /* 0x000000541000780c */ /* 0x000fe40003f64270 */
[----:B------:R-:W-:Y:S02]  /*f020*/  PRMT R209, RZ, 0x7610, R209 ;  /* 0x00007610ffd17816 */ /* 0x000fe400000000d1 */
[----:B------:R-:W-:-:S04]  /*f030*/  PRMT R241, RZ, 0x7610, R241 ;  /* 0x00007610fff17816 */ /* 0x000fc800000000f1 */
[----:B------:R1:W4:Y:S01]  /*f040*/  @P0 LDG.E.U16 R209, desc[UR6][R8.64] ;  /* 0x0000000608d10981 */ /* 0x000322000c1e1500 */
[----:B------:R-:W-:Y:S01]  /*f050*/  ISETP.GT.AND P1, PT, R16, 0x55, PT ;  /* 0x000000551000780c */ /* 0x000fe20003f24270 */
[----:B-1----:R-:W-:Y:S02]  /*f060*/  @P2 IMAD.MOV.U32 R8, RZ, RZ, R13 ;  /* 0x000000ffff082224 */ /* 0x002fe400078e000d */
[----:B------:R-:W4:Y:S01]  /*f070*/  LDL R13, [R1+0x544] ;  /* 0x00054400010d7983 */ /* 0x000f220000100800 */
[----:B------:R-:W-:-:S03]  /*f080*/  @P2 IMAD.MOV.U32 R9, RZ, RZ, R14 ;  /* 0x000000ffff092224 */ /* 0x000fc600078e000e */
[----:B------:R-:W4:Y:S04]  /*f090*/  LDL R14, [R1+0x540] ;  /* 0x00054000010e7983 */ /* 0x000f280000100800 */
[----:B------:R3:W4:Y:S01]  /*f0a0*/  @P2 LDG.E.U16 R241, desc[UR6][R8.64] ;  /* 0x0000000608f12981 */ /* 0x000722000c1e1500 */
[----:B------:R-:W-:Y:S02]  /*f0b0*/  ISETP.GT.AND P4, PT, R16, 0x56, PT ;  /* 0x000000561000780c */ /* 0x000fe40003f84270 */
[----:B------:R-:W-:Y:S01]  /*f0c0*/  PRMT R246, RZ, 0x7610, R246 ;  /* 0x00007610fff67816 */ /* 0x000fe200000000f6 */
        /* <DEDUP_REMOVED lines=17> */
[----:B------:R-:W-:Y:S02]  /*f1e0*/  ISETP.GT.AND P1, PT, R16, 0x58, PT ;  /* 0x000000581000780c */ /* 0x000fe40003f24270 */
[----:B------:R-:W-:Y:S02]  /*f1f0*/  PRMT R240, RZ, 0x7610, R240 ;  /* 0x00007610fff07816 */ /* 0x000fe400000000f0 */
[----:B------:R1:W4:Y:S01]  /*f200*/  @P4 LDG.E.U16 R243, desc[UR6][R8.64] ;  /* 0x0000000608f34981 */ /* 0x000322000c1e1500 */
[----:B------:R-:W-:Y:S02]  /*f210*/  PRMT R167, RZ, 0x7610, R167 ;  /* 0x00007610ffa77816 */ /* 0x000fe400000000a7 */
[----:B-1----:R-:W-:-:S02]  /*f220*/  @P0 IMAD.MOV.U32 R8, RZ, RZ, R13 ;  /* 0x000000ffff080224 */ /* 0x002fc400078e000d */
        /* <DEDUP_REMOVED lines=9> */
[----:B------:R2:W3:Y:S01]  /*f2c0*/  @P1 LDG.E.U16 R167, desc[UR6][R8.64] ;  /* 0x0000000608a71981 */ /* 0x0004e2000c1e1500 */
[----:B------:R-:W-:Y:S02]  /*f2d0*/  ISETP.GT.AND P1, PT, R16, 0x5a, PT ;  /* 0x0000005a1000780c */ /* 0x000fe40003f24270 */
[----:B------:R-:W-:Y:S01]  /*f2e0*/  PRMT R183, RZ, 0x7610, R183 ;  /* 0x00007610ffb77816 */ /* 0x000fe200000000b7 */
[----:B--2---:R-:W-:Y:S02]  /*f2f0*/  @P0 IMAD.MOV.U32 R9, RZ, RZ, R10 ;  /* 0x000000ffff090224 */ /* 0x004fe400078e000a */
[----:B------:R-:W2:Y:S01]  /*f300*/  LDL R10, [R1+0x510] ;  /* 0x00051000010a7983 */ /* 0x000ea20000100800 */
[----:B----4-:R-:W-:-:S03]  /*f310*/  @P0 IMAD.MOV.U32 R8, RZ, RZ, R0 ;  /* 0x000000ffff080224 */ /* 0x010fc600078e0000 */
[----:B------:R-:W4:Y:S04]  /*f320*/  LDL R0, [R1+0x514] ;  /* 0x0005140001007983 */ /* 0x000f280000100800 */
[----:B------:R1:W4:Y:S02]  /*f330*/  @P0 LDG.E.U16 R183, desc[UR6][R8.64] ;  /* 0x0000000608b70981 */ /* 0x000324000c1e1500 */
[----:B-1----:R-:W-:Y:S02]  /*f340*/  @P1 IMAD.MOV.U32 R8, RZ, RZ, R3 ;  /* 0x000000ffff081224 */ /* 0x002fe400078e0003 */
[----:B------:R-:W4:Y:S01]  /*f350*/  LDL R3, [R1+0x50c] ;  /* 0x00050c0001037983 */ /* 0x000f220000100800 */
[----:B------:R-:W-:Y:S01]  /*f360*/  PRMT R208, RZ, 0x7610, R208 ;  /* 0x00007610ffd07816 */ /* 0x000fe200000000d0 */
[----:B------:R-:W-:Y:S01]  /*f370*/  @P1 IMAD.MOV.U32 R9, RZ, RZ, R15 ;  /* 0x000000ffff091224 */ /* 0x000fe200078e000f */
[C---:B------:R-:W-:Y:S01]  /*f380*/  ISETP.GT.AND P0, PT, R16.reuse, 0x5b, PT ;  /* 0x0000005b1000780c */ /* 0x040fe20003f04270 */
[----:B------:R-:W4:Y:S04]  /*f390*/  LDL R15, [R1+0x508] ;  /* 0x00050800010f7983 */ /* 0x000f280000100800 */
[----:B------:R1:W4:Y:S01]  /*f3a0*/  @P1 LDG.E.U16 R208, desc[UR6][R8.64] ;  /* 0x0000000608d01981 */ /* 0x000322000c1e1500 */
[----:B------:R-:W-:-:S02]  /*f3b0*/  ISETP.GT.AND P1, PT, R16, 0x5c, PT ;  /* 0x0000005c1000780c */ /* 0x000fc40003f24270 */
[----:B------:R-:W-:Y:S02]  /*f3c0*/  PRMT R233, RZ, 0x7610, R233 ;  /* 0x00007610ffe97816 */ /* 0x000fe400000000e9 */
[----:B------:R-:W-:-:S03]  /*f3d0*/  PRMT R238, RZ, 0x7610, R238 ;  /* 0x00007610ffee7816 */ /* 0x000fc600000000ee */
        /* <DEDUP_REMOVED lines=111> */
[----:B------:R-:W-:Y:S02]  /*fad0*/  PRMT R206, RZ, 0x7610, R206 ;  /* 0x00007610ffce7816 */ /* 0x000fe400000000ce */
[----:B------:R-:W-:Y:S01]  /*fae0*/  ISETP.GT.AND P1, PT, R16, 0x6b, PT ;  /* 0x0000006b1000780c */ /* 0x000fe20003f24270 */
[----:B-1----:R-:W-:-:S02]  /*faf0*/  @P2 IMAD.MOV.U32 R8, RZ, RZ, R13 ;  /* 0x000000ffff082224 */ /* 0x002fc400078e000d */
[----:B------:R-:W4:Y:S01]  /*fb00*/  LDL R13, [R1+0x494] ;  /* 0x00049400010d7983 */ /* 0x000f220000100800 */
[----:B------:R-:W-:-:S03]  /*fb10*/  @P2 IMAD.MOV.U32 R9, RZ, RZ, R14 ;  /* 0x000000ffff092224 */ /* 0x000fc600078e000e */
[----:B------:R-:W4:Y:S04]  /*fb20*/  LDL R14, [R1+0x490] ;  /* 0x00049000010e7983 */ /* 0x000f280000100800 */
[----:B------:R3:W4:Y:S02]  /*fb30*/  @P2 LDG.E.U16 R171, desc[UR6][R8.64] ;  /* 0x0000000608ab2981 */ /* 0x000724000c1e1500 */
        /* <DEDUP_REMOVED lines=28> */
[----:B---3--:R-:W-:Y:S01]  /*fd00*/  @P0 IMAD.MOV.U32 R8, RZ, RZ, R11 ;  /* 0x000000ffff080224 */ /* 0x008fe200078e000b */
[----:B------:R-:W-:Y:S01]  /*fd10*/  PRMT R215, RZ, 0x7610, R215 ;  /* 0x00007610ffd77816 */ /* 0x000fe200000000d7 */
[----:B------:R-:W3:Y:S01]  /*fd20*/  LDL R11, [R1+0x458] ;  /* 0x00045800010b7983 */ /* 0x000ee20000100800 */
[----:B------:R-:W-:-:S03]  /*fd30*/  @P0 IMAD.MOV.U32 R9, RZ, RZ, R12 ;  /* 0x000000ffff090224 */ /* 0x000fc600078e000c */
[----:B------:R-:W3:Y:S04]  /*fd40*/  LDL R12, [R1+0x464] ;  /* 0x00046400010c7983 */ /* 0x000ee80000100800 */
[----:B------:R2:W3:Y:S01]  /*fd50*/  @P0 LDG.E.U16 R216, desc[UR6][R8.64] ;  /* 0x0000000608d80981 */ /* 0x0004e2000c1e1500 */
[----:B------:R-:W-:Y:S01]  /*fd60*/  ISETP.GT.AND P0, PT, R16, 0x71, PT ;  /* 0x000000711000780c */ /* 0x000fe20003f04270 */
[----:B--2---:R-:W-:Y:S02]  /*fd70*/  @P1 IMAD.MOV.U32 R9, RZ, RZ, R10 ;  /* 0x000000ffff091224 */ /* 0x004fe400078e000a */
[----:B------:R-:W2:Y:S01]  /*fd80*/  LDL R10, [R1+0x45c] ;  /* 0x00045c00010a7983 */ /* 0x000ea20000100800 */
[----:B----4-:R-:W-:-:S03]  /*fd90*/  @P1 IMAD.MOV.U32 R8, RZ, RZ, R0 ;  /* 0x000000ffff081224 */ /* 0x010fc600078e0000 */
[----:B------:R-:W4:Y:S04]  /*fda0*/  LDL R0, [R1+0x454] ;  /* 0x0004540001007983 */ /* 0x000f280000100800 */
[----:B------:R1:W4:Y:S02]  /*fdb0*/  @P1 LDG.E.U16 R215, desc[UR6][R8.64] ;  /* 0x0000000608d71981 */ /* 0x000324000c1e1500 */
[----:B-1----:R-:W-:Y:S02]  /*fdc0*/  @P0 IMAD.MOV.U32 R8, RZ, RZ, R3 ;  /* 0x000000ffff080224 */ /* 0x002fe400078e0003 */
[----:B------:R-:W2:Y:S01]  /*fdd0*/  LDL R3, [R1+0x450] ;  /* 0x0004500001037983 */ /* 0x000ea20000100800 */
        /* <DEDUP_REMOVED lines=14> */
[----:B-1----:R-:W-:Y:S02]  /*fec0*/  @P0 IMAD.MOV.U32 R9, RZ, RZ, R13 ;  /* 0x000000ffff090224 */ /* 0x002fe400078e000d */
[----:B------:R-:W4:Y:S01]  /*fed0*/  LDL R13, [R1+0x440] ;  /* 0x00044000010d7983 */ /* 0x000f220000100800 */
[----:B---3--:R-:W-:-:S03]  /*fee0*/  @P0 IMAD.MOV.U32 R8, RZ, RZ, R12 ;  /* 0x000000ffff080224 */ /* 0x008fc600078e000c */
[----:B------:R-:W3:Y:S04]  /*fef0*/  LDL R12, [R1+0x444] ;  /* 0x00044400010c7983 */ /* 0x000ee80000100800 */
[----:B------:R1:W3:Y:S01]  /*ff00*/  @P0 LDG.E.U16 R213, desc[UR6][R8.64] ;  /* 0x0000000608d50981 */ /* 0x0002e2000c1e1500 */
[----:B------:R-:W-:Y:S01]  /*ff10*/  ISETP.GT.AND P0, PT, R16, 0x75, PT ;  /* 0x000000751000780c */ /* 0x000fe20003f04270 */
[----:B-1----:R-:W-:-:S12]  /*ff20*/  @P1 IMAD.MOV.U32 R9, RZ, RZ, R11 ;  /* 0x000000ffff091224 */ /* 0x002fd800078e000b */
[----:B--2---:R-:W-:Y:S02]  /*ff30*/  @P0 IMAD.MOV.U32 R11, RZ, RZ, R3 ;  /* 0x000000ffff0b0224 */ /* 0x004fe400078e0003 */
[----:B------:R-:W2:Y:S01]  /*ff40*/  LDL R3, [R1+0x430] ;  /* 0x0004300001037983 */ /* 0x000ea20000100800 */
[----:B------:R-:W-:Y:S02]  /*ff50*/  @P1 IMAD.MOV.U32 R8, RZ, RZ, R10 ;  /* 0x000000ffff081224 */ /* 0x000fe400078e000a */
[----:B----4-:R-:W-:Y:S02]  /*ff60*/  @P0 IMAD.MOV.U32 R10, RZ, RZ, R0 ;  /* 0x000000ffff0a0224 */ /* 0x010fe400078e0000 */
[----:B------:R-:W4:Y:S01]  /*ff70*/  LDL R0, [R1+0x434] ;  /* 0x0004340001007983 */ /* 0x000f220000100800 */
[----:B------:R-:W-:-:S06]  /*ff80*/  PRMT R212, RZ, 0x7610, R212 ;  /* 0x00007610ffd47816 */ /* 0x000fcc00000000d4 */
[----:B------:R1:W4:Y:S01]  /*ff90*/  @P1 LDG.E.U16 R212, desc[UR6][R8.64] ;  /* 0x0000000608d41981 */ /* 0x000322000c1e1500 */
[----:B------:R-:W-:Y:S02]  /*ffa0*/  ISETP.GT.AND P1, PT, R16, 0x76, PT ;  /* 0x000000761000780c */ /* 0x000fe40003f24270 */
[----:B-1----:R-:W-:Y:S02]  /*ffb0*/  PRMT R8, RZ, 0x7610, R8 ;  /* 0x00007610ff087816 */ /* 0x002fe40000000008 */
[----:B------:R-:W-:-:S04]  /*ffc0*/  PRMT R9, RZ, 0x7610, R9 ;  /* 0x00007610ff097816 */ /* 0x000fc80000000009 */
[----:B------:R1:W4:Y:S01]  /*ffd0*/  @P0 LDG.E.U16 R8, desc[UR6][R10.64] ;  /* 0x000000060a080981 */ /* 0x000322000c1e1500 */
[----:B------:R-:W-:-:S04]  /*ffe0*/  ISETP.GT.AND P0, PT, R16, 0x77, PT ;  /* 0x000000771000780c */ /* 0x000fc80003f04270 */
[----:B-1----:R-:W-:Y:S02]  /*fff0*/  @P1 IMAD.MOV.U32 R10, RZ, RZ, R14 ;  /* 0x000000ffff0a1224 */ /* 0x002fe400078e000e */
[----:B------:R-:W-:Y:S01]  /*10000*/  @P1 IMAD.MOV.U32 R11, RZ, RZ, R15 ;  /* 0x000000ffff0b1224 */ /* 0x000fe200078e000f */
[----:B------:R-:W4:Y:S04]  /*10010*/  LDL R14, [R1+0x41c] ;  /* 0x00041c00010e7983 */ /* 0x000f280000100800 */
[----:B------:R1:W4:Y:S01]  /*10020*/  @P1 LDG.E.U16 R9, desc[UR6][R10.64] ;  /* 0x000000060a091981 */ /* 0x000322000c1e1500 */
[----:B------:R-:W-:-:S03]  /*10030*/  ISETP.GT.AND P1, PT, R16, 0x79, PT ;  /* 0x000000791000780c */ /* 0x000fc60003f24270 */
[----:B------:R-:W4:Y:S01]  /*10040*/  LDL R15, [R1+0x418] ;  /* 0x00041800010f7983 */ /* 0x000f220000100800 */
[----:B-1----:R-:W-:-:S06]  /*10050*/  PRMT R10, RZ, 0x7610, R10 ;  /* 0x00007610ff0a7816 */ /* 0x002fcc000000000a */
[----:B---3--:R2:W3:Y:S03]  /*10060*/  @P0 LDG.E.U16 R10, desc[UR6][R12.64] ;  /* 0x000000060c0a0981 */ /* 0x0084e6000c1e1500 */
[----:B--2---:R-:W-:Y:S02]  /*10070*/  @P1 IMAD.MOV.U32 R13, RZ, RZ, R3 ;  /* 0x000000ffff0d1224 */ /* 0x004fe400078e0003 */
[----:B------:R-:W2:Y:S01]  /*10080*/  LDL R3, [R1+0x410] ;  /* 0x0004100001037983 */ /* 0x000ea20000100800 */
[----:B----4-:R-:W-:-:S03]  /*10090*/  @P1 IMAD.MOV.U32 R12, RZ, RZ, R0 ;  /* 0x000000ffff0c1224 */ /* 0x010fc600078e0000 */
[----:B------:R-:W4:Y:S01]  /*100a0*/  LDL R0, [R1+0x414] ;  /* 0x0004140001007983 */ /* 0x000f220000100800 */
[----:B------:R-:W-:Y:S02]  /*100b0*/  PRMT R187, RZ, 0x7610, R187 ;  /* 0x00007610ffbb7816 */ /* 0x000fe400000000bb */
[----:B------:R-:W-:-:S04]  /*100c0*/  ISETP.GT.AND P0, PT, R16, 0x7a, PT ;  /* 0x0000007a1000780c */ /* 0x000fc80003f04270 */
[----:B------:R1:W3:Y:S01]  /*100d0*/  @P1 LDG.E.U16 R187, desc[UR6][R12.64] ;  /* 0x000000060cbb1981 */ /* 0x0002e2000c1e1500 */
[----:B------:R-:W-:Y:S02]  /*100e0*/  ISETP.GT.AND P1, PT, R16, 0x7b, PT ;  /* 0x0000007b1000780c */ /* 0x000fe40003f24270 */
[----:B------:R-:W-:Y:S02]  /*100f0*/  PRMT R204, RZ, 0x7610, R204 ;  /* 0x00007610ffcc7816 */ /* 0x000fe400000000cc */
[----:B------:R-:W-:-:S04]  /*10100*/  PRMT R11, RZ, 0x7610, R11 ;  /* 0x00007610ff0b7816 */ /* 0x000fc8000000000b */
[----:B-1----:R-:W-:Y:S02]  /*10110*/  @P0 IMAD.MOV.U32 R12, RZ, RZ, R19 ;  /* 0x000000ffff0c0224 */ /* 0x002fe400078e0013 */
[----:B------:R-:W-:Y:S01]  /*10120*/  @P0 IMAD.MOV.U32 R13, RZ, RZ, R20 ;  /* 0x000000ffff0d0224 */ /* 0x000fe200078e0014 */
[----:B------:R-:W3:Y:S04]  /*10130*/  LDL R19, [R1+0x404] ;  /* 0x0004040001137983 */ /* 0x000ee80000100800 */
[----:B------:R1:W3:Y:S01]  /*10140*/  @P0 LDG.E.U16 R204, desc[UR6][R12.64] ;  /* 0x000000060ccc0981 */ /* 0x0002e2000c1e1500 */
[----:B------:R-:W-:-:S03]  /*10150*/  ISETP.GT.AND P0, PT, R16, 0x7c, PT ;  /* 0x0000007c1000780c */ /* 0x000fc60003f04270 */
[----:B------:R-:W3:Y:S01]  /*10160*/  LDL R20, [R1+0x408] ;  /* 0x0004080001147983 */ /* 0x000ee20000100800 */
[----:B-1----:R-:W-:Y:S02]  /*10170*/  @P1 IMAD.MOV.U32 R12, RZ, RZ, R17 ;  /* 0x000000ffff0c1224 */ /* 0x002fe400078e0011 */
[----:B------:R-:W-:Y:S01]  /*10180*/  @P1 IMAD.MOV.U32 R13, RZ, RZ, R18 ;  /* 0x000000ffff0d1224 */ /* 0x000fe200078e0012 */
[----:B------:R-:W3:Y:S04]  /*10190*/  LDL R17, [R1+0x40c] ;  /* 0x00040c0001117983 */ /* 0x000ee80000100800 */
[----:B------:R1:W3:Y:S01]  /*101a0*/  @P1 LDG.E.U16 R11, desc[UR6][R12.64] ;  /* 0x000000060c0b1981 */ /* 0x0002e2000c1e1500 */
[----:B------:R-:W-:-:S03]  /*101b0*/  ISETP.GT.AND P1, PT, R16, 0x7d, PT ;  /* 0x0000007d1000780c */ /* 0x000fc60003f24270 */
[----:B------:R-:W3:Y:S01]  /*101c0*/  LDL R18, [R1+0x808] ;  /* 0x0008080001127983 */ /* 0x000ee20000100800 */
[----:B-1----:R-:W-:-:S06]  /*101d0*/  PRMT R12, RZ, 0x7610, R12 ;  /* 0x00007610ff0c7816 */ /* 0x002fcc000000000c */
[----:B------:R2:W3:Y:S03]  /*101e0*/  @P0 LDG.E.U16 R12, desc[UR6][R14.64] ;  /* 0x000000060e0c0981 */ /* 0x0004e6000c1e1500 */
[----:B--2---:R-:W-:Y:S02]  /*101f0*/  @P1 IMAD.MOV.U32 R15, RZ, RZ, R3 ;  /* 0x000000ffff0f1224 */ /* 0x004fe400078e0003 */
[----:B------:R-:W2:Y:S01]  /*10200*/  LDL R3, [R1+0x80c] ;  /* 0x00080c0001037983 */ /* 0x000ea20000100800 */
[----:B----4-:R-:W-:Y:S02]  /*10210*/  @P1 IMAD.MOV.U32 R14, RZ, RZ, R0 ;  /* 0x000000ffff0e1224 */ /* 0x010fe400078e0000 */
[----:B------:R-:W1:Y:S01]  /*10220*/  S2R R0, SR_TID.X ;  /* 0x0000000000007919 */ /* 0x000e620000002100 */
[----:B------:R-:W-:Y:S02]  /*10230*/  ISETP.GT.AND P2, PT, R16, 0x7e, PT ;  /* 0x0000007e1000780c */ /* 0x000fe40003f44270 */
[----:B------:R-:W-:-:S06]  /*10240*/  PRMT R13, RZ, 0x7610, R13 ;  /* 0x00007610ff0d7816 */ /* 0x000fcc000000000d */
[----:B------:R4:W2:Y:S01]  /*10250*/  @P1 LDG.E.U16 R13, desc[UR6][R14.64] ;  /* 0x000000060e0d1981 */ /* 0x0008a2000c1e1500 */
[----:B------:R-:W-:Y:S02]  /*10260*/  ISETP.GT.AND P1, PT, R16, 0x7f, PT ;  /* 0x0000007f1000780c */ /* 0x000fe40003f24270 */
[----:B----4-:R-:W-:Y:S02]  /*10270*/  PRMT R14, RZ, 0x7610, R14 ;  /* 0x00007610ff0e7816 */ /* 0x010fe4000000000e */
[----:B-1----:R-:W-:-:S04]  /*10280*/  LOP3.LUT R0, R0, 0x7f, RZ, 0xc0, !PT ;  /* 0x0000007f00007812 */ /* 0x002fc800078ec0ff */
[----:B------:R-:W-:Y:S01]  /*10290*/  ISETP.GE.AND P0, PT, R0, R16, PT ;  /* 0x000000100000720c */ /* 0x000fe20003f06270 */
[----:B---3--:R-:W-:Y:S01]  /*102a0*/  @P2 IMAD.MOV.U32 R16, RZ, RZ, R17 ;  /* 0x000000ffff102224 */ /* 0x008fe200078e0011 */
[----:B------:R-:W3:Y:S01]  /*102b0*/  LDL.LU R0, [R1+0x20] ;  /* 0x0000200001007983 */ /* 0x000ee20000300800 */
[----:B------:R-:W-:-:S03]  /*102c0*/  @P2 IMAD.MOV.U32 R17, RZ, RZ, R20 ;  /* 0x000000ffff112224 */ /* 0x000fc600078e0014 */
[----:B------:R-:W4:Y:S04]  /*102d0*/  LDL R21, [R1+0x384] ;  /* 0x0003840001157983 */ /* 0x000f280000100800 */
[----:B------:R-:W4:Y:S04]  /*102e0*/  LDL R20, [R1+0x388] ;  /* 0x0003880001147983 */ /* 0x000f280000100800 */
[----:B------:R-:W3:Y:S04]  /*102f0*/  LDL R155, [R1+0x344] ;  /* 0x00034400019b7983 */ /* 0x000ee80000100800 */
[----:B------:R-:W3:Y:S04]  /*10300*/  LDL R23, [R1+0x348] ;  /* 0x0003480001177983 */ /* 0x000ee80000100800 */
[----:B------:R1:W3:Y:S01]  /*10310*/  @P2 LDG.E.U16 R14, desc[UR6][R16.64] ;  /* 0x00000006100e2981 */ /* 0x0002e2000c1e1500 */
[----:B------:R-:W-:-:S03]  /*10320*/  PRMT R15, RZ, 0x7610, R15 ;  /* 0x00007610ff0f7816 */ /* 0x000fc6000000000f */
[----:B0-----:R-:W3:Y:S04]  /*10330*/  LDL R234, [R1+0x248] ;  /* 0x0002480001ea7983 */ /* 0x001ee80000100800 */
[----:B------:R-:W3:Y:S01]  /*10340*/  LDL R224, [R1+0x204] ;  /* 0x0002040001e07983 */ /* 0x000ee20000100800 */
[----:B-1----:R-:W-:Y:S02]  /*10350*/  @P1 IMAD.MOV.U32 R16, RZ, RZ, R19 ;  /* 0x000000ffff101224 */ /* 0x002fe400078e0013 */
[----:B------:R-:W-:Y:S01]  /*10360*/  @P1 IMAD.MOV.U32 R17, RZ, RZ, R22 ;  /* 0x000000ffff111224 */ /* 0x000fe200078e0016 */
[----:B------:R-:W3:Y:S01]  /*10370*/  LDL R217, [R1+0x1c4] ;  /* 0x0001c40001d97983 */ /* 0x000ee20000100800 */
[----:B------:R-:W-:-:S03]  /*10380*/  @!P0 IMAD.MOV.U32 R19, RZ, RZ, R18 ;  /* 0x000000ffff138224 */ /* 0x000fc600078e0012 */
[----:B------:R-:W3:Y:S04]  /*10390*/  LDL R22, [R1+0x304] ;  /* 0x0003040001167983 */ /* 0x000ee80000100800 */
[----:B------:R0:W3:Y:S01]  /*103a0*/  @P1 LDG.E.U16 R15, desc[UR6][R16.64] ;  /* 0x00000006100f1981 */ /* 0x0000e2000c1e1500 */
[----:B------:R-:W-:Y:S01]  /*103b0*/  BAR.SYNC.DEFER_BLOCKING 0x0 ;  /* 0x0000000000007b1d */ /* 0x000fe20000010000 */
[----:B--2---:R-:W-:-:S05]  /*103c0*/  @!P0 IMAD.MOV.U32 R18, RZ, RZ, R3 ;  /* 0x000000ffff128224 */ /* 0x004fca00078e0003 */
[----:B------:R-:W2:Y:S01]  /*103d0*/  LDL R3, [R1+0x308] ;  /* 0x0003080001037983 */ /* 0x000ea20000100800 */
[----:B0-----:R-:W-:Y:S02]  /*103e0*/  PRMT R16, RZ, 0x7610, R16 ;  /* 0x00007610ff107816 */ /* 0x001fe40000000010 */
[----:B------:R-:W-:-:S04]  /*103f0*/  PRMT R17, RZ, 0x7610, R17 ;  /* 0x00007610ff117816 */ /* 0x000fc80000000011 */
[----:B------:R0:W2:Y:S02]  /*10400*/  @!P0 LDG.E.U16 R16, desc[UR6][R18.64] ;  /* 0x0000000612108981 */ /* 0x0000a4000c1e1500 */
[----:B0-----:R-:W-:Y:S02]  /*10410*/  @!P0 IMAD.MOV.U32 R18, RZ, RZ, R152 ;  /* 0x000000ffff128224 */ /* 0x001fe400078e0098 */
[----:B------:R-:W-:Y:S01]  /*10420*/  @!P0 IMAD.MOV.U32 R19, RZ, RZ, R153 ;  /* 0x000000ffff138224 */ /* 0x000fe200078e0099 */
[----:B------:R-:W2:Y:S04]  /*10430*/  LDL R152, [R1+0x288] ;  /* 0x0002880001987983 */ /* 0x000ea80000100800 */
[----:B------:R0:W2:Y:S04]  /*10440*/  @!P0 LDG.E.U16 R17, desc[UR6][R18.64] ;  /* 0x0000000612118981 */ /* 0x0000a8000c1e1500 */
[----:B------:R-:W2:Y:S01]  /*10450*/  LDL R153, [R1+0x284] ;  /* 0x0002840001997983 */ /* 0x000ea20000100800 */
[----:B0-----:R-:W-:-:S02]  /*10460*/  PRMT R18, RZ, 0x7610, R18 ;  /* 0x00007610ff127816 */ /* 0x001fc40000000012 */
[----:B------:R-:W-:-:S04]  /*10470*/  PRMT R19, RZ, 0x7610, R19 ;  /* 0x00007610ff137816 */ /* 0x000fc80000000013 */
[----:B----4-:R3:W4:Y:S02]  /*10480*/  @!P0 LDG.E.U16 R18, desc[UR6][R20.64] ;  /* 0x0000000614128981 */ /* 0x010724000c1e1500 */
[----:B---3--:R-:W-:Y:S02]  /*10490*/  @!P0 IMAD.MOV.U32 R20, RZ, RZ, R23 ;  /* 0x000000ffff148224 */ /* 0x008fe400078e0017 */
[----:B------:R-:W-:Y:S02]  /*104a0*/  @!P0 IMAD.MOV.U32 R21, RZ, RZ, R155 ;  /* 0x000000ffff158224 */ /* 0x000fe400078e009b */
[----:B------:R-:W3:Y:S04]  /*104b0*/  LDL R155, [R1+0x208] ;  /* 0x00020800019b7983 */ /* 0x000ee80000100800 */
[----:B------:R0:W4:Y:S02]  /*104c0*/  @!P0 LDG.E.U16 R19, desc[UR6][R20.64] ;  /* 0x0000000614138981 */ /* 0x000124000c1e1500 */
[----:B0-----:R-:W-:Y:S01]  /*104d0*/  PRMT R20, RZ, 0x7610, R20 ;  /* 0x00007610ff147816 */ /* 0x001fe20000000014 */
[----:B------:R-:W-:-:S02]  /*104e0*/  @!P0 IMAD.MOV.U32 R23, RZ, RZ, R22 ;  /* 0x000000ffff178224 */ /* 0x000fc400078e0016 */
[----:B--2---:R-:W-:Y:S01]  /*104f0*/  @!P0 IMAD.MOV.U32 R22, RZ, RZ, R3 ;  /* 0x000000ffff168224 */ /* 0x004fe200078e0003 */
[----:B------:R-:W-:Y:S01]  /*10500*/  PRMT R21, RZ, 0x7610, R21 ;  /* 0x00007610ff157816 */ /* 0x000fe20000000015 */
[----:B------:R0:W-:Y:S04]  /*10510*/  STS.U16 [R6+UR4+0x400], R157 ;  /* 0x0004009d06007988 */ /* 0x0001e80008000404 */
[----:B------:R1:W2:Y:S04]  /*10520*/  @!P0 LDG.E.U16 R20, desc[UR6][R22.64] ;  /* 0x0000000616148981 */ /* 0x0002a8000c1e1500 */
[----:B------:R1:W-:Y:S04]  /*10530*/  STS.U16 [R6+UR4+0x800], R156 ;  /* 0x0008009c06007988 */ /* 0x0003e80008000404 */
[----:B0-----:R-:W3:Y:S04]  /*10540*/  LDL R157, [R1+0x188] ;  /* 0x00018800019d7983 */ /* 0x001ee80000100800 */
[----:B------:R-:W4:Y:S04]  /*10550*/  LDL R22, [R1+0x2c4] ;  /* 0x0002c40001167983 */ /* 0x000f280000100800 */
[----:B------:R-:W4:Y:S04]  /*10560*/  LDL R23, [R1+0x2c8] ;  /* 0x0002c80001177983 */ /* 0x000f280000100800 */
[----:B-1----:R-:W3:Y:S04]  /*10570*/  LDL R156, [R1+0x184] ;  /* 0x00018400019c7983 */ /* 0x002ee80000100800 */
[----:B------:R-:W2:Y:S01]  /*10580*/  LDL R3, [R1+0x1c8] ;  /* 0x0001c80001037983 */ /* 0x000ea20000100800 */
[----:B----4-:R-:W-:-:S04]  /*10590*/  @!P0 LOP3.LUT R23, R23, R22, RZ, 0x3c, !PT ;  /* 0x0000001617178212 */ /* 0x010fc800078e3cff */
[----:B------:R-:W-:-:S04]  /*105a0*/  @!P0 LOP3.LUT R22, R23, R22, RZ, 0x3c, !PT ;  /* 0x0000001617168212 */ /* 0x000fc800078e3cff */
[----:B------:R-:W-:-:S05]  /*105b0*/  @!P0 LOP3.LUT R23, R23, R22, RZ, 0x3c, !PT ;  /* 0x0000001617178212 */ /* 0x000fca00078e3cff */
[----:B------:R0:W4:Y:S02]  /*105c0*/  @!P0 LDG.E.U16 R21, desc[UR6][R22.64] ;  /* 0x0000000616158981 */ /* 0x000124000c1e1500 */
[----:B0-----:R-:W-:-:S06]  /*105d0*/  PRMT R22, RZ, 0x7610, R22 ;  /* 0x00007610ff167816 */ /* 0x001fcc0000000016 */
[----:B------:R0:W4:Y:S04]  /*105e0*/  @!P0 LDG.E.U16 R22, desc[UR6][R152.64] ;  /* 0x0000000698168981 */ /* 0x000128000c1e1500 */
[----:B------:R-:W2:Y:S01]  /*105f0*/  LDL R153, [R1+0x244] ;  /* 0x0002440001997983 */ /* 0x000ea20000100800 */
[----:B------:R-:W-:Y:S01]  /*10600*/  PRMT R23, RZ, 0x7610, R23 ;  /* 0x00007610ff177816 */ /* 0x000fe20000000017 */
[----:B0-----:R-:W-:Y:S02]  /*10610*/  @!P0 IMAD.MOV.U32 R152, RZ, RZ, R234 ;  /* 0x000000ffff988224 */ /* 0x001fe400078e00ea */
[----:B------:R0:W-:Y:S01]  /*10620*/  STS.U16 [R6+UR4], R154 ;  /* 0x0000009a06007988 */ /* 0x0001e20008000404 */
[----:B---3--:R-:W-:-:S03]  /*10630*/  @!P0 LOP3.LUT R157, R157, R156, RZ, 0x3c, !PT ;  /* 0x0000009c9d9d8212 */ /* 0x008fc600078e3cff */
[----:B------:R1:W-:Y:S04]  /*10640*/  STS.U16 [R6+UR4+0xc00], R159 ;  /* 0x000c009f06007988 */ /* 0x0003e80008000404 */
[----:B------:R3:W-:Y:S01]  /*10650*/  STS.U16 [R6+UR4+0x1000], R158 ;  /* 0x0010009e06007988 */ /* 0x0007e20008000404 */
[----:B0-----:R-:W-:Y:S02]  /*10660*/  @!P0 IMAD.MOV.U32 R154, RZ, RZ, R155 ;  /* 0x000000ffff9a8224 */ /* 0x001fe400078e009b */
[----:B------:R-:W-:Y:S01]  /*10670*/  @!P0 IMAD.MOV.U32 R155, RZ, RZ, R224 ;  /* 0x000000ffff9b8224 */ /* 0x000fe200078e00e0 */
[C---:B------:R-:W-:Y:S01]  /*10680*/  @!P0 LOP3.LUT R156, R157.reuse, R156, RZ, 0x3c, !PT ;  /* 0x0000009c9d9c8212 */ /* 0x040fe200078e3cff */
[----:B-1----:R-:W4:Y:S03]  /*10690*/  LDL R159, [R1+0x108] ;  /* 0x00010800019f7983 */ /* 0x002f260000100800 */
[----:B------:R-:W-:Y:S01]  /*106a0*/  @!P0 LOP3.LUT R157, R157, R156, RZ, 0x3c, !PT ;  /* 0x0000009c9d9d8212 */ /* 0x000fe200078e3cff */
[----:B---3--:R-:W4:Y:S04]  /*106b0*/  LDL R158, [R1+0x104] ;  /* 0x00010400019e7983 */ /* 0x008f280000100800 */
[----:B------:R-:W3:Y:S04]  /*106c0*/  LDL R234, [R1+0xc4] ;  /* 0x0000c40001ea7983 */ /* 0x000ee80000100800 */
[----:B------:R-:W3:Y:S04]  /*106d0*/  LDL R224, [R1+0xc8] ;  /* 0x0000c80001e07983 */ /* 0x000ee80000100800 */
[----:B--2---:R0:W2:Y:S02]  /*106e0*/  @!P0 LDG.E.U16 R23, desc[UR6][R152.64] ;  /* 0x0000000698178981 */ /* 0x0040a4000c1e1500 */
[----:B0-----:R-:W-:-:S02]  /*106f0*/  PRMT R152, RZ, 0x7610, R152 ;  /* 0x00007610ff987816 */ /* 0x001fc40000000098 */
[----:B------:R-:W-:-:S04]  /*10700*/  PRMT R153, RZ, 0x7610, R153 ;  /* 0x00007610ff997816 */ /* 0x000fc80000000099 */
[----:B------:R0:W2:Y:S02]  /*10710*/  @!P0 LDG.E.U16 R152, desc[UR6][R154.64] ;  /* 0x000000069a988981 */ /* 0x0000a4000c1e1500 */
[----:B0-----:R-:W-:Y:S02]  /*10720*/  @!P0 IMAD.MOV.U32 R154, RZ, RZ, R3 ;  /* 0x000000ffff9a8224 */ /* 0x001fe400078e0003 */
[----:B------:R-:W-:Y:S01]  /*10730*/  @!P0 IMAD.MOV.U32 R155, RZ, RZ, R217 ;  /* 0x000000ffff9b8224 */ /* 0x000fe200078e00d9 */
[----:B------:R-:W3:Y:S04]  /*10740*/  LDL R3, [R1+0x88] ;  /* 0x0000880001037983 */ /* 0x000ee80000100800 */
[----:B------:R0:W2:Y:S04]  /*10750*/  @!P0 LDG.E.U16 R153, desc[UR6][R154.64] ;  /* 0x000000069a998981 */ /* 0x0000a8000c1e1500 */
[----:B------:R-:W2:Y:S01]  /*10760*/  LDL R217, [R1+0x84] ;  /* 0x0000840001d97983 */ /* 0x000ea20000100800 */
[----:B0-----:R-:W-:-:S06]  /*10770*/  PRMT R154, RZ, 0x7610, R154 ;  /* 0x00007610ff9a7816 */ /* 0x001fcc000000009a */
[----:B------:R0:W2:Y:S04]  /*10780*/  @!P0 LDG.E.U16 R154, desc[UR6][R156.64] ;  /* 0x000000069c9a8981 */ /* 0x0000a8000c1e1500 */
[----:B------:R-:W0:Y:S04]  /*10790*/  LDL R156, [R1+0x144] ;  /* 0x00014400019c7983 */ /* 0x000e280000100800 */
[----:B------:R-:W0:Y:S01]  /*107a0*/  LDL R157, [R1+0x148] ;  /* 0x00014800019d7983 */ /* 0x000e220000100800 */
[----:B------:R-:W-:Y:S02]  /*107b0*/  PRMT R155, RZ, 0x7610, R155 ;  /* 0x00007610ff9b7816 */ /* 0x000fe4000000009b */
[----:B----4-:R-:W-:-:S04]  /*107c0*/  @!P0 LOP3.LUT R159, R159, R158, RZ, 0x3c, !PT ;  /* 0x0000009e9f9f8212 */ /* 0x010fc800078e3cff */
[----:B------:R-:W-:-:S04]  /*107d0*/  @!P0 LOP3.LUT R158, R159, R158, RZ, 0x3c, !PT ;  /* 0x0000009e9f9e8212 */ /* 0x000fc800078e3cff */
[----:B------:R-:W-:Y:S01]  /*107e0*/  @!P0 LOP3.LUT R159, R159, R158, RZ, 0x3c, !PT ;  /* 0x0000009e9f9f8212 */ /* 0x000fe200078e3cff */
[----:B------:R-:W-:Y:S04]  /*107f0*/  STS.U16 [R6+UR4+0x1400], R161 ;  /* 0x001400a106007988 */ /* 0x000fe80008000404 */
[----:B------:R-:W-:Y:S04]  /*10800*/  STS.U16 [R6+UR4+0x1800], R160 ;  /* 0x001800a006007988 */ /* 0x000fe80008000404 */
[----:B------:R1:W-:Y:S04]  /*10810*/  STS.U16 [R6+UR4+0x1c00], R163 ;  /* 0x001c00a306007988 */ /* 0x0003e80008000404 */
[----:B-1----:R-:W4:Y:S01]  /*10820*/  LDL R163, [R1+0x804] ;  /* 0x0008040001a37983 */ /* 0x002f220000100800 */
[----:B---3--:R-:W-:-:S03]  /*10830*/  @!P0 IMAD.MOV.U32 R160, RZ, RZ, R3 ;  /* 0x000000ffffa08224 */ /* 0x008fc600078e0003 */
[----:B------:R-:W3:Y:S01]  /*10840*/  LDL R3, [R1+0x3cc] ;  /* 0x0003cc0001037983 */ /* 0x000ee20000100800 */
[----:B0-----:R-:W-:-:S04]  /*10850*/  @!P0 LOP3.LUT R157, R157, R156, RZ, 0x3c, !PT ;  /* 0x0000009c9d9d8212 */ /* 0x001fc800078e3cff */
[----:B------:R-:W-:-:S04]  /*10860*/  @!P0 LOP3.LUT R156, R157, R156, RZ, 0x3c, !PT ;  /* 0x0000009c9d9c8212 */ /* 0x000fc800078e3cff */
[----:B------:R-:W-:-:S05]  /*10870*/  @!P0 LOP3.LUT R157, R157, R156, RZ, 0x3c, !PT ;  /* 0x0000009c9d9d8212 */ /* 0x000fca00078e3cff */
[----:B------:R0:W3:Y:S02]  /*10880*/  @!P0 LDG.E.U16 R155, desc[UR6][R156.64] ;  /* 0x000000069c9b8981 */ /* 0x0000e4000c1e1500 */
[----:B0-----:R-:W-:Y:S02]  /*10890*/  PRMT R156, RZ, 0x7610, R156 ;  /* 0x00007610ff9c7816 */ /* 0x001fe4000000009c */
[----:B------:R-:W-:-:S04]  /*108a0*/  PRMT R157, RZ, 0x7610, R157 ;  /* 0x00007610ff9d7816 */ /* 0x000fc8000000009d */
[----:B------:R0:W3:Y:S01]  /*108b0*/  @!P0 LDG.E.U16 R156, desc[UR6][R158.64] ;  /* 0x000000069e9c8981 */ /* 0x0000e2000c1e1500 */
[----:B--2---:R-:W-:-:S03]  /*108c0*/  @!P0 IMAD.MOV.U32 R161, RZ, RZ, R217 ;  /* 0x000000ffffa18224 */ /* 0x004fc600078e00d9 */
[----:B------:R-:W2:Y:S01]  /*108d0*/  LDL R217, [R1+0x380] ;  /* 0x0003800001d97983 */ /* 0x000ea20000100800 */
[----:B0-----:R-:W-:Y:S02]  /*108e0*/  @!P0 IMAD.MOV.U32 R158, RZ, RZ, R224 ;  /* 0x000000ffff9e8224 */ /* 0x001fe400078e00e0 */
[----:B------:R-:W-:Y:S01]  /*108f0*/  @!P0 IMAD.MOV.U32 R159, RZ, RZ, R234 ;  /* 0x000000ffff9f8224 */ /* 0x000fe200078e00ea */
[----:B------:R-:W3:Y:S04]  /*10900*/  LDL R224, [R1+0x3c8] ;  /* 0x0003c80001e07983 */ /* 0x000ee80000100800 */
[----:B------:R0:W3:Y:S04]  /*10910*/  @!P0 LDG.E.U16 R157, desc[UR6][R158.64] ;  /* 0x000000069e9d8981 */ /* 0x0000e8000c1e1500 */
[----:B------:R-:W3:Y:S01]  /*10920*/  LDL R234, [R1+0x37c] ;  /* 0x00037c0001ea7983 */ /* 0x000ee20000100800 */
[----:B0-----:R-:W-:-:S03]  /*10930*/  PRMT R158, RZ, 0x7610, R158 ;  /* 0x00007610ff9e7816 */ /* 0x001fc6000000009e */
[----:B------:R0:W-:Y:S04]  /*10940*/  STL [R1+0x854], R252 ;  /* 0x000854fc01007387 */ /* 0x0001e80000100800 */
[----:B------:R1:W3:Y:S02]  /*10950*/  @!P0 LDG.E.U16 R158, desc[UR6][R160.64] ;  /* 0x00000006a09e8981 */ /* 0x0002e4000c1e1500 */
[----:B-1----:R-:W-:Y:S02]  /*10960*/  @!P0 IMAD.MOV.U32 R160, RZ, RZ, R252 ;  /* 0x000000ffffa08224 */ /* 0x002fe400078e00fc */
[----:B0-----:R-:W3:Y:S01]  /*10970*/  LDL R252, [R1+0x3fc] ;  /* 0x0003fc0001fc7983 */ /* 0x001ee20000100800 */
[----:B------:R-:W-:Y:S01]  /*10980*/  PRMT R159, RZ, 0x7610, R159 ;  /* 0x00007610ff9f7816 */ /* 0x000fe2000000009f */
[----:B------:R-:W-:-:S02]  /*10990*/  @!P0 IMAD.MOV.U32 R161, RZ, RZ, R250 ;  /* 0x000000ffffa18224 */ /* 0x000fc400078e00fa */
[----:B------:R4:W-:Y:S04]  /*109a0*/  STS.U16 [R6+UR4+0x2000], R162 ;  /* 0x002000a206007988 */ /* 0x0009e80008000404 */
[----:B------:R0:W3:Y:S01]  /*109b0*/  @!P0 LDG.E.U16 R159, desc[UR6][R160.64] ;  /* 0x00000006a09f8981 */ /* 0x0000e2000c1e1500 */
[----:B----4-:R-:W-:Y:S01]  /*109c0*/  @!P0 IMAD.MOV.U32 R162, RZ, RZ, R163 ;  /* 0x000000ffffa28224 */ /* 0x010fe200078e00a3 */
[----:B0-----:R-:W-:Y:S02]  /*109d0*/  PRMT R160, RZ, 0x7610, R160 ;  /* 0x00007610ffa07816 */ /* 0x001fe400000000a0 */
[----:B------:R-:W-:Y:S01]  /*109e0*/  PRMT R161, RZ, 0x7610, R161 ;  /* 0x00007610ffa17816 */ /* 0x000fe200000000a1 */
[----:B------:R-:W-:Y:S04]  /*109f0*/  STS.U16 [R6+UR4+0x2400], R165 ;  /* 0x002400a506007988 */ /* 0x000fe80008000404 */
[----:B------:R-:W-:Y:S04]  /*10a00*/  STS.U16 [R6+UR4+0x2800], R164 ;  /* 0x002800a406007988 */ /* 0x000fe80008000404 */
[----:B------:R0:W-:Y:S04]  /*10a10*/  STL [R1+0x850], R250 ;  /* 0x000850fa01007387 */ /* 0x0001e80000100800 */
[----:B0-----:R-:W4:Y:S04]  /*10a20*/  LDL.LU R250, [R1+0x74] ;  /* 0x0000740001fa7983 */ /* 0x001f280000300800 */
[----:B------:R0:W-:Y:S04]  /*10a30*/  STS.U16 [R6+UR4+0x2c00], R167 ;  /* 0x002c00a706007988 */ /* 0x0001e80008000404 */
[----:B0-----:R-:W4:Y:S01]  /*10a40*/  LDL R167, [R1+0x2fc] ;  /* 0x0002fc0001a77983 */ /* 0x001f220000100800 */
[----:B--2---:R-:W-:-:S03]  /*10a50*/  @!P0 IMAD.MOV.U32 R164, RZ, RZ, R217 ;  /* 0x000000ffffa48224 */ /* 0x004fc600078e00d9 */
[----:B------:R-:W2:Y:S01]  /*10a60*/  LDL R217, [R1+0x280] ;  /* 0x0002800001d97983 */ /* 0x000ea20000100800 */
[----:B---3--:R-:W-:-:S03]  /*10a70*/  @!P0 IMAD.MOV.U32 R165, RZ, RZ, R234 ;  /* 0x000000ffffa58224 */ /* 0x008fc600078e00ea */
[----:B------:R-:W3:Y:S01]  /*10a80*/  LDL R234, [R1+0x27c] ;  /* 0x00027c0001ea7983 */ /* 0x000ee20000100800 */
[----:B------:R-:W-:-:S03]  /*10a90*/  @!P0 IMAD.MOV.U32 R163, RZ, RZ, R252 ;  /* 0x000000ffffa38224 */ /* 0x000fc600078e00fc */
[----:B------:R-:W4:Y:S04]  /*10aa0*/  LDL R252, [R1+0x300] ;  /* 0x0003000001fc7983 */ /* 0x000f280000100800 */
[----:B------:R0:W4:Y:S02]  /*10ab0*/  @!P0 LDG.E.U16 R160, desc[UR6][R162.64] ;  /* 0x00000006a2a08981 */ /* 0x000124000c1e1500 */
[----:B0-----:R-:W-:Y:S02]  /*10ac0*/  @!P0 IMAD.MOV.U32 R162, RZ, RZ, R3 ;  /* 0x000000ffffa28224 */ /* 0x001fe400078e0003 */
[----:B------:R-:W-:Y:S01]  /*10ad0*/  @!P0 IMAD.MOV.U32 R163, RZ, RZ, R224 ;  /* 0x000000ffffa38224 */ /* 0x000fe200078e00e0 */
[----:B------:R-:W4:Y:S04]  /*10ae0*/  LDL R3, [R1+0x2c0] ;  /* 0x0002c00001037983 */ /* 0x000f280000100800 */
[----:B------:R0:W4:Y:S04]  /*10af0*/  @!P0 LDG.E.U16 R161, desc[UR6][R162.64] ;  /* 0x00000006a2a18981 */ /* 0x000128000c1e1500 */
[----:B------:R-:W4:Y:S01]  /*10b00*/  LDL R224, [R1+0x2bc] ;  /* 0x0002bc0001e07983 */ /* 0x000f220000100800 */
[----:B0-----:R-:W-:-:S06]  /*10b10*/  PRMT R162, RZ, 0x7610, R162 ;  /* 0x00007610ffa27816 */ /* 0x001fcc00000000a2 */
[----:B------:R0:W4:Y:S04]  /*10b20*/  @!P0 LDG.E.U16 R162, desc[UR6][R164.64] ;  /* 0x00000006a4a28981 */ /* 0x000128000c1e1500 */
[----:B------:R-:W0:Y:S04]  /*10b30*/  LDL R164, [R1+0x33c] ;  /* 0x00033c0001a47983 */ /* 0x000e280000100800 */
[----:B------:R-:W0:Y:S01]  /*10b40*/  LDL R165, [R1+0x340] ;  /* 0x0003400001a57983 */ /* 0x000e220000100800 */
[----:B------:R-:W-:-:S03]  /*10b50*/  PRMT R163, RZ, 0x7610, R163 ;  /* 0x00007610ffa37816 */ /* 0x000fc600000000a3 */
[----:B------:R-:W-:Y:S04]  /*10b60*/  STS.U16 [R6+UR4+0x3000], R166 ;  /* 0x003000a606007988 */ /* 0x000fe80008000404 */
[----:B------:R-:W-:Y:S04]  /*10b70*/  STS.U16 [R6+UR4+0x3400], R169 ;  /* 0x003400a906007988 */ /* 0x000fe80008000404 */
[----:B------:R-:W-:Y:S04]  /*10b80*/  STS.U16 [R6+UR4+0x3800], R168 ;  /* 0x003800a806007988 */ /* 0x000fe80008000404 */
[----:B------:R1:W-:Y:S04]  /*10b90*/  STS.U16 [R6+UR4+0x3c00], R171 ;  /* 0x003c00ab06007988 */ /* 0x0003e80008000404 */
[----:B-1----:R-:W4:Y:S01]  /*10ba0*/  LDL R171, [R1+0x200] ;  /* 0x0002000001ab7983 */ /* 0x002f220000100800 */
[----:B--2---:R-:W-:Y:S01]  /*10bb0*/  @!P0 IMAD.MOV.U32 R168, RZ, RZ, R217 ;  /* 0x000000ffffa88224 */ /* 0x004fe200078e00d9 */
[----:B------:R-:W-:Y:S01]  /*10bc0*/  LOP3.LUT R217, R6, 0x10, RZ, 0x3c, !PT ;  /* 0x0000001006d97812 */ /* 0x000fe200078e3cff */
[----:B---3--:R-:W-:-:S02]  /*10bd0*/  @!P0 IMAD.MOV.U32 R169, RZ, RZ, R234 ;  /* 0x000000ffffa98224 */ /* 0x008fc400078e00ea */
[----:B----4-:R-:W-:Y:S02]  /*10be0*/  @!P0 IMAD.MOV.U32 R166, RZ, RZ, R252 ;  /* 0x000000ffffa68224 */ /* 0x010fe400078e00fc */
[----:B------:R1:W-:Y:S04]  /*10bf0*/  STS.U16 [R217+UR4+0x80], R170 ;  /* 0x000080aad9007988 */ /* 0x0003e80008000404 */
[----:B------:R-:W2:Y:S04]  /*10c00*/  LDL R252, [R1+0x17c] ;  /* 0x00017c0001fc7983 */ /* 0x000ea80000100800 */
[----:B------:R-:W3:Y:S04]  /*10c10*/  LDL R234, [R1+0x180] ;  /* 0x0001800001ea7983 */ /* 0x000ee80000100800 */
[----:B-1----:R-:W4:Y:S01]  /*10c20*/  LDL R170, [R1+0x1fc] ;  /* 0x0001fc0001aa7983 */ /* 0x002f220000100800 */
[----:B0-----:R-:W-:-:S04]  /*10c30*/  @!P0 LOP3.LUT R165, R165, R164, RZ, 0x3c, !PT ;  /* 0x000000a4a5a58212 */ /* 0x001fc800078e3cff */
[----:B------:R-:W-:-:S04]  /*10c40*/  @!P0 LOP3.LUT R164, R165, R164, RZ, 0x3c, !PT ;  /* 0x000000a4a5a48212 */ /* 0x000fc800078e3cff */
[----:B------:R-:W-:-:S05]  /*10c50*/  @!P0 LOP3.LUT R165, R165, R164, RZ, 0x3c, !PT ;  /* 0x000000a4a5a58212 */ /* 0x000fca00078e3cff */
[----:B------:R0:W2:Y:S02]  /*10c60*/  @!P0 LDG.E.U16 R163, desc[UR6][R164.64] ;  /* 0x00000006a4a38981 */ /* 0x0000a4000c1e1500 */
        /* <DEDUP_REMOVED lines=8> */
[----:B0-----:R-:W-:-:S06]  /*10cf0*/  PRMT R166, RZ, 0x7610, R166 ;  /* 0x00007610ffa67816 */ /* 0x001fcc00000000a6 */
[----:B------:R0:W2:Y:S04]  /*10d00*/  @!P0 LDG.E.U16 R166, desc[UR6][R168.64] ;  /* 0x00000006a8a68981 */ /* 0x0000a8000c1e1500 */
[----:B------:R-:W0:Y:S04]  /*10d10*/  LDL R168, [R1+0x23c] ;  /* 0x00023c0001a87983 */ /* 0x000e280000100800 */
[----:B------:R-:W0:Y:S01]  /*10d20*/  LDL R169, [R1+0x240] ;  /* 0x0002400001a97983 */ /* 0x000e220000100800 */
[----:B------:R-:W-:-:S03]  /*10d30*/  PRMT R167, RZ, 0x7610, R167 ;  /* 0x00007610ffa77816 */ /* 0x000fc600000000a7 */
[----:B------:R-:W-:Y:S04]  /*10d40*/  STS.U16 [R217+UR4+0x480], R173 ;  /* 0x000480add9007988 */ /* 0x000fe80008000404 */
[----:B------:R-:W-:Y:S04]  /*10d50*/  STS.U16 [R217+UR4+0x880], R172 ;  /* 0x000880acd9007988 */ /* 0x000fe80008000404 */
[----:B------:R1:W-:Y:S04]  /*10d60*/  STS.U16 [R217+UR4+0xc80], R175 ;  /* 0x000c80afd9007988 */ /* 0x0003e80008000404 */
[----:B------:R1:W-:Y:S04]  /*10d70*/  STS.U16 [R217+UR4+0x1080], R174 ;  /* 0x001080aed9007988 */ /* 0x0003e80008000404 */
[----:B-1----:R-:W2:Y:S04]  /*10d80*/  LDL R175, [R1+0x100] ;  /* 0x0001000001af7983 */ /* 0x002ea80000100800 */
[----:B------:R-:W2:Y:S01]  /*10d90*/  LDL R174, [R1+0xfc] ;  /* 0x0000fc0001ae7983 */ /* 0x000ea20000100800 */
[----:B----4-:R-:W-:-:S04]  /*10da0*/  @!P0 LOP3.LUT R171, R171, R170, RZ, 0x3c, !PT ;  /* 0x000000aaabab8212 */ /* 0x010fc800078e3cff */
[----:B------:R-:W-:-:S04]  /*10db0*/  @!P0 LOP3.LUT R170, R171, R170, RZ, 0x3c, !PT ;  /* 0x000000aaabaa8212 */ /* 0x000fc800078e3cff */
[----:B------:R-:W-:Y:S01]  /*10dc0*/  @!P0 LOP3.LUT R171, R171, R170, RZ, 0x3c, !PT ;  /* 0x000000aaabab8212 */ /* 0x000fe200078e3cff */
[----:B---3--:R-:W-:Y:S02]  /*10dd0*/  @!P0 IMAD.MOV.U32 R172, RZ, RZ, R234 ;  /* 0x000000ffffac8224 */ /* 0x008fe400078e00ea */
[----:B--2---:R-:W-:Y:S01]  /*10de0*/  @!P0 IMAD.MOV.U32 R173, RZ, RZ, R252 ;  /* 0x000000ffffad8224 */ /* 0x004fe200078e00fc */
[----:B------:R-:W2:Y:S04]  /*10df0*/  LDL R234, [R1+0x80] ;  /* 0x0000800001ea7983 */ /* 0x000ea80000100800 */
[----:B------:R-:W3:Y:S01]  /*10e00*/  LDL R252, [R1+0x7c] ;  /* 0x00007c0001fc7983 */ /* 0x000ee20000100800 */
[----:B0-----:R-:W-:-:S04]  /*10e10*/  @!P0 LOP3.LUT R169, R169, R168, RZ, 0x3c, !PT ;  /* 0x000000a8a9a98212 */ /* 0x001fc800078e3cff */
[----:B------:R-:W-:-:S04]  /*10e20*/  @!P0 LOP3.LUT R168, R169, R168, RZ, 0x3c, !PT ;  /* 0x000000a8a9a88212 */ /* 0x000fc800078e3cff */
[----:B------:R-:W-:-:S05]  /*10e30*/  @!P0 LOP3.LUT R169, R169, R168, RZ, 0x3c, !PT ;  /* 0x000000a8a9a98212 */ /* 0x000fca00078e3cff */
[----:B------:R0:W4:Y:S02]  /*10e40*/  @!P0 LDG.E.U16 R167, desc[UR6][R168.64] ;  /* 0x00000006a8a78981 */ /* 0x000124000c1e1500 */
[----:B0-----:R-:W-:Y:S02]  /*10e50*/  PRMT R168, RZ, 0x7610, R168 ;  /* 0x00007610ffa87816 */ /* 0x001fe400000000a8 */
[----:B------:R-:W-:-:S04]  /*10e60*/  PRMT R169, RZ, 0x7610, R169 ;  /* 0x00007610ffa97816 */ /* 0x000fc800000000a9 */
[----:B------:R0:W4:Y:S02]  /*10e70*/  @!P0 LDG.E.U16 R168, desc[UR6][R170.64] ;  /* 0x00000006aaa88981 */ /* 0x000124000c1e1500 */
[----:B0-----:R-:W-:Y:S02]  /*10e80*/  @!P0 IMAD.MOV.U32 R170, RZ, RZ, R3 ;  /* 0x000000ffffaa8224 */ /* 0x001fe400078e0003 */
[----:B------:R-:W-:Y:S01]  /*10e90*/  @!P0 IMAD.MOV.U32 R171, RZ, RZ, R224 ;  /* 0x000000ffffab8224 */ /* 0x000fe200078e00e0 */
[----:B------:R-:W2:Y:S04]  /*10ea0*/  LDL R3, [R1+0xc0] ;  /* 0x0000c00001037983 */ /* 0x000ea80000100800 */
[----:B------:R0:W4:Y:S04]  /*10eb0*/  @!P0 LDG.E.U16 R169, desc[UR6][R170.64] ;  /* 0x00000006aaa98981 */ /* 0x000128000c1e1500 */
[----:B------:R-:W3:Y:S01]  /*10ec0*/  LDL R224, [R1+0xbc] ;  /* 0x0000bc0001e07983 */ /* 0x000ee20000100800 */
[----:B0-----:R-:W-:-:S06]  /*10ed0*/  PRMT R170, RZ, 0x7610, R170 ;  /* 0x00007610ffaa7816 */ /* 0x001fcc00000000aa */
[----:B------:R0:W4:Y:S04]  /*10ee0*/  @!P0 LDG.E.U16 R170, desc[UR6][R172.64] ;  /* 0x00000006acaa8981 */ /* 0x000128000c1e1500 */
[----:B------:R-:W0:Y:S04]  /*10ef0*/  LDL R172, [R1+0x13c] ;  /* 0x00013c0001ac7983 */ /* 0x000e280000100800 */
[----:B------:R-:W0:Y:S01]  /*10f00*/  LDL R173, [R1+0x140] ;  /* 0x0001400001ad7983 */ /* 0x000e220000100800 */
[----:B------:R-:W-:Y:S02]  /*10f10*/  PRMT R171, RZ, 0x7610, R171 ;  /* 0x00007610ffab7816 */ /* 0x000fe400000000ab */
[----:B------:R-:W-:-:S04]  /*10f20*/  @!P0 LOP3.LUT R175, R175, R174, RZ, 0x3c, !PT ;  /* 0x000000aeafaf8212 */ /* 0x000fc800078e3cff */
[----:B------:R-:W-:-:S04]  /*10f30*/  @!P0 LOP3.LUT R174, R175, R174, RZ, 0x3c, !PT ;  /* 0x000000aeafae8212 */ /* 0x000fc800078e3cff */
[----:B------:R-:W-:Y:S02]  /*10f40*/  @!P0 LOP3.LUT R175, R175, R174, RZ, 0x3c, !PT ;  /* 0x000000aeafaf8212 */ /* 0x000fe400078e3cff */
[----:B0-----:R-:W-:-:S04]  /*10f50*/  @!P0 LOP3.LUT R173, R173, R172, RZ, 0x3c, !PT ;  /* 0x000000acadad8212 */ /* 0x001fc800078e3cff */
[----:B------:R-:W-:-:S04]  /*10f60*/  @!P0 LOP3.LUT R172, R173, R172, RZ, 0x3c, !PT ;  /* 0x000000acadac8212 */ /* 0x000fc800078e3cff */
[----:B------:R-:W-:-:S05]  /*10f70*/  @!P0 LOP3.LUT R173, R173, R172, RZ, 0x3c, !PT ;  /* 0x000000acadad8212 */ /* 0x000fca00078e3cff */
[----:B------:R0:W4:Y:S02]  /*10f80*/  @!P0 LDG.E.U16 R171, desc[UR6][R172.64] ;  /* 0x00000006acab8981 */ /* 0x000124000c1e1500 */
[----:B0-----:R-:W-:-:S06]  /*10f90*/  PRMT R172, RZ, 0x7610, R172 ;  /* 0x00007610ffac7816 */ /* 0x001fcc00000000ac */
[----:B------:R2:W4:Y:S02]  /*10fa0*/  @!P0 LDG.E.U16 R172, desc[UR6][R174.64] ;  /* 0x00000006aeac8981 */ /* 0x000524000c1e1500 */
[----:B--2---:R-:W-:Y:S02]  /*10fb0*/  @!P0 IMAD.MOV.U32 R174, RZ, RZ, R3 ;  /* 0x000000ffffae8224 */ /* 0x004fe400078e0003 */
[----:B---3--:R-:W-:Y:S01]  /*10fc0*/  @!P0 IMAD.MOV.U32 R175, RZ, RZ, R224 ;  /* 0x000000ffffaf8224 */ /* 0x008fe200078e00e0 */
[----:B------:R-:W2:Y:S04]  /*10fd0*/  LDL R3, [R1+0x800] ;  /* 0x0008000001037983 */ /* 0x000ea80000100800 */
[----:B------:R-:W3:Y:S01]  /*10fe0*/  LDL R224, [R1+0x7fc] ;  /* 0x0007fc0001e07983 */ /* 0x000ee20000100800 */
[----:B------:R-:W-:-:S03]  /*10ff0*/  PRMT R173, RZ, 0x7610, R173 ;  /* 0x00007610ffad7816 */ /* 0x000fc600000000ad */
[----:B------:R0:W-:Y:S04]  /*11000*/  STS.U16 [R217+UR4+0x1480], R177 ;  /* 0x001480b1d9007988 */ /* 0x0001e80008000404 */
[----:B------:R1:W4:Y:S04]  /*11010*/  @!P0 LDG.E.U16 R173, desc[UR6][R174.64] ;  /* 0x00000006aead8981 */ /* 0x000328000c1e1500 */
[----:B------:R1:W-:Y:S01]  /*11020*/  STS.U16 [R217+UR4+0x1880], R176 ;  /* 0x001880b0d9007988 */ /* 0x0003e20008000404 */
[----:B0-----:R-:W-:Y:S01]  /*11030*/  @!P0 IMAD.MOV.U32 R177, RZ, RZ, R252 ;  /* 0x000000ffffb18224 */ /* 0x001fe200078e00fc */
[----:B-1----:R-:W-:Y:S01]  /*11040*/  PRMT R174, RZ, 0x7610, R174 ;  /* 0x00007610ffae7816 */ /* 0x002fe200000000ae */
[----:B------:R-:W-:Y:S01]  /*11050*/  @!P0 IMAD.MOV.U32 R176, RZ, RZ, R234 ;  /* 0x000000ffffb08224 */ /* 0x000fe200078e00ea */
[----:B------:R-:W-:Y:S01]  /*11060*/  PRMT R175, RZ, 0x7610, R175 ;  /* 0x00007610ffaf7816 */ /* 0x000fe200000000af */
[----:B------:R-:W-:Y:S04]  /*11070*/  STS.U16 [R217+UR4+0x1c80], R179 ;  /* 0x001c80b3d9007988 */ /* 0x000fe80008000404 */
[----:B------:R0:W4:Y:S04]  /*11080*/  @!P0 LDG.E.U16 R174, desc[UR6][R176.64] ;  /* 0x00000006b0ae8981 */ /* 0x000128000c1e1500 */
[----:B------:R-:W-:Y:S04]  /*11090*/  STS.U16 [R217+UR4+0x2080], R178 ;  /* 0x002080b2d9007988 */ /* 0x000fe80008000404 */
[----:B------:R-:W4:Y:S01]  /*110a0*/  LDL R234, [R1+0x338] ;  /* 0x0003380001ea7983 */ /* 0x000f220000100800 */
[----:B0-----:R-:W-:-:S02]  /*110b0*/  @!P0 IMAD.MOV.U32 R176, RZ, RZ, R248 ;  /* 0x000000ffffb08224 */ /* 0x001fc400078e00f8 */
[----:B------:R-:W-:Y:S01]  /*110c0*/  @!P0 IMAD.MOV.U32 R177, RZ, RZ, R247 ;  /* 0x000000ffffb18224 */ /* 0x000fe200078e00f7 */
[----:B------:R-:W4:Y:S04]  /*110d0*/  LDL.LU R252, [R1+0x24] ;  /* 0x0000240001fc7983 */ /* 0x000f280000300800 */
[----:B------:R0:W4:Y:S04]  /*110e0*/  @!P0 LDG.E.U16 R175, desc[UR6][R176.64] ;  /* 0x00000006b0af8981 */ /* 0x000128000c1e1500 */
[----:B------:R1:W-:Y:S01]  /*110f0*/  STL [R1+0x85c], R248 ;  /* 0x00085cf801007387 */ /* 0x0003e20000100800 */
[----:B0-----:R-:W-:-:S03]  /*11100*/  PRMT R176, RZ, 0x7610, R176 ;  /* 0x00007610ffb07816 */ /* 0x001fc600000000b0 */
[----:B-1----:R-:W4:Y:S04]  /*11110*/  LDL.LU R248, [R1+0xac] ;  /* 0x0000ac0001f87983 */ /* 0x002f280000300800 */
[----:B------:R0:W-:Y:S04]  /*11120*/  STL [R1+0x858], R247 ;  /* 0x000858f701007387 */ /* 0x0001e80000100800 */
[----:B------:R1:W-:Y:S04]  /*11130*/  STS.U16 [R217+UR4+0x2480], R181 ;  /* 0x002480b5d9007988 */ /* 0x0003e80008000404 */
[----:B0-----:R-:W4:Y:S04]  /*11140*/  LDL.LU R247, [R1+0x78] ;  /* 0x0000780001f77983 */ /* 0x001f280000300800 */
[----:B------:R0:W-:Y:S04]  /*11150*/  STS.U16 [R217+UR4+0x2880], R180 ;  /* 0x002880b4d9007988 */ /* 0x0001e80008000404 */
[----:B-1----:R-:W4:Y:S04]  /*11160*/  LDL R181, [R1+0x378] ;  /* 0x0003780001b57983 */ /* 0x002f280000100800 */
[----:B0-----:R-:W4:Y:S01]  /*11170*/  LDL R180, [R1+0x374] ;  /* 0x0003740001b47983 */ /* 0x001f220000100800 */
[----:B--2---:R-:W-:-:S02]  /*11180*/  @!P0 IMAD.MOV.U32 R178, RZ, RZ, R3 ;  /* 0x000000ffffb28224 */ /* 0x004fc400078e0003 */
[----:B---3--:R-:W-:Y:S01]  /*11190*/  @!P0 IMAD.MOV.U32 R179, RZ, RZ, R224 ;  /* 0x000000ffffb38224 */ /* 0x008fe200078e00e0 */
[----:B------:R-:W-:Y:S01]  /*111a0*/  PRMT R177, RZ, 0x7610, R177 ;  /* 0x00007610ffb17816 */ /* 0x000fe200000000b1 */
[----:B------:R-:W2:Y:S04]  /*111b0*/  LDL R224, [R1+0x2f4] ;  /* 0x0002f40001e07983 */ /* 0x000ea80000100800 */
[----:B------:R0:W3:Y:S04]  /*111c0*/  @!P0 LDG.E.U16 R176, desc[UR6][R178.64] ;  /* 0x00000006b2b08981 */ /* 0x0000e8000c1e1500 */
[----:B------:R-:W3:Y:S04]  /*111d0*/  LDL R3, [R1+0x2f8] ;  /* 0x0002f80001037983 */ /* 0x000ee80000100800 */
[----:B------:R-:W0:Y:S04]  /*111e0*/  LDL R178, [R1+0x3c0] ;  /* 0x0003c00001b27983 */ /* 0x000e280000100800 */
[----:B------:R-:W0:Y:S01]  /*111f0*/  LDL R179, [R1+0x3c4] ;  /* 0x0003c40001b37983 */ /* 0x000e220000100800 */
[----:B----4-:R-:W-:-:S04]  /*11200*/  @!P0 LOP3.LUT R181, R181, R180, RZ, 0x3c, !PT ;  /* 0x000000b4b5b58212 */ /* 0x010fc800078e3cff */
[----:B------:R-:W-:-:S04]  /*11210*/  @!P0 LOP3.LUT R180, R181, R180, RZ, 0x3c, !PT ;  /* 0x000000b4b5b48212 */ /* 0x000fc800078e3cff */
[----:B------:R-:W-:Y:S02]  /*11220*/  @!P0 LOP3.LUT R181, R181, R180, RZ, 0x3c, !PT ;  /* 0x000000b4b5b58212 */ /* 0x000fe400078e3cff */
[----:B0-----:R-:W-:-:S04]  /*11230*/  @!P0 LOP3.LUT R179, R179, R178, RZ, 0x3c, !PT ;  /* 0x000000b2b3b38212 */ /* 0x001fc800078e3cff */
[----:B------:R-:W-:-:S04]  /*11240*/  @!P0 LOP3.LUT R178, R179, R178, RZ, 0x3c, !PT ;  /* 0x000000b2b3b28212 */ /* 0x000fc800078e3cff */
[----:B------:R-:W-:-:S05]  /*11250*/  @!P0 LOP3.LUT R179, R179, R178, RZ, 0x3c, !PT ;  /* 0x000000b2b3b38212 */ /* 0x000fca00078e3cff */
[----:B------:R0:W4:Y:S02]  /*11260*/  @!P0 LDG.E.U16 R177, desc[UR6][R178.64] ;  /* 0x00000006b2b18981 */ /* 0x000124000c1e1500 */
[----:B0-----:R-:W-:-:S06]  /*11270*/  PRMT R178, RZ, 0x7610, R178 ;  /* 0x00007610ffb27816 */ /* 0x001fcc00000000b2 */
[----:B------:R0:W4:Y:S04]  /*11280*/  @!P0 LDG.E.U16 R178, desc[UR6][R180.64] ;  /* 0x00000006b4b28981 */ /* 0x000128000c1e1500 */
[----:B------:R-:W4:Y:S01]  /*11290*/  LDL R181, [R1+0x334] ;  /* 0x0003340001b57983 */ /* 0x000f220000100800 */
[----:B------:R-:W-:Y:S01]  /*112a0*/  PRMT R179, RZ, 0x7610, R179 ;  /* 0x00007610ffb37816 */ /* 0x000fe200000000b3 */
[----:B0-----:R-:W-:Y:S02]  /*112b0*/  @!P0 IMAD.MOV.U32 R180, RZ, RZ, R234 ;  /* 0x000000ffffb48224 */ /* 0x001fe400078e00ea */
[----:B------:R2:W-:Y:S04]  /*112c0*/  STS.U16 [R217+UR4+0x2c80], R183 ;  /* 0x002c80b7d9007988 */ /* 0x0005e80008000404 */
[----:B------:R3:W-:Y:S04]  /*112d0*/  STS.U16 [R217+UR4+0x3080], R182 ;  /* 0x003080b6d9007988 */ /* 0x0007e80008000404 */
[----:B------:R-:W4:Y:S01]  /*112e0*/  LDL R234, [R1+0x238] ;  /* 0x0002380001ea7983 */ /* 0x000f220000100800 */
[----:B--2---:R-:W-:-:S02]  /*112f0*/  @!P0 IMAD.MOV.U32 R183, RZ, RZ, R224 ;  /* 0x000000ffffb78224 */ /* 0x004fc400078e00e0 */
[----:B---3--:R-:W-:Y:S01]  /*11300*/  @!P0 IMAD.MOV.U32 R182, RZ, RZ, R3 ;  /* 0x000000ffffb68224 */ /* 0x008fe200078e0003 */
[----:B------:R0:W-:Y:S04]  /*11310*/  STS.U16 [R217+UR4+0x3480], R185 ;  /* 0x003480b9d9007988 */ /* 0x0001e80008000404 */
[----:B------:R1:W-:Y:S04]  /*11320*/  STS.U16 [R217+UR4+0x3880], R184 ;  /* 0x003880b8d9007988 */ /* 0x0003e80008000404 */
[----:B------:R-:W2:Y:S04]  /*11330*/  LDL R224, [R1+0x1f4] ;  /* 0x0001f40001e07983 */ /* 0x000ea80000100800 */
[----:B0-----:R-:W3:Y:S04]  /*11340*/  LDL R185, [R1+0x278] ;  /* 0x0002780001b97983 */ /* 0x001ee80000100800 */
[----:B-1----:R-:W3:Y:S04]  /*11350*/  LDL R184, [R1+0x274] ;  /* 0x0002740001b87983 */ /* 0x002ee80000100800 */
[----:B------:R-:W2:Y:S04]  /*11360*/  LDL R3, [R1+0x1f8] ;  /* 0x0001f80001037983 */ /* 0x000ea80000100800 */
[----:B----4-:R0:W4:Y:S02]  /*11370*/  @!P0 LDG.E.U16 R179, desc[UR6][R180.64] ;  /* 0x00000006b4b38981 */ /* 0x010124000c1e1500 */
[----:B0-----:R-:W-:-:S06]  /*11380*/  PRMT R180, RZ, 0x7610, R180 ;  /* 0x00007610ffb47816 */ /* 0x001fcc00000000b4 */
[----:B------:R0:W4:Y:S04]  /*11390*/  @!P0 LDG.E.U16 R180, desc[UR6][R182.64] ;  /* 0x00000006b6b48981 */ /* 0x000128000c1e1500 */
[----:B------:R-:W0:Y:S04]  /*113a0*/  LDL R182, [R1+0x2b4] ;  /* 0x0002b40001b67983 */ /* 0x000e280000100800 */
[----:B------:R-:W0:Y:S01]  /*113b0*/  LDL R183, [R1+0x2b8] ;  /* 0x0002b80001b77983 */ /* 0x000e220000100800 */
[----:B------:R-:W-:Y:S02]  /*113c0*/  PRMT R181, RZ, 0x7610, R181 ;  /* 0x00007610ffb57816 */ /* 0x000fe400000000b5 */
[----:B---3--:R-:W-:-:S04]  /*113d0*/  @!P0 LOP3.LUT R185, R185, R184, RZ, 0x3c, !PT ;  /* 0x000000b8b9b98212 */ /* 0x008fc800078e3cff */
[----:B------:R-:W-:-:S04]  /*113e0*/  @!P0 LOP3.LUT R184, R185, R184, RZ, 0x3c, !PT ;  /* 0x000000b8b9b88212 */ /* 0x000fc800078e3cff */
[----:B------:R-:W-:Y:S02]  /*113f0*/  @!P0 LOP3.LUT R185, R185, R184, RZ, 0x3c, !PT ;  /* 0x000000b8b9b98212 */ /* 0x000fe400078e3cff */
[----:B0-----:R-:W-:-:S04]  /*11400*/  @!P0 LOP3.LUT R183, R183, R182, RZ, 0x3c, !PT ;  /* 0x000000b6b7b78212 */ /* 0x001fc800078e3cff */
[----:B------:R-:W-:-:S04]  /*11410*/  @!P0 LOP3.LUT R182, R183, R182, RZ, 0x3c, !PT ;  /* 0x000000b6b7b68212 */ /* 0x000fc800078e3cff */
[----:B------:R-:W-:-:S05]  /*11420*/  @!P0 LOP3.LUT R183, R183, R182, RZ, 0x3c, !PT ;  /* 0x000000b6b7b78212 */ /* 0x000fca00078e3cff */
[----:B------:R0:W3:Y:S02]  /*11430*/  @!P0 LDG.E.U16 R181, desc[UR6][R182.64] ;  /* 0x00000006b6b58981 */ /* 0x0000e4000c1e1500 */
[----:B0-----:R-:W-:-:S06]  /*11440*/  PRMT R182, RZ, 0x7610, R182 ;  /* 0x00007610ffb67816 */ /* 0x001fcc00000000b6 */
[----:B------:R0:W3:Y:S04]  /*11450*/  @!P0 LDG.E.U16 R182, desc[UR6][R184.64] ;  /* 0x00000006b8b68981 */ /* 0x0000e8000c1e1500 */
[----:B------:R-:W4:Y:S01]  /*11460*/  LDL R185, [R1+0x234] ;  /* 0x0002340001b97983 */ /* 0x000f220000100800 */
[----:B------:R-:W-:Y:S01]  /*11470*/  PRMT R183, RZ, 0x7610, R183 ;  /* 0x00007610ffb77816 */ /* 0x000fe200000000b7 */
[----:B0-----:R-:W-:Y:S02]  /*11480*/  @!P0 IMAD.MOV.U32 R184, RZ, RZ, R234 ;  /* 0x000000ffffb88224 */ /* 0x001fe400078e00ea */
[----:B------:R0:W-:Y:S04]  /*11490*/  STS.U16 [R217+UR4+0x3c80], R187 ;  /* 0x003c80bbd9007988 */ /* 0x0001e80008000404 */
[----:B------:R-:W3:Y:S01]  /*114a0*/  LDL R234, [R1+0xf8] ;  /* 0x0000f80001ea7983 */ /* 0x000ee20000100800 */
[----:B0-----:R-:W-:Y:S01]  /*114b0*/  LOP3.LUT R217, R6, 0x20, RZ, 0x3c, !PT ;  /* 0x0000002006d97812 */ /* 0x001fe200078e3cff */
[----:B--2---:R-:W-:-:S02]  /*114c0*/  @!P0 IMAD.MOV.U32 R187, RZ, RZ, R224 ;  /* 0x000000ffffbb8224 */ /* 0x004fc400078e00e0 */
[----:B------:R-:W2:Y:S04]  /*114d0*/  LDL R224, [R1+0xb4] ;  /* 0x0000b40001e07983 */ /* 0x000ea80000100800 */
[----:B------:R0:W-:Y:S02]  /*114e0*/  STS.U16 [R217+UR4+0x100], R186 ;  /* 0x000100bad9007988 */ /* 0x0001e40008000404 */
[----:B0-----:R-:W-:Y:S02]  /*114f0*/  @!P0 IMAD.MOV.U32 R186, RZ, RZ, R3 ;  /* 0x000000ffffba8224 */ /* 0x001fe400078e0003 */
[----:B------:R0:W-:Y:S04]  /*11500*/  STS.U16 [R217+UR4+0x500], R189 ;  /* 0x000500bdd9007988 */ /* 0x0001e80008000404 */
[----:B------:R1:W-:Y:S04]  /*11510*/  STS.U16 [R217+UR4+0x900], R188 ;  /* 0x000900bcd9007988 */ /* 0x0003e80008000404 */
[----:B------:R-:W2:Y:S04]  /*11520*/  LDL R3, [R1+0xb8] ;  /* 0x0000b80001037983 */ /* 0x000ea80000100800 */
[----:B0-----:R-:W3:Y:S04]  /*11530*/  LDL R189, [R1+0x178] ;  /* 0x0001780001bd7983 */ /* 0x001ee80000100800 */
[----:B-1----:R-:W3:Y:S04]  /*11540*/  LDL R188, [R1+0x174] ;  /* 0x0001740001bc7983 */ /* 0x002ee80000100800 */
        /* <DEDUP_REMOVED lines=8> */
[----:B------:R-:W-:Y:S01]  /*115d0*/  @!P0 LOP3.LUT R189, R189, R188, RZ, 0x3c, !PT ;  /* 0x000000bcbdbd8212 */ /* 0x000fe200078e3cff */
[----:B------:R1:W-:Y:S04]  /*115e0*/  STS.U16 [R217+UR4+0xd00], R191 ;  /* 0x000d00bfd9007988 */ /* 0x0003e80008000404 */
[----:B-1----:R-:W3:Y:S01]  /*115f0*/  LDL R191, [R1+0xf4] ;  /* 0x0000f40001bf7983 */ /* 0x002ee20000100800 */
[----:B0-----:R-:W-:-:S04]  /*11600*/  @!P0 LOP3.LUT R187, R187, R186, RZ, 0x3c, !PT ;  /* 0x000000babbbb8212 */ /* 0x001fc800078e3cff */
[----:B------:R-:W-:-:S04]  /*11610*/  @!P0 LOP3.LUT R186, R187, R186, RZ, 0x3c, !PT ;  /* 0x000000babbba8212 */ /* 0x000fc800078e3cff */
[----:B------:R-:W-:-:S05]  /*11620*/  @!P0 LOP3.LUT R187, R187, R186, RZ, 0x3c, !PT ;  /* 0x000000babbbb8212 */ /* 0x000fca00078e3cff */
[----:B------:R0:W4:Y:S02]  /*11630*/  @!P0 LDG.E.U16 R185, desc[UR6][R186.64] ;  /* 0x00000006bab98981 */ /* 0x000124000c1e1500 */
[----:B0-----:R-:W-:-:S06]  /*11640*/  PRMT R186, RZ, 0x7610, R186 ;  /* 0x00007610ffba7816 */ /* 0x001fcc00000000ba */
[----:B------:R0:W4:Y:S04]  /*11650*/  @!P0 LDG.E.U16 R186, desc[UR6][R188.64] ;  /* 0x00000006bcba8981 */ /* 0x000128000c1e1500 */
[----:B------:R-:W0:Y:S04]  /*11660*/  LDL R188, [R1+0x134] ;  /* 0x0001340001bc7983 */ /* 0x000e280000100800 */
[----:B------:R-:W0:Y:S01]  /*11670*/  LDL R189, [R1+0x138] ;  /* 0x0001380001bd7983 */ /* 0x000e220000100800 */
[----:B------:R-:W-:-:S03]  /*11680*/  PRMT R187, RZ, 0x7610, R187 ;  /* 0x00007610ffbb7816 */ /* 0x000fc600000000bb */
[----:B------:R1:W-:Y:S02]  /*11690*/  STS.U16 [R217+UR4+0x1100], R190 ;  /* 0x001100bed9007988 */ /* 0x0003e40008000404 */
[----:B-1----:R-:W-:Y:S02]  /*116a0*/  @!P0 IMAD.MOV.U32 R190, RZ, RZ, R234 ;  /* 0x000000ffffbe8224 */ /* 0x002fe400078e00ea */
[----:B------:R-:W-:Y:S04]  /*116b0*/  STS.U16 [R217+UR4+0x1500], R211 ;  /* 0x001500d3d9007988 */ /* 0x000fe80008000404 */
[----:B------:R1:W-:Y:S04]  /*116c0*/  STS.U16 [R217+UR4+0x1900], R192 ;  /* 0x001900c0d9007988 */ /* 0x0003e80008000404 */
[----:B------:R-:W4:Y:S01]  /*116d0*/  LDL R234, [R1+0x7f8] ;  /* 0x0007f80001ea7983 */ /* 0x000f220000100800 */
[----:B-1----:R-:W-:-:S03]  /*116e0*/  PRMT R192, RZ, 0x7610, R192 ;  /* 0x00007610ffc07816 */ /* 0x002fc600000000c0 */
[----:B------:R1:W-:Y:S02]  /*116f0*/  STS.U16 [R217+UR4+0x1d00], R193 ;  /* 0x001d00c1d9007988 */ /* 0x0003e40008000404 */
[----:B-1----:R-:W-:Y:S02]  /*11700*/  PRMT R193, RZ, 0x7610, R193 ;  /* 0x00007610ffc17816 */ /* 0x002fe400000000c1 */
[----:B0-----:R-:W-:-:S04]  /*11710*/  @!P0 LOP3.LUT R189, R189, R188, RZ, 0x3c, !PT ;  /* 0x000000bcbdbd8212 */ /* 0x001fc800078e3cff */
[----:B------:R-:W-:-:S04]  /*11720*/  @!P0 LOP3.LUT R188, R189, R188, RZ, 0x3c, !PT ;  /* 0x000000bcbdbc8212 */ /* 0x000fc800078e3cff */
[----:B------:R-:W-:-:S05]  /*11730*/  @!P0 LOP3.LUT R189, R189, R188, RZ, 0x3c, !PT ;  /* 0x000000bcbdbd8212 */ /* 0x000fca00078e3cff */
[----:B------:R0:W4:Y:S02]  /*11740*/  @!P0 LDG.E.U16 R187, desc[UR6][R188.64] ;  /* 0x00000006bcbb8981 */ /* 0x000124000c1e1500 */
[----:B0-----:R-:W-:Y:S02]  /*11750*/  PRMT R188, RZ, 0x7610, R188 ;  /* 0x00007610ffbc7816 */ /* 0x001fe400000000bc */
[----:B------:R-:W-:-:S04]  /*11760*/  PRMT R189, RZ, 0x7610, R189 ;  /* 0x00007610ffbd7816 */ /* 0x000fc800000000bd */
[----:B---3--:R2:W3:Y:S02]  /*11770*/  @!P0 LDG.E.U16 R188, desc[UR6][R190.64] ;  /* 0x00000006bebc8981 */ /* 0x0084e4000c1e1500 */
[----:B--2---:R-:W-:Y:S02]  /*11780*/  @!P0 IMAD.MOV.U32 R190, RZ, RZ, R3 ;  /* 0x000000ffffbe8224 */ /* 0x004fe400078e0003 */
[----:B------:R-:W-:Y:S01]  /*11790*/  @!P0 IMAD.MOV.U32 R191, RZ, RZ, R224 ;  /* 0x000000ffffbf8224 */ /* 0x000fe200078e00e0 */
[----:B------:R-:W2:Y:S04]  /*117a0*/  LDL R3, [R1+0x3b0] ;  /* 0x0003b00001037983 */ /* 0x000ea80000100800 */
[----:B------:R0:W3:Y:S04]  /*117b0*/  @!P0 LDG.E.U16 R189, desc[UR6][R190.64] ;  /* 0x00000006bebd8981 */ /* 0x0000e8000c1e1500 */
[----:B------:R-:W3:Y:S01]  /*117c0*/  LDL R224, [R1+0x3ac] ;  /* 0x0003ac0001e07983 */ /* 0x000ee20000100800 */
[----:B0-----:R-:W-:-:S02]  /*117d0*/  @!P0 IMAD.MOV.U32 R190, RZ, RZ, R247 ;  /* 0x000000ffffbe8224 */ /* 0x001fc400078e00f7 */
[----:B------:R-:W-:Y:S01]  /*117e0*/  @!P0 IMAD.MOV.U32 R191, RZ, RZ, R250 ;  /* 0x000000ffffbf8224 */ /* 0x000fe200078e00fa */
[----:B------:R0:W-:Y:S04]  /*117f0*/  STL [R1+0x864], R247 ;  /* 0x000864f701007387 */ /* 0x0001e80000100800 */
[----:B------:R1:W3:Y:S04]  /*11800*/  @!P0 LDG.E.U16 R192, desc[UR6][R190.64] ;  /* 0x00000006bec08981 */ /* 0x0002e8000c1e1500 */
[----:B0-----:R-:W3:Y:S04]  /*11810*/  LDL.LU R247, [R1+0xec] ;  /* 0x0000ec0001f77983 */ /* 0x001ee80000300800 */
[----:B------:R0:W-:Y:S01]  /*11820*/  STL [R1+0x860], R250 ;  /* 0x000860fa01007387 */ /* 0x0001e20000100800 */
[----:B-1----:R-:W-:-:S02]  /*11830*/  @!P0 IMAD.MOV.U32 R190, RZ, RZ, R244 ;  /* 0x000000ffffbe8224 */ /* 0x002fc400078e00f4 */
[----:B------:R-:W-:-:S05]  /*11840*/  @!P0 IMAD.MOV.U32 R191, RZ, RZ, R242 ;  /* 0x000000ffffbf8224 */ /* 0x000fca00078e00f2 */
[----:B------:R4:W3:Y:S04]  /*11850*/  @!P0 LDG.E.U16 R193, desc[UR6][R190.64] ;  /* 0x00000006bec18981 */ /* 0x0008e8000c1e1500 */
[----:B0-----:R-:W3:Y:S04]  /*11860*/  LDL.LU R250, [R1+0xb0] ;  /* 0x0000b00001fa7983 */ /* 0x001ee80000300800 */
[----:B------:R0:W-:Y:S04]  /*11870*/  STL [R1+0x86c], R244 ;  /* 0x00086cf401007387 */ /* 0x0001e80000100800 */
[----:B0-----:R-:W3:Y:S04]  /*11880*/  LDL.LU R244, [R1+0x12c] ;  /* 0x00012c0001f47983 */ /* 0x001ee80000300800 */
[----:B------:R0:W-:Y:S04]  /*11890*/  STL [R1+0x868], R242 ;  /* 0x000868f201007387 */ /* 0x0001e80000100800 */
[----:B0-----:R-:W3:Y:S04]  /*118a0*/  LDL.LU R242, [R1+0xf0] ;  /* 0x0000f00001f27983 */ /* 0x001ee80000300800 */
[----:B------:R-:W2:Y:S01]  /*118b0*/  LDL R191, [R1+0x3f8] ;  /* 0x0003f80001bf7983 */ /* 0x000ea20000100800 */
[----:B----4-:R-:W-:-:S03]  /*118c0*/  @!P0 IMAD.MOV.U32 R190, RZ, RZ, R234 ;  /* 0x000000ffffbe8224 */ /* 0x010fc600078e00ea */
[----:B------:R0:W-:Y:S04]  /*118d0*/  STS.U16 [R217+UR4+0x2100], R194 ;  /* 0x002100c2d9007988 */ /* 0x0001e80008000404 */
[----:B------:R1:W-:Y:S04]  /*118e0*/  STS.U16 [R217+UR4+0x2500], R210 ;  /* 0x002500d2d9007988 */ /* 0x0003e80008000404 */
[----:B------:R-:W4:Y:S01]  /*118f0*/  LDL R234, [R1+0x2b0] ;  /* 0x0002b00001ea7983 */ /* 0x000f220000100800 */
[----:B0-----:R-:W-:Y:S02]  /*11900*/  PRMT R194, RZ, 0x7610, R194 ;  /* 0x00007610ffc27816 */ /* 0x001fe400000000c2 */
[----:B-1----:R-:W-:-:S04]  /*11910*/  PRMT R210, RZ, 0x7610, R210 ;  /* 0x00007610ffd27816 */ /* 0x002fc800000000d2 */
[----:B--2---:R0:W2:Y:S02]  /*11920*/  @!P0 LDG.E.U16 R194, desc[UR6][R190.64] ;  /* 0x00000006bec28981 */ /* 0x0040a4000c1e1500 */
[----:B0-----:R-:W-:Y:S02]  /*11930*/  @!P0 IMAD.MOV.U32 R190, RZ, RZ, R3 ;  /* 0x000000ffffbe8224 */ /* 0x001fe400078e0003 */
[----:B---3--:R-:W-:Y:S01]  /*11940*/  @!P0 IMAD.MOV.U32 R191, RZ, RZ, R224 ;  /* 0x000000ffffbf8224 */ /* 0x008fe200078e00e0 */
[----:B------:R0:W-:Y:S04]  /*11950*/  STS.U16 [R217+UR4+0x2900], R209 ;  /* 0x002900d1d9007988 */ /* 0x0001e80008000404 */
[----:B------:R1:W3:Y:S04]  /*11960*/  @!P0 LDG.E.U16 R210, desc[UR6][R190.64] ;  /* 0x00000006bed28981 */ /* 0x0002e8000c1e1500 */
[----:B------:R-:W2:Y:S04]  /*11970*/  LDL R224, [R1+0x26c] ;  /* 0x00026c0001e07983 */ /* 0x000ea80000100800 */
[----:B------:R-:W3:Y:S04]  /*11980*/  LDL R3, [R1+0x270] ;  /* 0x0002700001037983 */ /* 0x000ee80000100800 */
[----:B------:R-:W1:Y:S04]  /*11990*/  LDL R190, [R1+0x36c] ;  /* 0x00036c0001be7983 */ /* 0x000e680000100800 */
[----:B------:R-:W1:Y:S01]  /*119a0*/  LDL R191, [R1+0x370] ;  /* 0x0003700001bf7983 */ /* 0x000e620000100800 */
[----:B0-----:R-:W-:-:S02]  /*119b0*/  PRMT R209, RZ, 0x7610, R209 ;  /* 0x00007610ffd17816 */ /* 0x001fc400000000d1 */
[----:B-1----:R-:W-:-:S04]  /*119c0*/  @!P0 LOP3.LUT R191, R191, R190, RZ, 0x3c, !PT ;  /* 0x000000bebfbf8212 */ /* 0x002fc800078e3cff */
[----:B------:R-:W-:-:S04]  /*119d0*/  @!P0 LOP3.LUT R190, R191, R190, RZ, 0x3c, !PT ;  /* 0x000000bebfbe8212 */ /* 0x000fc800078e3cff */
[----:B------:R-:W-:-:S05]  /*119e0*/  @!P0 LOP3.LUT R191, R191, R190, RZ, 0x3c, !PT ;  /* 0x000000bebfbf8212 */ /* 0x000fca00078e3cff */
[----:B------:R0:W2:Y:S04]  /*119f0*/  @!P0 LDG.E.U16 R209, desc[UR6][R190.64] ;  /* 0x00000006bed18981 */ /* 0x0000a8000c1e1500 */
[----:B------:R-:W0:Y:S04]  /*11a00*/  LDL R190, [R1+0x32c] ;  /* 0x00032c0001be7983 */ /* 0x000e280000100800 */
[----:B------:R-:W0:Y:S04]  /*11a10*/  LDL R191, [R1+0x330] ;  /* 0x0003300001bf7983 */ /* 0x000e280000100800 */
[----:B------:R1:W-:Y:S02]  /*11a20*/  STS.U16 [R217+UR4+0x2d00], R208 ;  /* 0x002d00d0d9007988 */ /* 0x0003e40008000404 */
[----:B-1----:R-:W-:-:S02]  /*11a30*/  PRMT R208, RZ, 0x7610, R208 ;  /* 0x00007610ffd07816 */ /* 0x002fc400000000d0 */
[----:B0-----:R-:W-:-:S04]  /*11a40*/  @!P0 LOP3.LUT R191, R191, R190, RZ, 0x3c, !PT ;  /* 0x000000bebfbf8212 */ /* 0x001fc800078e3cff */
        /* <DEDUP_REMOVED lines=11> */
[----:B------:R-:W3:Y:S01]  /*11b00*/  LDL R191, [R1+0x2ac] ;  /* 0x0002ac0001bf7983 */ /* 0x000ee20000100800 */
[----:B----4-:R-:W-:-:S03]  /*11b10*/  @!P0 IMAD.MOV.U32 R190, RZ, RZ, R234 ;  /* 0x000000ffffbe8224 */ /* 0x010fc600078e00ea */
[----:B------:R0:W-:Y:S04]  /*11b20*/  STS.U16 [R217+UR4+0x3500], R206 ;  /* 0x003500ced9007988 */ /* 0x0001e80008000404 */
[----:B------:R1:W-:Y:S04]  /*11b30*/  STS.U16 [R217+UR4+0x3900], R205 ;  /* 0x003900cdd9007988 */ /* 0x0003e80008000404 */
[----:B------:R-:W4:Y:S01]  /*11b40*/  LDL R234, [R1+0x170] ;  /* 0x0001700001ea7983 */ /* 0x000f220000100800 */
[----:B0-----:R-:W-:Y:S02]  /*11b50*/  PRMT R206, RZ, 0x7610, R206 ;  /* 0x00007610ffce7816 */ /* 0x001fe400000000ce */
[----:B-1----:R-:W-:-:S04]  /*11b60*/  PRMT R205, RZ, 0x7610, R205 ;  /* 0x00007610ffcd7816 */ /* 0x002fc800000000cd */
[----:B---3--:R0:W3:Y:S02]  /*11b70*/  @!P0 LDG.E.U16 R206, desc[UR6][R190.64] ;  /* 0x00000006bece8981 */ /* 0x0080e4000c1e1500 */
[----:B0-----:R-:W-:Y:S02]  /*11b80*/  @!P0 IMAD.MOV.U32 R190, RZ, RZ, R3 ;  /* 0x000000ffffbe8224 */ /* 0x001fe400078e0003 */
[----:B--2---:R-:W-:Y:S01]  /*11b90*/  @!P0 IMAD.MOV.U32 R191, RZ, RZ, R224 ;  /* 0x000000ffffbf8224 */ /* 0x004fe200078e00e0 */
[----:B------:R0:W-:Y:S04]  /*11ba0*/  STS.U16 [R217+UR4+0x3d00], R204 ;  /* 0x003d00ccd9007988 */ /* 0x0001e80008000404 */
[----:B------:R1:W2:Y:S04]  /*11bb0*/  @!P0 LDG.E.U16 R205, desc[UR6][R190.64] ;  /* 0x00000006becd8981 */ /* 0x0002a8000c1e1500 */
        /* <DEDUP_REMOVED lines=9> */
[----:B------:R-:W0:Y:S01]  /*11c50*/  LDL R191, [R1+0x1f0] ;  /* 0x0001f00001bf7983 */ /* 0x000e220000100800 */
[----:B------:R-:W-:-:S05]  /*11c60*/  LOP3.LUT R224, R6, 0x30, RZ, 0x3c, !PT ;  /* 0x0000003006e07812 */ /* 0x000fca00078e3cff */
[----:B------:R1:W-:Y:S02]  /*11c70*/  STS.U16 [R224+UR4+0x180], R203 ;  /* 0x000180cbe0007988 */ /* 0x0003e40008000404 */
[----:B-1----:R-:W-:Y:S02]  /*11c80*/  PRMT R203, RZ, 0x7610, R203 ;  /* 0x00007610ffcb7816 */ /* 0x002fe400000000cb */
        /* <DEDUP_REMOVED lines=15> */
[----:B------:R-:W4:Y:S01]  /*11d80*/  LDL R234, [R1+0x3f4] ;  /* 0x0003f40001ea7983 */ /* 0x000f220000100800 */
[----:B0-----:R-:W-:-:S03]  /*11d90*/  PRMT R201, RZ, 0x7610, R201 ;  /* 0x00007610ffc97816 */ /* 0x001fc600000000c9 */
[----:B------:R0:W-:Y:S04]  /*11da0*/  STS.U16 [R224+UR4+0xd80], R200 ;  /* 0x000d80c8e0007988 */ /* 0x0001e80008000404 */
[----:B0-----:R-:W2:Y:S01]  /*11db0*/  LDL R224, [R1+0x3a4] ;  /* 0x0003a40001e07983 */ /* 0x001ea20000100800 */
[----:B------:R-:W-:-:S03]  /*11dc0*/  PRMT R200, RZ, 0x7610, R200 ;  /* 0x00007610ffc87816 */ /* 0x000fc600000000c8 */
[----:B---3--:R0:W3:Y:S02]  /*11dd0*/  @!P0 LDG.E.U16 R201, desc[UR6][R190.64] ;  /* 0x00000006bec98981 */ /* 0x0080e4000c1e1500 */
[----:B0-----:R-:W-:Y:S02]  /*11de0*/  @!P0 IMAD.MOV.U32 R190, RZ, RZ, R3 ;  /* 0x000000ffffbe8224 */ /* 0x001fe400078e0003 */
[----:B------:R-:W2:Y:S01]  /*11df0*/  LDL R3, [R1+0x3a8] ;  /* 0x0003a80001037983 */ /* 0x000ea20000100800 */
[----:B------:R-:W-:-:S03]  /*11e00*/  @!P0 IMAD.MOV.U32 R191, RZ, RZ, R244 ;  /* 0x000000ffffbf8224 */ /* 0x000fc600078e00f4 */
[----:B------:R0:W-:Y:S04]  /*11e10*/  STL [R1+0x870], R244 ;  /* 0x000870f401007387 */ /* 0x0001e80000100800 */
[----:B------:R1:W3:Y:S01]  /*11e20*/  @!P0 LDG.E.U16 R200, desc[UR6][R190.64] ;  /* 0x00000006bec88981 */ /* 0x0002e2000c1e1500 */
[----:B0-----:R-:W-:-:S05]  /*11e30*/  LOP3.LUT R244, R6, 0x30, RZ, 0x3c, !PT ;  /* 0x0000003006f47812 */ /* 0x001fca00078e3cff */
[----:B------:R0:W-:Y:S01]  /*11e40*/  STS.U16 [R244+UR4+0x1180], R199 ;  /* 0x001180c7f4007988 */ /* 0x0001e20008000404 */
[----:B-1----:R-:W-:Y:S02]  /*11e50*/  @!P0 IMAD.MOV.U32 R190, RZ, RZ, R242 ;  /* 0x000000ffffbe8224 */ /* 0x002fe400078e00f2 */
[----:B------:R-:W-:Y:S01]  /*11e60*/  @!P0 IMAD.MOV.U32 R191, RZ, RZ, R247 ;  /* 0x000000ffffbf8224 */ /* 0x000fe200078e00f7 */
[----:B------:R1:W-:Y:S01]  /*11e70*/  STS.U16 [R244+UR4+0x1580], R198 ;  /* 0x001580c6f4007988 */ /* 0x0003e20008000404 */
[----:B0-----:R-:W-:-:S03]  /*11e80*/  PRMT R199, RZ, 0x7610, R199 ;  /* 0x00007610ffc77816 */ /* 0x001fc600000000c7 */
[----:B------:R0:W-:Y:S01]  /*11e90*/  STL [R1+0x878], R242 ;  /* 0x000878f201007387 */ /* 0x0001e20000100800 */
[----:B-1----:R-:W-:-:S03]  /*11ea0*/  PRMT R198, RZ, 0x7610, R198 ;  /* 0x00007610ffc67816 */ /* 0x002fc600000000c6 */
[----:B------:R1:W3:Y:S04]  /*11eb0*/  @!P0 LDG.E.U16 R199, desc[UR6][R190.64] ;  /* 0x00000006bec78981 */ /* 0x0002e8000c1e1500 */
[----:B0-----:R-:W2:Y:S01]  /*11ec0*/  LDL R242, [R1+0x3f0] ;  /* 0x0003f00001f27983 */ /* 0x001ea20000100800 */
[----:B-1----:R-:W-:Y:S02]  /*11ed0*/  @!P0 IMAD.MOV.U32 R190, RZ, RZ, R250 ;  /* 0x000000ffffbe8224 */ /* 0x002fe400078e00fa */
[----:B------:R-:W-:Y:S01]  /*11ee0*/  @!P0 IMAD.MOV.U32 R191, RZ, RZ, R248 ;  /* 0x000000ffffbf8224 */ /* 0x000fe200078e00f8 */
[----:B------:R0:W-:Y:S04]  /*11ef0*/  STS.U16 [R244+UR4+0x1980], R197 ;  /* 0x001980c5f4007988 */ /* 0x0001e80008000404 */
[----:B------:R1:W3:Y:S04]  /*11f00*/  @!P0 LDG.E.U16 R198, desc[UR6][R190.64] ;  /* 0x00000006bec68981 */ /* 0x0002e8000c1e1500 */
[----:B------:R-:W-:Y:S01]  /*11f10*/  STL [R1+0x874], R247 ;  /* 0x000874f701007387 */ /* 0x000fe20000100800 */
[----:B0-----:R-:W-:-:S03]  /*11f20*/  PRMT R197, RZ, 0x7610, R197 ;  /* 0x00007610ffc57816 */ /* 0x001fc600000000c5 */
[----:B------:R-:W-:Y:S01]  /*11f30*/  STL [R1+0x880], R250 ;  /* 0x000880fa01007387 */ /* 0x000fe20000100800 */
[----:B-1----:R-:W-:Y:S02]  /*11f40*/  @!P0 IMAD.MOV.U32 R190, RZ, RZ, R252 ;  /* 0x000000ffffbe8224 */ /* 0x002fe400078e00fc */
[----:B------:R-:W-:Y:S01]  /*11f50*/  @!P0 IMAD.MOV.U32 R191, RZ, RZ, R0 ;  /* 0x000000ffffbf8224 */ /* 0x000fe200078e0000 */
[----:B------:R-:W-:Y:S04]  /*11f60*/  STL [R1+0x87c], R248 ;  /* 0x00087cf801007387 */ /* 0x000fe80000100800 */
[----:B------:R-:W-:Y:S04]  /*11f70*/  STL [R1+0x888], R252 ;  /* 0x000888fc01007387 */ /* 0x000fe80000100800 */
[----:B------:R-:W-:Y:S04]  /*11f80*/  STL [R1+0x884], R0 ;  /* 0x0008840001007387 */ /* 0x000fe80000100800 */
[----:B------:R0:W3:Y:S04]  /*11f90*/  @!P0 LDG.E.U16 R197, desc[UR6][R190.64] ;  /* 0x00000006bec58981 */ /* 0x0000e8000c1e1500 */
[----:B------:R1:W-:Y:S04]  /*11fa0*/  STL [R1+0x890], R239 ;  /* 0x000890ef01007387 */ /* 0x0003e80000100800 */
[----:B------:R4:W-:Y:S01]  /*11fb0*/  STL [R1+0x88c], R236 ;  /* 0x00088cec01007387 */ /* 0x0009e20000100800 */
[----:B0-----:R-:W-:-:S02]  /*11fc0*/  @!P0 IMAD.MOV.U32 R190, RZ, RZ, R239 ;  /* 0x000000ffffbe8224 */ /* 0x001fc400078e00ef */
[----:B------:R-:W-:Y:S01]  /*11fd0*/  @!P0 IMAD.MOV.U32 R191, RZ, RZ, R236 ;  /* 0x000000ffffbf8224 */ /* 0x000fe200078e00ec */
[----:B-1----:R-:W3:Y:S04]  /*11fe0*/  LDL R239, [R1+0x364] ;  /* 0x0003640001ef7983 */ /* 0x002ee80000100800 */
[----:B----4-:R-:W4:Y:S04]  /*11ff0*/  LDL R236, [R1+0x368] ;  /* 0x0003680001ec7983 */ /* 0x010f280000100800 */
[----:B------:R0:W-:Y:S04]  /*12000*/  STS.U16 [R244+UR4+0x1d80], R196 ;  /* 0x001d80c4f4007988 */ /* 0x0001e80008000404 */
[----:B------:R1:W-:Y:S01]  /*12010*/  STS.U16 [R244+UR4+0x2180], R195 ;  /* 0x002180c3f4007988 */ /* 0x0003e20008000404 */
[----:B0-----:R-:W-:-:S02]  /*12020*/  PRMT R196, RZ, 0x7610, R196 ;  /* 0x00007610ffc47816 */ /* 0x001fc400000000c4 */
[----:B-1----:R-:W-:-:S04]  /*12030*/  PRMT R195, RZ, 0x7610, R195 ;  /* 0x00007610ffc37816 */ /* 0x002fc800000000c3 */
[----:B------:R0:W4:Y:S01]  /*12040*/  @!P0 LDG.E.U16 R196, desc[UR6][R190.64] ;  /* 0x00000006bec48981 */ /* 0x000122000c1e1500 */
[----:B------:R-:W-:Y:S01]  /*12050*/  PRMT R211, RZ, 0x7610, R211 ;  /* 0x00007610ffd37816 */ /* 0x000fe200000000d3 */
[----:B0-----:R-:W-:Y:S02]  /*12060*/  @!P0 IMAD.MOV.U32 R190, RZ, RZ, R234 ;  /* 0x000000ffffbe8224 */ /* 0x001fe400078e00ea */
[----:B------:R0:W-:Y:S02]  /*12070*/  STS.U16 [R244+UR4+0x2580], R214 ;  /* 0x002580d6f4007988 */ /* 0x0001e40008000404 */
[----:B0-----:R-:W-:Y:S01]  /*12080*/  PRMT R214, RZ, 0x7610, R214 ;  /* 0x00007610ffd67816 */ /* 0x001fe200000000d6 */
[----:B--2---:R-:W-:Y:S02]  /*12090*/  @!P0 IMAD.MOV.U32 R191, RZ, RZ, R242 ;  /* 0x000000ffffbf8224 */ /* 0x004fe400078e00f2 */
[----:B------:R-:W2:Y:S04]  /*120a0*/  LDL R242, [R1+0x2a4] ;  /* 0x0002a40001f27983 */ /* 0x000ea80000100800 */
[----:B------:R0:W2:Y:S02]  /*120b0*/  @!P0 LDG.E.U16 R195, desc[UR6][R190.64] ;  /* 0x00000006bec38981 */ /* 0x0000a4000c1e1500 */
[----:B0-----:R-:W-:-:S02]  /*120c0*/  @!P0 IMAD.MOV.U32 R190, RZ, RZ, R3 ;  /* 0x000000ffffbe8224 */ /* 0x001fc400078e0003 */
[----:B------:R-:W-:Y:S01]  /*120d0*/  @!P0 IMAD.MOV.U32 R191, RZ, RZ, R224 ;  /* 0x000000ffffbf8224 */ /* 0x000fe200078e00e0 */
[----:B------:R-:W2:Y:S04]  /*120e0*/  LDL R3, [R1+0x2a8] ;  /* 0x0002a80001037983 */ /* 0x000ea80000100800 */
[----:B------:R-:W2:Y:S04]  /*120f0*/  LDL.LU R234, [R1+0x70] ;  /* 0x0000700001ea7983 */ /* 0x000ea80000300800 */
[----:B------:R3:W2:Y:S04]  /*12100*/  @!P0 LDG.E.U16 R211, desc[UR6][R190.64] ;  /* 0x00000006bed38981 */ /* 0x0006a8000c1e1500 */
[----:B------:R-:W2:Y:S04]  /*12110*/  LDL.LU R224, [R1+0x60] ;  /* 0x0000600001e07983 */ /* 0x000ea80000300800 */
[----:B------:R-:W2:Y:S04]  /*12120*/  LDL.LU R0, [R1+0x54] ;  /* 0x0000540001007983 */ /* 0x000ea80000300800 */
[----:B------:R-:W2:Y:S04]  /*12130*/  LDL.LU R252, [R1+0x48] ;  /* 0x0000480001fc7983 */ /* 0x000ea80000300800 */
[----:B------:R-:W2:Y:S04]  /*12140*/  LDL.LU R248, [R1+0x3c] ;  /* 0x00003c0001f87983 */ /* 0x000ea80000300800 */
[----:B------:R-:W2:Y:S01]  /*12150*/  LDL.LU R250, [R1+0x30] ;  /* 0x0000300001fa7983 */ /* 0x000ea20000300800 */
[----:B---3--:R-:W-:-:S03]  /*12160*/  @!P0 IMAD.MOV.U32 R191, RZ, RZ, R239 ;  /* 0x000000ffffbf8224 */ /* 0x008fc600078e00ef */
[----:B------:R-:W3:Y:S01]  /*12170*/  LDL.LU R247, [R1+0x28] ;  /* 0x0000280001f77983 */ /* 0x000ee20000300800 */
[----:B----4-:R-:W-:-:S03]  /*12180*/  @!P0 IMAD.MOV.U32 R190, RZ, RZ, R236 ;  /* 0x000000ffffbe8224 */ /* 0x010fc600078e00ec */
[----:B------:R0:W-:Y:S04]  /*12190*/  STS.U16 [R244+UR4+0x2980], R241 ;  /* 0x002980f1f4007988 */ /* 0x0001e80008000404 */
[----:B------:R1:W4:Y:S04]  /*121a0*/  @!P0 LDG.E.U16 R214, desc[UR6][R190.64] ;  /* 0x00000006bed68981 */ /* 0x000328000c1e1500 */
[----:B------:R-:W3:Y:S04]  /*121b0*/  LDL R236, [R1+0x268] ;  /* 0x0002680001ec7983 */ /* 0x000ee80000100800 */
[----:B0-----:R-:W2:Y:S04]  /*121c0*/  LDL R241, [R1+0x2e8] ;  /* 0x0002e80001f17983 */ /* 0x001ea80000100800 */
[----:B------:R-:W1:Y:S04]  /*121d0*/  LDL R190, [R1+0x324] ;  /* 0x0003240001be7983 */ /* 0x000e680000100800 */
[----:B------:R-:W1:Y:S04]  /*121e0*/  LDL R191, [R1+0x328] ;  /* 0x0003280001bf7983 */ /* 0x000e680000100800 */
[----:B------:R0:W-:Y:S04]  /*121f0*/  STS.U16 [R244+UR4+0x2d80], R233 ;  /* 0x002d80e9f4007988 */ /* 0x0001e80008000404 */
[----:B------:R-:W4:Y:S01]  /*12200*/  LDL R239, [R1+0x264] ;  /* 0x0002640001ef7983 */ /* 0x000f220000100800 */
[----:B0-----:R-:W-:-:S02]  /*12210*/  PRMT R233, RZ, 0x7610, R233 ;  /* 0x00007610ffe97816 */ /* 0x001fc400000000e9 */
[----:B-1----:R-:W-:-:S04]  /*12220*/  @!P0 LOP3.LUT R191, R191, R190, RZ, 0x3c, !PT ;  /* 0x000000bebfbf8212 */ /* 0x002fc800078e3cff */
[----:B------:R-:W-:-:S04]  /*12230*/  @!P0 LOP3.LUT R190, R191, R190, RZ, 0x3c, !PT ;  /* 0x000000bebfbe8212 */ /* 0x000fc800078e3cff */
[----:B------:R-:W-:-:S05]  /*12240*/  @!P0 LOP3.LUT R191, R191, R190, RZ, 0x3c, !PT ;  /* 0x000000bebfbf8212 */ /* 0x000fca00078e3cff */
[----:B------:R2:W4:Y:S04]  /*12250*/  @!P0 LDG.E.U16 R233, desc[UR6][R190.64] ;  /* 0x00000006bee98981 */ /* 0x000528000c1e1500 */
[----:B------:R-:W3:Y:S01]  /*12260*/  LDL R191, [R1+0x2e4] ;  /* 0x0002e40001bf7983 */ /* 0x000ee20000100800 */
[----:B--2---:R-:W-:-:S03]  /*12270*/  @!P0 IMAD.MOV.U32 R190, RZ, RZ, R241 ;  /* 0x000000ffffbe8224 */ /* 0x004fc600078e00f1 */
[----:B------:R0:W-:Y:S04]  /*12280*/  STS.U16 [R244+UR4+0x3180], R226 ;  /* 0x003180e2f4007988 */ /* 0x0001e80008000404 */
[----:B------:R1:W-:Y:S04]  /*12290*/  STS.U16 [R244+UR4+0x3580], R219 ;  /* 0x003580dbf4007988 */ /* 0x0003e80008000404 */
[----:B------:R-:W2:Y:S01]  /*122a0*/  LDL.LU R241, [R1+0x50] ;  /* 0x0000500001f17983 */ /* 0x000ea20000300800 */
[----:B0-----:R-:W-:Y:S02]  /*122b0*/  PRMT R226, RZ, 0x7610, R226 ;  /* 0x00007610ffe27816 */ /* 0x001fe400000000e2 */
[----:B-1----:R-:W-:Y:S01]  /*122c0*/  PRMT R219, RZ, 0x7610, R219 ;  /* 0x00007610ffdb7816 */ /* 0x002fe200000000db */
[----:B------:R-:W-:Y:S04]  /*122d0*/  STS.U16 [R244+UR4+0x3980], R213 ;  /* 0x003980d5f4007988 */ /* 0x000fe80008000404 */
[----:B------:R-:W-:Y:S04]  /*122e0*/  STS.U16 [R244+UR4+0x3d80], R11 ;  /* 0x003d800bf4007988 */ /* 0x000fe80008000404 */
[----:B---3--:R0:W3:Y:S02]  /*122f0*/  @!P0 LDG.E.U16 R226, desc[UR6][R190.64] ;  /* 0x00000006bee28981 */ /* 0x0080e4000c1e1500 */
[----:B0-----:R-:W-:-:S02]  /*12300*/  @!P0 IMAD.MOV.U32 R190, RZ, RZ, R3 ;  /* 0x000000ffffbe8224 */ /* 0x001fc400078e0003 */
[----:B------:R-:W-:Y:S01]  /*12310*/  @!P0 IMAD.MOV.U32 R191, RZ, RZ, R242 ;  /* 0x000000ffffbf8224 */ /* 0x000fe200078e00f2 */
[----:B------:R-:W-:Y:S01]  /*12320*/  LOP3.LUT R3, R6, 0x40, RZ, 0x3c, !PT ;  /* 0x0000004006037812 */ /* 0x000fe200078e3cff */
[----:B------:R-:W3:Y:S04]  /*12330*/  LDL.LU R242, [R1+0x44] ;  /* 0x0000440001f27983 */ /* 0x000ee80000300800 */
[----:B------:R0:W3:Y:S04]  /*12340*/  @!P0 LDG.E.U16 R219, desc[UR6][R190.64] ;  /* 0x00000006bedb8981 */ /* 0x0000e8000c1e1500 */
[----:B------:R1:W-:Y:S01]  /*12350*/  STS.U16 [R3+UR4+0x200], R234 ;  /* 0x000200ea03007988 */ /* 0x0003e20008000404 */
[----:B0-----:R-:W-:-:S02]  /*12360*/  @!P0 IMAD.MOV.U32 R190, RZ, RZ, R236 ;  /* 0x000000ffffbe8224 */ /* 0x001fc400078e00ec */
[----:B----4-:R-:W-:Y:S01]  /*12370*/  @!P0 IMAD.MOV.U32 R191, RZ, RZ, R239 ;  /* 0x000000ffffbf8224 */ /* 0x010fe200078e00ef */
[----:B------:R-:W4:Y:S04]  /*12380*/  LDL.LU R236, [R1+0x38] ;  /* 0x0000380001ec7983 */ /* 0x000f280000300800 */
[----:B------:R-:W4:Y:S04]  /*12390*/  LDL.LU R239, [R1+0x2c] ;  /* 0x00002c0001ef7983 */ /* 0x000f280000300800 */
[----:B-1----:R-:W2:Y:S04]  /*123a0*/  LDL.LU R234, [R1+0x8fc] ;  /* 0x0008fc0001ea7983 */ /* 0x002ea80000300800 */
[----:B------:R0:W-:Y:S04]  /*123b0*/  STS.U16 [R3+UR4+0x600], R224 ;  /* 0x000600e003007988 */ /* 0x0001e80008000404 */
[----:B------:R-:W-:Y:S04]  /*123c0*/  STS.U16 [R3+UR4+0xa00], R0 ;  /* 0x000a000003007988 */ /* 0x000fe80008000404 */
[----:B------:R-:W-:Y:S04]  /*123d0*/  STS.U16 [R3+UR4+0xe00], R252 ;  /* 0x000e00fc03007988 */ /* 0x000fe80008000404 */
[----:B------:R-:W-:Y:S04]  /*123e0*/  STS.U16 [R3+UR4+0x1200], R248 ;  /* 0x001200f803007988 */ /* 0x000fe80008000404 */
[----:B------:R-:W-:Y:S04]  /*123f0*/  STS.U16 [R3+UR4+0x1600], R250 ;  /* 0x001600fa03007988 */ /* 0x000fe80008000404 */
[----:B------:R-:W-:Y:S04]  /*12400*/  STS.U16 [R3+UR4+0x1a00], R247 ;  /* 0x001a00f703007988 */ /* 0x000fe80008000404 */
[----:B0-----:R-:W4:Y:S04]  /*12410*/  LDL.LU R224, [R1+0x8f8] ;  /* 0x0008f80001e07983 */ /* 0x001f280000300800 */
[----:B--2---:R0:W-:Y:S04]  /*12420*/  STS.U16 [R3+UR4+0x1e00], R234 ;  /* 0x001e00ea03007988 */ /* 0x0041e80008000404 */
[----:B------:R1:W-:Y:S04]  /*12430*/  STS.U16 [R3+UR4+0x2200], R227 ;  /* 0x002200e303007988 */ /* 0x0003e80008000404 */
[----:B0-----:R-:W2:Y:S04]  /*12440*/  LDL.LU R234, [R1+0x8f4] ;  /* 0x0008f40001ea7983 */ /* 0x001ea80000300800 */
[----:B-1----:R-:W2:Y:S04]  /*12450*/  LDL.LU R227, [R1+0x8f0] ;  /* 0x0008f00001e37983 */ /* 0x002ea80000300800 */
[----:B------:R-:W2:Y:S04]  /*12460*/  LDL.LU R0, [R1+0x68] ;  /* 0x0000680001007983 */ /* 0x000ea80000300800 */
[----:B------:R-:W2:Y:S04]  /*12470*/  LDL.LU R252, [R1+0x58] ;  /* 0x0000580001fc7983 */ /* 0x000ea80000300800 */
[----:B------:R-:W2:Y:S04]  /*12480*/  LDL.LU R248, [R1+0x4c] ;  /* 0x00004c0001f87983 */ /* 0x000ea80000300800 */
[----:B------:R-:W2:Y:S04]  /*12490*/  LDL.LU R250, [R1+0x40] ;  /* 0x0000400001fa7983 */ /* 0x000ea80000300800 */
[----:B------:R-:W-:Y:S04]  /*124a0*/  STS.U16 [R3+UR4+0x2600], R7 ;  /* 0x0026000703007988 */ /* 0x000fe80008000404 */
[----:B------:R-:W2:Y:S04]  /*124b0*/  LDL.LU R247, [R1+0x34] ;  /* 0x0000340001f77983 */ /* 0x000ea80000300800 */
[----:B------:R0:W-:Y:S04]  /*124c0*/  STS.U16 [R3+UR4+0x2a00], R246 ;  /* 0x002a00f603007988 */ /* 0x0001e80008000404 */
[----:B------:R1:W-:Y:S04]  /*124d0*/  STS.U16 [R3+UR4+0x2e00], R238 ;  /* 0x002e00ee03007988 */ /* 0x0003e80008000404 */
[----:B0-----:R-:W3:Y:S04]  /*124e0*/  LDL.LU R246, [R1+0x5c] ;  /* 0x00005c0001f67983 */ /* 0x001ee80000300800 */
[----:B-1----:R-:W4:Y:S01]  /*124f0*/  LDL.LU R238, [R1+0x6c] ;  /* 0x00006c0001ee7983 */ /* 0x002f220000300800 */
[----:B------:R-:W-:-:S03]  /*12500*/  LOP3.LUT R7, R6, 0x50, RZ, 0x3c, !PT ;  /* 0x0000005006077812 */ /* 0x000fc600078e3cff */
[----:B------:R-:W-:Y:S04]  /*12510*/  STS.U16 [R3+UR4+0x3200], R230 ;  /* 0x003200e603007988 */ /* 0x000fe80008000404 */
[----:B------:R-:W-:Y:S04]  /*12520*/  STS.U16 [R3+UR4+0x3600], R221 ;  /* 0x003600dd03007988 */ /* 0x000fe80008000404 */
[----:B------:R-:W-:Y:S04]  /*12530*/  STS.U16 [R3+UR4+0x3a00], R212 ;  /* 0x003a00d403007988 */ /* 0x000fe80008000404 */
[----:B------:R-:W-:Y:S04]  /*12540*/  STS.U16 [R3+UR4+0x3e00], R12 ;  /* 0x003e000c03007988 */ /* 0x000fe80008000404 */
[----:B----4-:R-:W-:Y:S04]  /*12550*/  STS.U16 [R7+UR4+0x280], R238 ;  /* 0x000280ee07007988 */ /* 0x010fe80008000404 */
[----:B---3--:R-:W-:Y:S04]  /*12560*/  STS.U16 [R7+UR4+0x680], R246 ;  /* 0x000680f607007988 */ /* 0x008fe80008000404 */
[----:B------:R-:W-:Y:S04]  /*12570*/  STS.U16 [R7+UR4+0xa80], R241 ;  /* 0x000a80f107007988 */ /* 0x000fe80008000404 */
[----:B------:R0:W-:Y:S04]  /*12580*/  STS.U16 [R7+UR4+0xe80], R242 ;  /* 0x000e80f207007988 */ /* 0x0001e80008000404 */
[----:B------:R-:W-:Y:S04]  /*12590*/  STS.U16 [R7+UR4+0x1280], R236 ;  /* 0x001280ec07007988 */ /* 0x000fe80008000404 */
[----:B------:R-:W-:Y:S04]  /*125a0*/  STS.U16 [R7+UR4+0x1680], R239 ;  /* 0x001680ef07007988 */ /* 0x000fe80008000404 */
[----:B0-----:R-:W3:Y:S04]  /*125b0*/  LDL.LU R242, [R1+0x64] ;  /* 0x0000640001f27983 */ /* 0x001ee80000300800 */
[----:B--2---:R0:W-:Y:S04]  /*125c0*/  STS.U16 [R7+UR4+0x1a80], R227 ;  /* 0x001a80e307007988 */ /* 0x0041e80008000404 */
[----:B------:R1:W-:Y:S04]  /*125d0*/  STS.U16 [R7+UR4+0x1e80], R231 ;  /* 0x001e80e707007988 */ /* 0x0003e80008000404 */
[----:B0-----:R-:W2:Y:S04]  /*125e0*/  LDL.LU R227, [R1+0x8ec] ;  /* 0x0008ec0001e37983 */ /* 0x001ea80000300800 */
[----:B-1----:R-:W4:Y:S04]  /*125f0*/  LDL.LU R231, [R1+0x8e8] ;  /* 0x0008e80001e77983 */ /* 0x002f280000300800 */
[----:B------:R-:W-:Y:S04]  /*12600*/  STS.U16 [R7+UR4+0x2280], R229 ;  /* 0x002280e507007988 */ /* 0x000fe80008000404 */
[----:B------:R0:W-:Y:S04]  /*12610*/  STS.U16 [R7+UR4+0x2680], R2 ;  /* 0x0026800207007988 */ /* 0x0001e80008000404 */
[----:B------:R-:W-:Y:S04]  /*12620*/  STS.U16 [R7+UR4+0x2a80], R245 ;  /* 0x002a80f507007988 */ /* 0x000fe80008000404 */
[----:B------:R-:W-:Y:S01]  /*12630*/  STS.U16 [R7+UR4+0x2e80], R237 ;  /* 0x002e80ed07007988 */ /* 0x000fe20008000404 */
[----:B0-----:R-:W-:-:S03]  /*12640*/  LOP3.LUT R2, R6, 0x60, RZ, 0x3c, !PT ;  /* 0x0000006006027812 */ /* 0x001fc600078e3cff */
[----:B------:R-:W-:Y:S04]  /*12650*/  STS.U16 [R7+UR4+0x3280], R228 ;  /* 0x003280e407007988 */ /* 0x000fe80008000404 */
        /* <DEDUP_REMOVED lines=8> */
[----:B------:R-:W2:Y:S04]  /*126e0*/  LDL.LU R229, [R1+0x8e4] ;  /* 0x0008e40001e57983 */ /* 0x000ea80000300800 */
[----:B----4-:R0:W-:Y:S04]  /*126f0*/  STS.U16 [R2+UR4+0x1700], R231 ;  /* 0x001700e702007988 */ /* 0x0101e80008000404 */
[----:B------:R1:W-:Y:S04]  /*12700*/  STS.U16 [R2+UR4+0x1b00], R234 ;  /* 0x001b00ea02007988 */ /* 0x0003e80008000404 */
[----:B------:R4:W-:Y:S04]  /*12710*/  STS.U16 [R2+UR4+0x1f00], R4 ;  /* 0x001f000402007988 */ /* 0x0009e80008000404 */
[----:B0-----:R-:W2:Y:S04]  /*12720*/  LDL.LU R231, [R1+0x8e0] ;  /* 0x0008e00001e77983 */ /* 0x001ea80000300800 */
[----:B-1----:R-:W2:Y:S04]  /*12730*/  LDL.LU R234, [R1+0x8dc] ;  /* 0x0008dc0001ea7983 */ /* 0x002ea80000300800 */
[----:B----4-:R-:W4:Y:S04]  /*12740*/  LDL.LU R4, [R1+0x8d8] ;  /* 0x0008d80001047983 */ /* 0x010f280000300800 */
        /* <DEDUP_REMOVED lines=9> */
[----:B---3--:R0:W-:Y:S02]  /*127e0*/  STS.U16 [R5+UR4+0x380], R242 ;  /* 0x000380f205007988 */ /* 0x0081e40008000404 */
[----:B0-----:R-:W-:-:S02]  /*127f0*/  LOP3.LUT R242, R6, 0x10, RZ, 0x3c, !PT ;  /* 0x0000001006f27812 */ /* 0x001fc400078e3cff */
[----:B------:R-:W-:-:S06]  /*12800*/  PRMT R213, RZ, 0x7610, R213 ;  /* 0x00007610ffd57816 */ /* 0x000fcc00000000d5 */
[----:B------:R-:W3:Y:S04]  /*12810*/  @!P0 LDG.E.U16 R213, desc[UR6][R190.64] ;  /* 0x00000006bed58981 */ /* 0x000ee8000c1e1500 */
[----:B----4-:R0:W-:Y:S04]  /*12820*/  STS.U16 [R5+UR4+0x780], R4 ;  /* 0x0007800405007988 */ /* 0x0101e80008000404 */
[----:B--2---:R1:W-:Y:S04]  /*12830*/  STS.U16 [R5+UR4+0xb80], R234 ;  /* 0x000b80ea05007988 */ /* 0x0043e80008000404 */
[----:B------:R2:W-:Y:S04]  /*12840*/  STS.U16 [R5+UR4+0xf80], R231 ;  /* 0x000f80e705007988 */ /* 0x0005e80008000404 */
[----:B------:R4:W-:Y:S04]  /*12850*/  STS.U16 [R5+UR4+0x1380], R229 ;  /* 0x001380e505007988 */ /* 0x0009e80008000404 */
[----:B------:R4:W-:Y:S04]  /*12860*/  STS.U16 [R5+UR4+0x1780], R227 ;  /* 0x001780e305007988 */ /* 0x0009e80008000404 */
[----:B------:R4:W-:Y:S04]  /*12870*/  STS.U16 [R5+UR4+0x1b80], R224 ;  /* 0x001b80e005007988 */ /* 0x0009e80008000404 */
[----:B------:R3:W-:Y:S04]  /*12880*/  STS.U16 [R5+UR4+0x1f80], R222 ;  /* 0x001f80de05007988 */ /* 0x0007e80008000404 */
[----:B------:R3:W-:Y:S04]  /*12890*/  STS.U16 [R5+UR4+0x2380], R220 ;  /* 0x002380dc05007988 */ /* 0x0007e80008000404 */
        /* <DEDUP_REMOVED lines=46> */
[----:B0-----:R-:W3:Y:S04]  /*12b80*/  LDL.LU R4, [R1+0x8d4] ;  /* 0x0008d40001047983 */ /* 0x001ee80000300800 */
[----:B------:R-:W-:Y:S04]  /*12b90*/  STS.U16 [R217+UR4+0x9d00], R183 ;  /* 0x009d00b7d9007988 */ /* 0x000fe80008000404 */
[----:B-1----:R-:W3:Y:S04]  /*12ba0*/  LDL.LU R234, [R1+0x8d0] ;  /* 0x0008d00001ea7983 */ /* 0x002ee80000300800 */
[----:B------:R-:W-:Y:S04]  /*12bb0*/  STS.U16 [R217+UR4+0xa100], R184 ;  /* 0x00a100b8d9007988 */ /* 0x000fe80008000404 */
[----:B--2---:R-:W2:Y:S04]  /*12bc0*/  LDL.LU R231, [R1+0x8cc] ;  /* 0x0008cc0001e77983 */ /* 0x004ea80000300800 */
[----:B------:R-:W-:Y:S04]  /*12bd0*/  STS.U16 [R217+UR4+0xa500], R185 ;  /* 0x00a500b9d9007988 */ /* 0x000fe80008000404 */
[----:B----4-:R-:W4:Y:S04]  /*12be0*/  LDL.LU R229, [R1+0x8c8] ;  /* 0x0008c80001e57983 */ /* 0x010f280000300800 */
[----:B------:R-:W-:Y:S04]  /*12bf0*/  STS.U16 [R217+UR4+0xa900], R186 ;  /* 0x00a900bad9007988 */ /* 0x000fe80008000404 */
[----:B------:R-:W4:Y:S04]  /*12c00*/  LDL.LU R227, [R1+0x8c4] ;  /* 0x0008c40001e37983 */ /* 0x000f280000300800 */
[----:B------:R-:W-:Y:S04]  /*12c10*/  STS.U16 [R217+UR4+0xad00], R187 ;  /* 0x00ad00bbd9007988 */ /* 0x000fe80008000404 */
[----:B------:R-:W4:Y:S04]  /*12c20*/  LDL.LU R224, [R1+0x8c0] ;  /* 0x0008c00001e07983 */ /* 0x000f280000300800 */
[----:B------:R-:W-:Y:S04]  /*12c30*/  STS.U16 [R217+UR4+0xb100], R188 ;  /* 0x00b100bcd9007988 */ /* 0x000fe80008000404 */
[----:B---3--:R-:W3:Y:S04]  /*12c40*/  LDL.LU R222, [R1+0x8bc] ;  /* 0x0008bc0001de7983 */ /* 0x008ee80000300800 */
[----:B------:R-:W-:Y:S04]  /*12c50*/  STS.U16 [R217+UR4+0xb500], R189 ;  /* 0x00b500bdd9007988 */ /* 0x000fe80008000404 */
[----:B------:R-:W3:Y:S04]  /*12c60*/  LDL.LU R220, [R1+0x8b8] ;  /* 0x0008b80001dc7983 */ /* 0x000ee80000300800 */
[----:B------:R-:W-:Y:S04]  /*12c70*/  STS.U16 [R217+UR4+0xb900], R192 ;  /* 0x00b900c0d9007988 */ /* 0x000fe80008000404 */
[----:B------:R-:W-:Y:S04]  /*12c80*/  STL [R1+0x894], R6 ;  /* 0x0008940601007387 */ /* 0x000fe80000100800 */
[----:B------:R0:W-:Y:S04]  /*12c90*/  STS.U16 [R217+UR4+0xbd00], R193 ;  /* 0x00bd00c1d9007988 */ /* 0x0001e80008000404 */
[----:B0-----:R-:W3:Y:S04]  /*12ca0*/  LDL.LU R217, [R1+0x8b4] ;  /* 0x0008b40001d97983 */ /* 0x001ee80000300800 */
[----:B------:R-:W2:Y:S04]  /*12cb0*/  LDL R13, [R1+0x3e8] ;  /* 0x0003e800010d7983 */ /* 0x000ea80000100800 */
[----:B------:R-:W2:Y:S04]  /*12cc0*/  LDL R12, [R1+0x3ec] ;  /* 0x0003ec00010c7983 */ /* 0x000ea80000100800 */
[----:B------:R-:W4:Y:S04]  /*12cd0*/  LDL R23, [R1+0x3e0] ;  /* 0x0003e00001177983 */ /* 0x000f280000100800 */
[----:B------:R-:W3:Y:S04]  /*12ce0*/  LDL R22, [R1+0x3e4] ;  /* 0x0003e40001167983 */ /* 0x000ee80000100800 */
[----:B------:R-:W-:Y:S04]  /*12cf0*/  STS.U16 [R244+UR4+0x8180], R194 ;  /* 0x008180c2f4007988 */ /* 0x000fe80008000404 */
[----:B------:R-:W-:Y:S04]  /*12d00*/  STS.U16 [R244+UR4+0x8580], R210 ;  /* 0x008580d2f4007988 */ /* 0x000fe80008000404 */
[----:B------:R-:W4:Y:S04]  /*12d10*/  LDL R21, [R1+0x3d8] ;  /* 0x0003d80001157983 */ /* 0x000f280000100800 */
[----:B------:R-:W4:Y:S04]  /*12d20*/  LDL R20, [R1+0x3dc] ;  /* 0x0003dc0001147983 */ /* 0x000f280000100800 */
[----:B------:R-:W4:Y:S04]  /*12d30*/  LDL R15, [R1+0x39c] ;  /* 0x00039c00010f7983 */ /* 0x000f280000100800 */
[----:B------:R-:W4:Y:S04]  /*12d40*/  LDL R14, [R1+0x3a0] ;  /* 0x0003a000010e7983 */ /* 0x000f280000100800 */
[----:B------:R-:W4:Y:S04]  /*12d50*/  LDL R19, [R1+0x394] ;  /* 0x0003940001137983 */ /* 0x000f280000100800 */
[----:B------:R-:W4:Y:S04]  /*12d60*/  LDL R18, [R1+0x398] ;  /* 0x0003980001127983 */ /* 0x000f280000100800 */
[----:B------:R-:W-:Y:S04]  /*12d70*/  STS.U16 [R244+UR4+0x8980], R209 ;  /* 0x008980d1f4007988 */ /* 0x000fe80008000404 */
[----:B------:R-:W4:Y:S04]  /*12d80*/  LDL.LU R246, [R1+0x1d8] ;  /* 0x0001d80001f67983 */ /* 0x000f280000300800 */
        /* <DEDUP_REMOVED lines=24> */
[----:B------:R0:W-:Y:S04]  /*12f10*/  STS.U16 [R244+UR4+0xbd80], R196 ;  /* 0x00bd80c4f4007988 */ /* 0x0001e80008000404 */
[----:B------:R-:W4:Y:S04]  /*12f20*/  LDL.LU R247, [R1+0x150] ;  /* 0x0001500001f77983 */ /* 0x000f280000300800 */
[----:B0-----:R-:W4:Y:S04]  /*12f30*/  LDL.LU R244, [R1+0x164] ;  /* 0x0001640001f47983 */ /* 0x001f280000300800 */
[----:B------:R-:W4:Y:S04]  /*12f40*/  LDL.LU R241, [R1+0x154] ;  /* 0x0001540001f17983 */ /* 0x000f280000300800 */
        /* <DEDUP_REMOVED lines=25> */
[----:B------:R-:W4:Y:S01]  /*130e0*/  LDL.LU R200, [R1+0x18] ;  /* 0x0000180001c87983 */ /* 0x000f220000300800 */
[----:B------:R-:W-:-:S03]  /*130f0*/  PRMT R8, RZ, 0x7610, R8 ;  /* 0x00007610ff087816 */ /* 0x000fc60000000008 */
[----:B------:R-:W4:Y:S04]  /*13100*/  LDL.LU R199, [R1+0x10] ;  /* 0x0000100001c77983 */ /* 0x000f280000300800 */
[----:B------:R-:W4:Y:S04]  /*13110*/  LDL.LU R198, [R1+0x8] ;  /* 0x0000080001c67983 */ /* 0x000f280000300800 */
[----:B------:R-:W4:Y:S04]  /*13120*/  LDL.LU R197, [R1] ;  /* 0x0000000001c57983 */ /* 0x000f280000300800 */
[----:B------:R0:W-:Y:S04]  /*13130*/  STS.U16 [R3+UR4+0x8200], R195 ;  /* 0x008200c303007988 */ /* 0x0001e80008000404 */
[----:B------:R1:W-:Y:S04]  /*13140*/  STS.U16 [R3+UR4+0x8600], R211 ;  /* 0x008600d303007988 */ /* 0x0003e80008000404 */
[----:B------:R2:W-:Y:S04]  /*13150*/  STS.U16 [R3+UR4+0x8a00], R214 ;  /* 0x008a00d603007988 */ /* 0x0005e80008000404 */
[----:B0-----:R-:W4:Y:S04]  /*13160*/  LDL.LU R195, [R1+0xe8] ;  /* 0x0000e80001c37983 */ /* 0x001f280000300800 */
[----:B-1----:R-:W4:Y:S04]  /*13170*/  LDL.LU R211, [R1+0x114] ;  /* 0x0001140001d37983 */ /* 0x002f280000300800 */
[----:B--2---:R-:W2:Y:S04]  /*13180*/  LDL.LU R214, [R1+0x168] ;  /* 0x0001680001d67983 */ /* 0x004ea80000300800 */
[----:B------:R0:W-:Y:S04]  /*13190*/  STS.U16 [R3+UR4+0x8e00], R233 ;  /* 0x008e00e903007988 */ /* 0x0001e80008000404 */
[----:B------:R1:W-:Y:S04]  /*131a0*/  STS.U16 [R3+UR4+0x9200], R226 ;  /* 0x009200e203007988 */ /* 0x0003e80008000404 */
[----:B------:R3:W-:Y:S04]  /*131b0*/  STS.U16 [R3+UR4+0x9600], R219 ;  /* 0x009600db03007988 */ /* 0x0007e80008000404 */
[----:B0-----:R-:W2:Y:S04]  /*131c0*/  LDL.LU R233, [R1+0x110] ;  /* 0x0001100001e97983 */ /* 0x001ea80000300800 */
[----:B-1----:R-:W2:Y:S04]  /*131d0*/  LDL.LU R226, [R1+0x194] ;  /* 0x0001940001e27983 */ /* 0x002ea80000300800 */
[----:B---3--:R-:W3:Y:S04]  /*131e0*/  LDL.LU R219, [R1+0x128] ;  /* 0x0001280001db7983 */ /* 0x008ee80000300800 */
[----:B------:R0:W-:Y:S04]  /*131f0*/  STS.U16 [R3+UR4+0x9a00], R213 ;  /* 0x009a00d503007988 */ /* 0x0001e80008000404 */
[----:B------:R1:W3:Y:S04]  /*13200*/  @!P0 LDG.E.U16 R8, desc[UR6][R12.64] ;  /* 0x000000060c088981 */ /* 0x0002e8000c1e1500 */
[----:B0-----:R-:W3:Y:S04]  /*13210*/  LDL.LU R213, [R1+0x15c] ;  /* 0x00015c0001d57983 */ /* 0x001ee80000300800 */
[----:B------:R-:W2:Y:S01]  /*13220*/  LDL R17, [R1+0x38c] ;  /* 0x00038c0001117983 */ /* 0x000ea20000100800 */
[----:B-1----:R-:W-:-:S02]  /*13230*/  @!P0 IMAD.MOV.U32 R12, RZ, RZ, R22 ;  /* 0x000000ffff0c8224 */ /* 0x002fc400078e0016 */
[----:B----4-:R-:W-:Y:S01]  /*13240*/  @!P0 IMAD.MOV.U32 R13, RZ, RZ, R23 ;  /* 0x000000ffff0d8224 */ /* 0x010fe200078e0017 */
[----:B------:R-:W2:Y:S04]  /*13250*/  LDL R16, [R1+0x390] ;  /* 0x0003900001107983 */ /* 0x000ea80000100800 */
[----:B------:R-:W4:Y:S04]  /*13260*/  LDL R23, [R1+0x35c] ;  /* 0x00035c0001177983 */ /* 0x000f280000100800 */
[----:B------:R-:W3:Y:S01]  /*13270*/  LDL R22, [R1+0x360] ;  /* 0x0003600001167983 */ /* 0x000ee20000100800 */
[----:B------:R-:W-:-:S02]  /*13280*/  PRMT R9, RZ, 0x7610, R9 ;  /* 0x00007610ff097816 */ /* 0x000fc40000000009 */
[----:B------:R-:W-:Y:S01]  /*13290*/  PRMT R11, RZ, 0x7610, R11 ;  /* 0x00007610ff0b7816 */ /* 0x000fe2000000000b */
[----:B------:R-:W4:Y:S01]  /*132a0*/  LDL R153, [R1+0x34c] ;  /* 0x00034c0001997983 */ /* 0x000f220000100800 */
[----:B------:R-:W-:-:S03]  /*132b0*/  PRMT R10, RZ, 0x7610, R10 ;  /* 0x00007610ff0a7816 */ /* 0x000fc6000000000a */
[----:B------:R0:W4:Y:S04]  /*132c0*/  @!P0 LDG.E.U16 R9, desc[UR6][R12.64] ;  /* 0x000000060c098981 */ /* 0x000128000c1e1500 */
[----:B------:R1:W4:Y:S04]  /*132d0*/  @!P0 LDG.E.U16 R11, desc[UR6][R14.64] ;  /* 0x000000060e0b8981 */ /* 0x000328000c1e1500 */
[----:B------:R-:W4:Y:S01]  /*132e0*/  LDL R152, [R1+0x350] ;  /* 0x0003500001987983 */ /* 0x000f220000100800 */
[----:B0-----:R-:W-:Y:S02]  /*132f0*/  @!P0 IMAD.MOV.U32 R12, RZ, RZ, R20 ;  /* 0x000000ffff0c8224 */ /* 0x001fe400078e0014 */
[----:B------:R-:W-:Y:S01]  /*13300*/  @!P0 IMAD.MOV.U32 R13, RZ, RZ, R21 ;  /* 0x000000ffff0d8224 */ /* 0x000fe200078e0015 */
[----:B------:R-:W4:Y:S01]  /*13310*/  LDL R155, [R1+0x2dc] ;  /* 0x0002dc00019b7983 */ /* 0x000f220000100800 */
[----:B-1----:R-:W-:-:S02]  /*13320*/  @!P0 IMAD.MOV.U32 R14, RZ, RZ, R18 ;  /* 0x000000ffff0e8224 */ /* 0x002fc400078e0012 */
[----:B------:R-:W-:Y:S01]  /*13330*/  @!P0 IMAD.MOV.U32 R15, RZ, RZ, R19 ;  /* 0x000000ffff0f8224 */ /* 0x000fe200078e0013 */
[----:B------:R-:W4:Y:S04]  /*13340*/  LDL R18, [R1+0x358] ;  /* 0x0003580001127983 */ /* 0x000f280000100800 */
[----:B------:R-:W4:Y:S04]  /*13350*/  LDL R19, [R1+0x354] ;  /* 0x0003540001137983 */ /* 0x000f280000100800 */
[----:B------:R0:W4:Y:S04]  /*13360*/  @!P0 LDG.E.U16 R10, desc[UR6][R12.64] ;  /* 0x000000060c0a8981 */ /* 0x000128000c1e1500 */
[----:B------:R-:W4:Y:S04]  /*13370*/  LDL R154, [R1+0x2e0] ;  /* 0x0002e000019a7983 */ /* 0x000f280000100800 */
[----:B------:R-:W4:Y:S01]  /*13380*/  LDL R21, [R1+0x31c] ;  /* 0x00031c0001157983 */ /* 0x000f220000100800 */
[----:B0-----:R-:W-:-:S03]  /*13390*/  PRMT R13, RZ, 0x7610, R13 ;  /* 0x00007610ff0d7816 */ /* 0x001fc6000000000d */
[----:B------:R-:W4:Y:S04]  /*133a0*/  LDL R20, [R1+0x320] ;  /* 0x0003200001147983 */ /* 0x000f280000100800 */
        /* <DEDUP_REMOVED lines=10> */
[----:B--2---:R3:W2:Y:S02]  /*13450*/  @!P0 LDG.E.U16 R13, desc[UR6][R16.64] ;  /* 0x00000006100d8981 */ /* 0x0046a4000c1e1500 */
[----:B---3--:R-:W-:-:S02]  /*13460*/  @!P0 IMAD.MOV.U32 R16, RZ, RZ, R22 ;  /* 0x000000ffff108224 */ /* 0x008fc400078e0016 */
[----:B----4-:R-:W-:Y:S01]  /*13470*/  @!P0 IMAD.MOV.U32 R17, RZ, RZ, R23 ;  /* 0x000000ffff118224 */ /* 0x010fe200078e0017 */
[----:B------:R-:W3:Y:S04]  /*13480*/  LDL R22, [R1+0x310] ;  /* 0x0003100001167983 */ /* 0x000ee80000100800 */
[----:B------:R-:W3:Y:S01]  /*13490*/  LDL R23, [R1+0x30c] ;  /* 0x00030c0001177983 */ /* 0x000ee20000100800 */
[----:B------:R-:W-:-:S06]  /*134a0*/  PRMT R12, RZ, 0x7610, R12 ;  /* 0x00007610ff0c7816 */ /* 0x000fcc000000000c */
[----:B------:R0:W4:Y:S02]  /*134b0*/  @!P0 LDG.E.U16 R12, desc[UR6][R14.64] ;  /* 0x000000060e0c8981 */ /* 0x000124000c1e1500 */
[----:B0-----:R-:W-:Y:S02]  /*134c0*/  PRMT R14, RZ, 0x7610, R14 ;  /* 0x00007610ff0e7816 */ /* 0x001fe4000000000e */
[----:B------:R-:W-:-:S04]  /*134d0*/  PRMT R15, RZ, 0x7610, R15 ;  /* 0x00007610ff0f7816 */ /* 0x000fc8000000000f */
[----:B------:R0:W2:Y:S04]  /*134e0*/  @!P0 LDG.E.U16 R14, desc[UR6][R16.64] ;  /* 0x00000006100e8981 */ /* 0x0000a8000c1e1500 */
[----:B------:R1:W4:Y:S01]  /*134f0*/  @!P0 LDG.E.U16 R15, desc[UR6][R18.64] ;  /* 0x00000006120f8981 */ /* 0x000322000c1e1500 */
[----:B0-----:R-:W-:Y:S01]  /*13500*/  PRMT R16, RZ, 0x7610, R16 ;  /* 0x00007610ff107816 */ /* 0x001fe20000000010 */
[----:B-1----:R-:W-:Y:S02]  /*13510*/  @!P0 IMAD.MOV.U32 R18, RZ, RZ, R152 ;  /* 0x000000ffff128224 */ /* 0x002fe400078e0098 */
[----:B------:R-:W-:Y:S01]  /*13520*/  @!P0 IMAD.MOV.U32 R19, RZ, RZ, R153 ;  /* 0x000000ffff138224 */ /* 0x000fe200078e0099 */
[----:B------:R-:W2:Y:S04]  /*13530*/  LDL R152, [R1+0x2d8] ;  /* 0x0002d80001987983 */ /* 0x000ea80000100800 */
[----:B------:R0:W4:Y:S04]  /*13540*/  @!P0 LDG.E.U16 R16, desc[UR6][R18.64] ;  /* 0x0000000612108981 */ /* 0x000128000c1e1500 */
[----:B------:R-:W2:Y:S01]  /*13550*/  LDL R153, [R1+0x2d4] ;  /* 0x0002d40001997983 */ /* 0x000ea20000100800 */
[----:B0-----:R-:W-:-:S06]  /*13560*/  PRMT R19, RZ, 0x7610, R19 ;  /* 0x00007610ff137816 */ /* 0x001fcc0000000013 */
[----:B---3--:R0:W3:Y:S02]  /*13570*/  @!P0 LDG.E.U16 R19, desc[UR6][R22.64] ;  /* 0x0000000616138981 */ /* 0x0080e4000c1e1500 */
[----:B0-----:R-:W-:Y:S02]  /*13580*/  @!P0 IMAD.MOV.U32 R22, RZ, RZ, R154 ;  /* 0x000000ffff168224 */ /* 0x001fe400078e009a */
[----:B------:R-:W-:Y:S01]  /*13590*/  @!P0 IMAD.MOV.U32 R23, RZ, RZ, R155 ;  /* 0x000000ffff178224 */ /* 0x000fe200078e009b */
[----:B------:R-:W4:Y:S04]  /*135a0*/  LDL R154, [R1+0x2a0] ;  /* 0x0002a000019a7983 */ /* 0x000f280000100800 */
[----:B------:R-:W4:Y:S01]  /*135b0*/  LDL R155, [R1+0x29c] ;  /* 0x00029c00019b7983 */ /* 0x000f220000100800 */
[----:B------:R-:W-:-:S02]  /*135c0*/  PRMT R17, RZ, 0x7610, R17 ;  /* 0x00007610ff117816 */ /* 0x000fc40000000011 */
[----:B------:R-:W-:-:S04]  /*135d0*/  PRMT R18, RZ, 0x7610, R18 ;  /* 0x00007610ff127816 */ /* 0x000fc80000000012 */
[----:B------:R0:W3:Y:S02]  /*135e0*/  @!P0 LDG.E.U16 R17, desc[UR6][R20.64] ;  /* 0x0000000614118981 */ /* 0x0000e4000c1e1500 */
[----:B0-----:R-:W-:Y:S02]  /*135f0*/  @!P0 IMAD.MOV.U32 R20, RZ, RZ, R156 ;  /* 0x000000ffff148224 */ /* 0x001fe400078e009c */
[----:B------:R-:W-:Y:S01]  /*13600*/  @!P0 IMAD.MOV.U32 R21, RZ, RZ, R157 ;  /* 0x000000ffff158224 */ /* 0x000fe200078e009d */
[----:B------:R-:W3:Y:S04]  /*13610*/  LDL R156, [R1+0x290] ;  /* 0x00029000019c7983 */ /* 0x000ee80000100800 */
[----:B------:R0:W3:Y:S04]  /*13620*/  @!P0 LDG.E.U16 R18, desc[UR6][R20.64] ;  /* 0x0000000614128981 */ /* 0x0000e8000c1e1500 */
[----:B------:R-:W3:Y:S01]  /*13630*/  LDL R157, [R1+0x28c] ;  /* 0x00028c00019d7983 */ /* 0x000ee20000100800 */
[----:B0-----:R-:W-:-:S02]  /*13640*/  PRMT R20, RZ, 0x7610, R20 ;  /* 0x00007610ff147816 */ /* 0x001fc40000000014 */
[----:B------:R-:W-:-:S04]  /*13650*/  PRMT R21, RZ, 0x7610, R21 ;  /* 0x00007610ff157816 */ /* 0x000fc80000000015 */
[----:B------:R0:W3:Y:S04]  /*13660*/  @!P0 LDG.E.U16 R20, desc[UR6][R22.64] ;  /* 0x0000000616148981 */ /* 0x0000e8000c1e1500 */
[----:B--2---:R1:W2:Y:S01]  /*13670*/  @!P0 LDG.E.U16 R21, desc[UR6][R152.64] ;  /* 0x0000000698158981 */ /* 0x0042a2000c1e1500 */
[----:B0-----:R-:W-:Y:S01]  /*13680*/  PRMT R23, RZ, 0x7610, R23 ;  /* 0x00007610ff177816 */ /* 0x001fe20000000017 */
[----:B-1----:R-:W-:Y:S02]  /*13690*/  @!P0 IMAD.MOV.U32 R152, RZ, RZ, R158 ;  /* 0x000000ffff988224 */ /* 0x002fe400078e009e */
[----:B------:R-:W-:Y:S01]  /*136a0*/  @!P0 IMAD.MOV.U32 R153, RZ, RZ, R159 ;  /* 0x000000ffff998224 */ /* 0x000fe200078e009f */
[----:B------:R-:W2:Y:S04]  /*136b0*/  LDL R158, [R1+0x258] ;  /* 0x00025800019e7983 */ /* 0x000ea80000100800 */
[----:B------:R-:W2:Y:S04]  /*136c0*/  LDL R159, [R1+0x254] ;  /* 0x00025400019f7983 */ /* 0x000ea80000100800 */
[----:B----4-:R0:W4:Y:S02]  /*136d0*/  @!P0 LDG.E.U16 R23, desc[UR6][R154.64] ;  /* 0x000000069a178981 */ /* 0x010124000c1e1500 */
[----:B0-----:R-:W-:-:S02]  /*136e0*/  @!P0 IMAD.MOV.U32 R154, RZ, RZ, R160 ;  /* 0x000000ffff9a8224 */ /* 0x001fc400078e00a0 */
[----:B------:R-:W-:Y:S01]  /*136f0*/  @!P0 IMAD.MOV.U32 R155, RZ, RZ, R161 ;  /* 0x000000ffff9b8224 */ /* 0x000fe200078e00a1 */
[----:B------:R-:W4:Y:S04]  /*13700*/  LDL R160, [R1+0x228] ;  /* 0x0002280001a07983 */ /* 0x000f280000100800 */
[----:B------:R-:W4:Y:S01]  /*13710*/  LDL R161, [R1+0x224] ;  /* 0x0002240001a17983 */ /* 0x000f220000100800 */
[----:B------:R-:W-:-:S06]  /*13720*/  PRMT R22, RZ, 0x7610, R22 ;  /* 0x00007610ff167816 */ /* 0x000fcc0000000016 */
[----:B------:R0:W4:Y:S02]  /*13730*/  @!P0 LDG.E.U16 R22, desc[UR6][R152.64] ;  /* 0x0000000698168981 */ /* 0x000124000c1e1500 */
[----:B0-----:R-:W-:Y:S02]  /*13740*/  PRMT R152, RZ, 0x7610, R152 ;  /* 0x00007610ff987816 */ /* 0x001fe40000000098 */
[----:B------:R-:W-:-:S04]  /*13750*/  PRMT R153, RZ, 0x7610, R153 ;  /* 0x00007610ff997816 */ /* 0x000fc80000000099 */
[----:B------:R0:W4:Y:S04]  /*13760*/  @!P0 LDG.E.U16 R152, desc[UR6][R154.64] ;  /* 0x000000069a988981 */ /* 0x000128000c1e1500 */
[----:B---3--:R1:W3:Y:S01]  /*13770*/  @!P0 LDG.E.U16 R153, desc[UR6][R156.64] ;  /* 0x000000069c998981 */ /* 0x0082e2000c1e1500 */
[----:B0-----:R-:W-:Y:S02]  /*13780*/  PRMT R154, RZ, 0x7610, R154 ;  /* 0x00007610ff9a7816 */ /* 0x001fe4000000009a */
[----:B------:R-:W-:Y:S01]  /*13790*/  PRMT R155, RZ, 0x7610, R155 ;  /* 0x00007610ff9b7816 */ /* 0x000fe2000000009b */
[----:B-1----:R-:W-:Y:S02]  /*137a0*/  @!P0 IMAD.MOV.U32 R156, RZ, RZ, R162 ;  /* 0x000000ffff9c8224 */ /* 0x002fe400078e00a2 */
[----:B------:R-:W-:Y:S01]  /*137b0*/  @!P0 IMAD.MOV.U32 R157, RZ, RZ, R163 ;  /* 0x000000ffff9d8224 */ /* 0x000fe200078e00a3 */
[----:B------:R-:W3:Y:S04]  /*137c0*/  LDL R162, [R1+0x218] ;  /* 0x0002180001a27983 */ /* 0x000ee80000100800 */
[----:B------:R0:W3:Y:S04]  /*137d0*/  @!P0 LDG.E.U16 R154, desc[UR6][R156.64] ;  /* 0x000000069c9a8981 */ /* 0x0000e8000c1e1500 */
[----:B--2---:R1:W2:Y:S04]  /*137e0*/  @!P0 LDG.E.U16 R155, desc[UR6][R158.64] ;  /* 0x000000069e9b8981 */ /* 0x0042a8000c1e1500 */
[----:B------:R-:W3:Y:S01]  /*137f0*/  LDL R163, [R1+0x214] ;  /* 0x0002140001a37983 */ /* 0x000ee20000100800 */
[----:B0-----:R-:W-:-:S03]  /*13800*/  PRMT R157, RZ, 0x7610, R157 ;  /* 0x00007610ff9d7816 */ /* 0x001fc6000000009d */
[----:B------:R-:W1:Y:S04]  /*13810*/  LDL R158, [R1+0x24c] ;  /* 0x00024c00019e7983 */ /* 0x000e680000100800 */
[----:B------:R-:W1:Y:S04]  /*13820*/  LDL R159, [R1+0x250] ;  /* 0x00025000019f7983 */ /* 0x000e680000100800 */
[----:B----4-:R-:W4:Y:S04]  /*13830*/  @!P0 LDG.E.U16 R157, desc[UR6][R160.64] ;  /* 0x00000006a09d8981 */ /* 0x010f28000c1e1500 */
[----:B------:R-:W2:Y:S04]  /*13840*/  LDL R160, [R1+0x21c] ;  /* 0x00021c0001a07983 */ /* 0x000ea80000100800 */
[----:B------:R-:W2:Y:S01]  /*13850*/  LDL R161, [R1+0x220] ;  /* 0x0002200001a17983 */ /* 0x000ea20000100800 */
[----:B------:R-:W-:-:S02]  /*13860*/  PRMT R156, RZ, 0x7610, R156 ;  /* 0x00007610ff9c7816 */ /* 0x000fc4000000009c */
[----:B-1----:R-:W-:-:S04]  /*13870*/  @!P0 LOP3.LUT R159, R159, R158, RZ, 0x3c, !PT ;  /* 0x0000009e9f9f8212 */ /* 0x002fc800078e3cff */
[----:B------:R-:W-:-:S04]  /*13880*/  @!P0 LOP3.LUT R158, R159, R158, RZ, 0x3c, !PT ;  /* 0x0000009e9f9e8212 */ /* 0x000fc800078e3cff */
[----:B------:R-:W-:-:S05]  /*13890*/  @!P0 LOP3.LUT R159, R159, R158, RZ, 0x3c, !PT ;  /* 0x0000009e9f9f8212 */ /* 0x000fca00078e3cff */
[----:B------:R0:W4:Y:S02]  /*138a0*/  @!P0 LDG.E.U16 R156, desc[UR6][R158.64] ;  /* 0x000000069e9c8981 */ /* 0x000124000c1e1500 */
[----:B0-----:R-:W-:Y:S02]  /*138b0*/  PRMT R158, RZ, 0x7610, R158 ;  /* 0x00007610ff9e7816 */ /* 0x001fe4000000009e */
[----:B--2---:R-:W-:-:S04]  /*138c0*/  @!P0 LOP3.LUT R161, R161, R160, RZ, 0x3c, !PT ;  /* 0x000000a0a1a18212 */ /* 0x004fc800078e3cff */
[----:B------:R-:W-:-:S04]  /*138d0*/  @!P0 LOP3.LUT R160, R161, R160, RZ, 0x3c, !PT ;  /* 0x000000a0a1a08212 */ /* 0x000fc800078e3cff */
[----:B------:R-:W-:-:S05]  /*138e0*/  @!P0 LOP3.LUT R161, R161, R160, RZ, 0x3c, !PT ;  /* 0x000000a0a1a18212 */ /* 0x000fca00078e3cff */
[----:B------:R0:W2:Y:S02]  /*138f0*/  @!P0 LDG.E.U16 R158, desc[UR6][R160.64] ;  /* 0x00000006a09e8981 */ /* 0x0000a4000c1e1500 */
[----:B0-----:R-:W-:-:S06]  /*13900*/  PRMT R161, RZ, 0x7610, R161 ;  /* 0x00007610ffa17816 */ /* 0x001fcc00000000a1 */
[----:B------:R0:W2:Y:S04]  /*13910*/  @!P0 LDG.E.U16 R161, desc[UR6][R164.64] ;  /* 0x00000006a4a18981 */ /* 0x0000a8000c1e1500 */
[----:B------:R-:W0:Y:S01]  /*13920*/  LDL R165, [R1+0x1e0] ;  /* 0x0001e00001a57983 */ /* 0x000e220000100800 */
[----:B------:R-:W-:-:S06]  /*13930*/  PRMT R159, RZ, 0x7610, R159 ;  /* 0x00007610ff9f7816 */ /* 0x000fcc000000009f */
[----:B---3--:R1:W3:Y:S04]  /*13940*/  @!P0 LDG.E.U16 R159, desc[UR6][R162.64] ;  /* 0x00000006a29f8981 */ /* 0x0082e8000c1e1500 */
[----:B------:R-:W1:Y:S04]  /*13950*/  LDL R162, [R1+0x20c] ;  /* 0x00020c0001a27983 */ /* 0x000e680000100800 */
[----:B------:R-:W1:Y:S04]  /*13960*/  LDL R163, [R1+0x210] ;  /* 0x0002100001a37983 */ /* 0x000e680000100800 */
[----:B------:R4:W-:Y:S01]  /*13970*/  STL [R1+0x898], R6 ;  /* 0x0008980601007387 */ /* 0x0009e20000100800 */
[----:B0-----:R-:W-:-:S02]  /*13980*/  @!P0 IMAD.MOV.U32 R164, RZ, RZ, R165 ;  /* 0x000000ffffa48224 */ /* 0x001fc400078e00a5 */
[----:B------:R-:W-:Y:S02]  /*13990*/  @!P0 IMAD.MOV.U32 R165, RZ, RZ, R6 ;  /* 0x000000ffffa58224 */ /* 0x000fe400078e0006 */
[----:B----4-:R-:W4:Y:S01]  /*139a0*/  LDL.LU R6, [R1+0x1d0] ;  /* 0x0001d00001067983 */ /* 0x010f220000300800 */
[----:B------:R-:W-:Y:S02]  /*139b0*/  PRMT R160, RZ, 0x7610, R160 ;  /* 0x00007610ffa07816 */ /* 0x000fe400000000a0 */
[----:B-1----:R-:W-:-:S04]  /*139c0*/  @!P0 LOP3.LUT R163, R163, R162, RZ, 0x3c, !PT ;  /* 0x000000a2a3a38212 */ /* 0x002fc800078e3cff */
[----:B------:R-:W-:-:S04]  /*139d0*/  @!P0 LOP3.LUT R162, R163, R162, RZ, 0x3c, !PT ;  /* 0x000000a2a3a28212 */ /* 0x000fc800078e3cff */
[----:B------:R-:W-:-:S05]  /*139e0*/  @!P0 LOP3.LUT R163, R163, R162, RZ, 0x3c, !PT ;  /* 0x000000a2a3a38212 */ /* 0x000fca00078e3cff */
[----:B------:R0:W3:Y:S02]  /*139f0*/  @!P0 LDG.E.U16 R160, desc[UR6][R162.64] ;  /* 0x00000006a2a08981 */ /* 0x0000e4000c1e1500 */
[----:B0-----:R-:W-:Y:S02]  /*13a00*/  PRMT R162, RZ, 0x7610, R162 ;  /* 0x00007610ffa27816 */ /* 0x001fe400000000a2 */
[----:B------:R-:W-:-:S04]  /*13a10*/  PRMT R163, RZ, 0x7610, R163 ;  /* 0x00007610ffa37816 */ /* 0x000fc800000000a3 */
[----:B------:R0:W3:Y:S01]  /*13a20*/  @!P0 LDG.E.U16 R162, desc[UR6][R164.64] ;  /* 0x00000006a4a28981 */ /* 0x0000e2000c1e1500 */
[----:B------:R-:W-:Y:S01]  /*13a30*/  PRMT R166, RZ, 0x7610, R166 ;  /* 0x00007610ffa67816 */ /* 0x000fe200000000a6 */
[----:B0-----:R-:W-:Y:S02]  /*13a40*/  @!P0 IMAD.MOV.U32 R164, RZ, RZ, R246 ;  /* 0x000000ffffa48224 */ /* 0x001fe400078e00f6 */
[----:B------:R-:W-:-:S05]  /*13a50*/  @!P0 IMAD.MOV.U32 R165, RZ, RZ, R239 ;  /* 0x000000ffffa58224 */ /* 0x000fca00078e00ef */
[----:B------:R0:W3:Y:S01]  /*13a60*/  @!P0 LDG.E.U16 R163, desc[UR6][R164.64] ;  /* 0x00000006a4a38981 */ /* 0x0000e2000c1e1500 */
[----:B------:R-:W-:Y:S01]  /*13a70*/  PRMT R167, RZ, 0x7610, R167 ;  /* 0x00007610ffa77816 */ /* 0x000fe200000000a7 */
[----:B0-----:R-:W-:Y:S01]  /*13a80*/  @!P0 IMAD.MOV.U32 R165, RZ, RZ, R252 ;  /* 0x000000ffffa58224 */ /* 0x001fe200078e00fc */
[----:B------:R-:W-:Y:S02]  /*13a90*/  PRMT R168, RZ, 0x7610, R168 ;  /* 0x00007610ffa87816 */ /* 0x000fe400000000a8 */
[----:B------:R-:W-:Y:S02]  /*13aa0*/  PRMT R169, RZ, 0x7610, R169 ;  /* 0x00007610ffa97816 */ /* 0x000fe400000000a9 */
[----:B------:R-:W-:Y:S02]  /*13ab0*/  PRMT R170, RZ, 0x7610, R170 ;  /* 0x00007610ffaa7816 */ /* 0x000fe400000000aa */
[----:B------:R-:W-:Y:S02]  /*13ac0*/  PRMT R171, RZ, 0x7610, R171 ;  /* 0x00007610ffab7816 */ /* 0x000fe400000000ab */
[----:B------:R-:W-:-:S02]  /*13ad0*/  PRMT R172, RZ, 0x7610, R172 ;  /* 0x00007610ffac7816 */ /* 0x000fc400000000ac */
[----:B------:R-:W-:Y:S02]  /*13ae0*/  PRMT R173, RZ, 0x7610, R173 ;  /* 0x00007610ffad7816 */ /* 0x000fe400000000ad */
        /* <DEDUP_REMOVED lines=20> */
[----:B------:R-:W-:Y:S01]  /*13c30*/  PRMT R194, RZ, 0x7610, R194 ;  /* 0x00007610ffc27816 */ /* 0x000fe200000000c2 */
[----:B----4-:R-:W-:-:S05]  /*13c40*/  @!P0 IMAD.MOV.U32 R164, RZ, RZ, R6 ;  /* 0x000000ffffa48224 */ /* 0x010fca00078e0006 */
[----:B------:R0:W4:Y:S02]  /*13c50*/  @!P0 LDG.E.U16 R166, desc[UR6][R164.64] ;  /* 0x00000006a4a68981 */ /* 0x000124000c1e1500 */
[----:B0-----:R-:W-:Y:S02]  /*13c60*/  @!P0 IMAD.MOV.U32 R164, RZ, RZ, R236 ;  /* 0x000000ffffa48224 */ /* 0x001fe400078e00ec */
[----:B------:R-:W-:-:S05]  /*13c70*/  @!P0 IMAD.MOV.U32 R165, RZ, RZ, R248 ;  /* 0x000000ffffa58224 */ /* 0x000fca00078e00f8 */
[----:B------:R0:W3:Y:S02]  /*13c80*/  @!P0 LDG.E.U16 R167, desc[UR6][R164.64] ;  /* 0x00000006a4a78981 */ /* 0x0000e4000c1e1500 */
[----:B0-----:R-:W-:Y:S02]  /*13c90*/  @!P0 IMAD.MOV.U32 R164, RZ, RZ, R230 ;  /* 0x000000ffffa48224 */ /* 0x001fe400078e00e6 */
[----:B------:R-:W-:-:S05]  /*13ca0*/  @!P0 IMAD.MOV.U32 R165, RZ, RZ, R251 ;  /* 0x000000ffffa58224 */ /* 0x000fca00078e00fb */
[----:B------:R0:W4:Y:S02]  /*13cb0*/  @!P0 LDG.E.U16 R168, desc[UR6][R164.64] ;  /* 0x00000006a4a88981 */ /* 0x000124000c1e1500 */
        /* <DEDUP_REMOVED lines=77> */
[----:B------:R-:W4:Y:S04]  /*14190*/  @!P0 LDG.E.U16 R194, desc[UR6][R164.64] ;  /* 0x00000006a4c28981 */ /* 0x000f28000c1e1500 */
[----:B------:R-:W-:Y:S04]  /*141a0*/  STS.U16 [R3+UR4+0x9e00], R157 ;  /* 0x009e009d03007988 */ /* 0x000fe80008000404 */
[----:B--2---:R-:W-:Y:S04]  /*141b0*/  STS.U16 [R3+UR4+0xa200], R161 ;  /* 0x00a200a103007988 */ /* 0x004fe80008000404 */
[----:B---3--:R-:W-:Y:S04]  /*141c0*/  STS.U16 [R3+UR4+0xa600], R167 ;  /* 0x00a600a703007988 */ /* 0x008fe80008000404 */
[----:B----4-:R-:W-:Y:S04]  /*141d0*/  STS.U16 [R3+UR4+0xaa00], R171 ;  /* 0x00aa00ab03007988 */ /* 0x010fe80008000404 */
[----:B------:R-:W-:Y:S04]  /*141e0*/  STS.U16 [R3+UR4+0xae00], R173 ;  /* 0x00ae00ad03007988 */ /* 0x000fe80008000404 */
[----:B------:R-:W-:Y:S04]  /*141f0*/  STS.U16 [R3+UR4+0xb200], R174 ;  /* 0x00b200ae03007988 */ /* 0x000fe80008000404 */
[----:B------:R-:W-:Y:S04]  /*14200*/  STS.U16 [R3+UR4+0xb600], R175 ;  /* 0x00b600af03007988 */ /* 0x000fe80008000404 */
[----:B------:R-:W-:Y:S04]  /*14210*/  STS.U16 [R3+UR4+0xba00], R176 ;  /* 0x00ba00b003007988 */ /* 0x000fe80008000404 */
        /* <DEDUP_REMOVED lines=15> */
[----:B------:R-:W-:Y:S01]  /*14310*/  STS.U16 [R7+UR4+0xba80], R182 ;  /* 0x00ba80b607007988 */ /* 0x000fe20008000404 */
[----:B------:R-:W-:-:S03]  /*14320*/  UMOV UR37, 0x40000040 ;  /* 0x4000004000257882 */ /* 0x000fc60000000000 */
[----:B0-----:R-:W2:Y:S04]  /*14330*/  LDL.LU R3, [R1+0x8b0] ;  /* 0x0008b00001037983 */ /* 0x001ea80000300800 */
        /* <DEDUP_REMOVED lines=31> */
[----:B0-----:R-:W4:Y:S04]  /*14530*/  LDL.LU R2, [R1+0x8a8] ;  /* 0x0008a80001027983 */ /* 0x001f280000300800 */
[----:B------:R-:W2:Y:S04]  /*14540*/  LDL.LU R167, [R1+0x824] ;  /* 0x0008240001a77983 */ /* 0x000ea80000300800 */
[----:B------:R-:W3:Y:S04]  /*14550*/  LDL.LU R161, [R1+0x820] ;  /* 0x0008200001a17983 */ /* 0x000ee80000300800 */
[----:B------:R-:W-:Y:S04]  /*14560*/  STS.U16 [R5+UR4+0xb780], R192 ;  /* 0x00b780c005007988 */ /* 0x000fe80008000404 */
[----:B------:R-:W4:Y:S04]  /*14570*/  LDL.LU R157, [R1+0x81c] ;  /* 0x00081c00019d7983 */ /* 0x000f280000300800 */
[----:B------:R-:W2:Y:S04]  /*14580*/  LDL.LU R164, [R1+0x818] ;  /* 0x0008180001a47983 */ /* 0x000ea80000300800 */
[----:B------:R-:W3:Y:S04]  /*14590*/  LDL.LU R165, [R1+0x814] ;  /* 0x0008140001a57983 */ /* 0x000ee80000300800 */
[----:B------:R-:W-:Y:S04]  /*145a0*/  STS.U16 [R5+UR4+0xbb80], R193 ;  /* 0x00bb80c105007988 */ /* 0x000fe80008000404 */
[----:B------:R0:W-:Y:S01]  /*145b0*/  STS.U16 [R5+UR4+0xbf80], R194 ;  /* 0x00bf80c205007988 */ /* 0x0001e20008000404 */
[----:B------:R1:W-:Y:S06]  /*145c0*/  MEMBAR.ALL.CTA ;  /* 0x0000000000007992 */ /* 0x0003ec0000008000 */
[----:B-1----:R-:W1:Y:S04]  /*145d0*/  FENCE.VIEW.ASYNC.S ;  /* 0x00000000000073c6 */ /* 0x002e680000000000 */
[----:B0-----:R-:W3:Y:S04]  /*145e0*/  LDL.LU R5, [R1+0x8a4] ;  /* 0x0008a40001057983 */ /* 0x001ee80000300800 */
[----:B------:R-:W3:Y:S04]  /*145f0*/  LDL R9, [R1+0x844] ;  /* 0x0008440001097983 */ /* 0x000ee80000100800 */
[----:B------:R-:W3:Y:S01]  /*14600*/  LDL.LU R171, [R1+0x7f4] ;  /* 0x0007f40001ab7983 */ /* 0x000ee20000300800 */
[----:B-1----:R-:W-:Y:S06]  /*14610*/  BAR.SYNC.DEFER_BLOCKING 0x0 ;  /* 0x0000000000007b1d */ /* 0x002fec0000010000 */
[----:B------:R-:W-:-:S06]  /*14620*/  WARPGROUP.ARRIVE ;  /* 0x00000000000079c5 */ /* 0x000fcc0000000000 */
[----:B------:R-:W-:-:S12]  /*14630*/  HGMMA.64x128x16.F32.BF16 R88, gdesc[UR36].tnspA, R88 ;  /* 0x21e00000245879f0 */ /* 0x000fd80008701858 */
[----:B------:R-:W-:-:S12]  /*14640*/  HGMMA.64x128x16.F32.BF16 R88, gdesc[UR8].tnspA, R88 ;  /* 0x21e00000085879f0 */ /* 0x000fd80008701858 */
[----:B------:R-:W-:-:S12]  /*14650*/  HGMMA.64x128x16.F32.BF16 R88, gdesc[UR12].tnspA, R88 ;  /* 0x21e000000c5879f0 */ /* 0x000fd80008701858 */
[----:B------:R-:W-:-:S12]  /*14660*/  HGMMA.64x128x16.F32.BF16 R88, gdesc[UR16].tnspA, R88 ;  /* 0x21e00000105879f0 */ /* 0x000fd80008701858 */
[----:B------:R-:W-:-:S12]  /*14670*/  HGMMA.64x128x16.F32.BF16 R88, gdesc[UR20].tnspA, R88 ;  /* 0x21e00000145879f0 */ /* 0x000fd80008701858 */
[----:B------:R-:W-:Y:S01]  /*14680*/  HGMMA.64x128x16.F32.BF16 R88, gdesc[UR24].tnspA, R88 ;  /* 0x21e00000185879f0 */ /* 0x000fe20008701858 */
[----:B------:R-:W-:-:S11]  /*14690*/  UIADD3.64 UR48, UR8, 0x380, URZ ;  /* 0x0000038008307897 */ /* 0x000fd6000fffe03f */
[----:B------:R-:W-:Y:S01]  /*146a0*/  HGMMA.64x128x16.F32.BF16 R88, gdesc[UR28].tnspA, R88 ;  /* 0x21e000001c5879f0 */ /* 0x000fe20008701858 */
[----:B------:R-:W-:Y:S01]  /*146b0*/  UMOV UR50, UR38 ;  /* 0x0000002600327c82 */ /* 0x000fe20008000000 */
[----:B------:R-:W-:Y:S01]  /*146c0*/  UMOV UR51, UR39 ;  /* 0x0000002700337c82 */ /* 0x000fe20008000000 */
[----:B------:R-:W-:-:S09]  /*146d0*/  UIADD3.64 UR52, UR8, 0x400, URZ ;  /* 0x0000040008347897 */ /* 0x000fd2000fffe03f */
[----:B------:R-:W-:-:S12]  /*146e0*/  HGMMA.64x128x16.F32.BF16 R88, gdesc[UR32].tnspA, R88 ;  /* 0x21e00000205879f0 */ /* 0x000fd80008701858 */
[----:B------:R-:W-:Y:S01]  /*146f0*/  HGMMA.64x128x16.F32.BF16 R24, gdesc[UR48].tnspA, R24 ;  /* 0x21e00000301879f0 */ /* 0x000fe20008701818 */
[----:B------:R-:W-:Y:S01]  /*14700*/  UMOV UR54, UR10 ;  /* 0x0000000a00367c82 */ /* 0x000fe20008000000 */
[----:B------:R-:W-:Y:S01]  /*14710*/  UMOV UR55, UR11 ;  /* 0x0000000b00377c82 */ /* 0x000fe20008000000 */
[----:B------:R-:W-:-:S09]  /*14720*/  UIADD3.64 UR56, UR8, 0x480, URZ ;  /* 0x0000048008387897 */ /* 0x000fd2000fffe03f */
[----:B------:R-:W-:Y:S01]  /*14730*/  HGMMA.64x128x16.F32.BF16 R24, gdesc[UR52].tnspA, R24 ;  /* 0x21e00000341879f0 */ /* 0x000fe20008701818 */
[----:B------:R-:W-:Y:S01]  /*14740*/  UMOV UR58, UR14 ;  /* 0x0000000e003a7c82 */ /* 0x000fe20008000000 */
[----:B------:R-:W-:Y:S01]  /*14750*/  UMOV UR59, UR15 ;  /* 0x0000000f003b7c82 */ /* 0x000fe20008000000 */
[----:B----4-:R-:W-:Y:S02]  /*14760*/  R2UR UR53, R157 ;  /* 0x000000009d3572ca */ /* 0x010fe400000e0000 */
[----:B--2---:R-:W-:Y:S01]  /*14770*/  R2UR UR52, R164 ;  /* 0x00000000a43472ca */ /* 0x004fe200000e0000 */
[----:B------:R-:W2:Y:S04]  /*14780*/  LDL.LU R157, [R1+0x7dc] ;  /* 0x0007dc00019d7983 */ /* 0x000ea80000300800 */
[----:B------:R-:W4:Y:S01]  /*14790*/  LDL.LU R164, [R1+0x7d4] ;  /* 0x0007d40001a47983 */ /* 0x000f220000300800 */
[----:B------:R-:W-:-:S02]  /*147a0*/  R2UR UR49, R167 ;  /* 0x00000000a73172ca */ /* 0x000fc400000e0000 */
[----:B---3--:R-:W-:Y:S01]  /*147b0*/  R2UR UR48, R161 ;  /* 0x00000000a13072ca */ /* 0x008fe200000e0000 */
[----:B------:R-:W-:Y:S01]  /*147c0*/  HGMMA.64x128x16.F32.BF16 R24, gdesc[UR56].tnspA, R24 ;  /* 0x21e00000381879f0 */ /* 0x000fe20008701818 */
[----:B------:R-:W-:Y:S02]  /*147d0*/  R2UR UR56, R5 ;  /* 0x00000000053872ca */ /* 0x000fe400000e0000 */
[----:B------:R-:W0:Y:S01]  /*147e0*/  LDC R5, c[0x0][0x238] ;  /* 0x00008e00ff057b82 */ /* 0x000e220000000800 */
[----:B------:R-:W-:Y:S02]  /*147f0*/  R2UR UR57, R165 ;  /* 0x00000000a53972ca */ /* 0x000fe400000e0000 */
[----:B------:R-:W3:Y:S04]  /*14800*/  LDL.LU R165, [R1+0x7cc] ;  /* 0x0007cc0001a57983 */ /* 0x000ee80000300800 */
[----:B------:R-:W3:Y:S04]  /*14810*/  LDL.LU R162, [R1+0x7f0] ;  /* 0x0007f00001a27983 */ /* 0x000ee80000300800 */
[----:B------:R-:W3:Y:S04]  /*14820*/  LDL.LU R158, [R1+0x7c4] ;  /* 0x0007c400019e7983 */ /* 0x000ee80000300800 */
[----:B------:R-:W3:Y:S04]  /*14830*/  LDL.LU R154, [R1+0x7e8] ;  /* 0x0007e800019a7983 */ /* 0x000ee80000300800 */
[----:B------:R-:W3:Y:S04]  /*14840*/  LDL.LU R23, [R1+0x7bc] ;  /* 0x0007bc0001177983 */ /* 0x000ee80000300800 */
[----:B------:R-:W3:Y:S01]  /*14850*/  LDL.LU R20, [R1+0x7e0] ;  /* 0x0007e00001147983 */ /* 0x000ee20000300800 */
[----:B0-----:R-:W-:-:S03]  /*14860*/  IMAD.SHL.U32 R5, R5, 0x80, RZ ;  /* 0x0000008005057824 */ /* 0x001fc600078e00ff */
[----:B------:R-:W3:Y:S01]  /*14870*/  LDL.LU R14, [R1+0x7b4] ;  /* 0x0007b400010e7983 */ /* 0x000ee20000300800 */
[----:B------:R-:W-:-:S03]  /*14880*/  IMAD.SHL.U32 R5, R5, 0x2, RZ ;  /* 0x0000000205057824 */ /* 0x000fc600078e00ff */
[----:B------:R-:W3:Y:S02]  /*14890*/  LDL.LU R167, [R1+0x7d8] ;  /* 0x0007d80001a77983 */ /* 0x000ee40000300800 */
[-C--:B------:R-:W-:Y:S02]  /*148a0*/  IADD3 R3, P4, R3, R5.reuse, RZ ;  /* 0x0000000503037210 */ /* 0x080fe40007f9e0ff */
[----:B------:R-:W3:Y:S01]  /*148b0*/  LDL.LU R11, [R1+0x7ac] ;  /* 0x0007ac00010b7983 */ /* 0x000ee20000300800 */
[----:B------:R-:W-:-:S03]  /*148c0*/  IADD3 R171, P3, R171, R5, RZ ;  /* 0x00000005abab7210 */ /* 0x000fc60007f7e0ff */
[----:B------:R-:W3:Y:S01]  /*148d0*/  LDL.LU R8, [R1+0x7d0] ;  /* 0x0007d00001087983 */ /* 0x000ee20000300800 */
[----:B------:R-:W-:-:S03]  /*148e0*/  IADD3 R4, P5, R4, R5, RZ ;  /* 0x0000000504047210 */ /* 0x000fc60007fbe0ff */
[----:B------:R-:W3:Y:S04]  /*148f0*/  LDL.LU R177, [R1+0x7a4] ;  /* 0x0007a40001b17983 */ /* 0x000ee80000300800 */
[----:B------:R-:W3:Y:S04]  /*14900*/  LDL.LU R176, [R1+0x7c8] ;  /* 0x0007c80001b07983 */ /* 0x000ee80000300800 */
[----:B------:R-:W3:Y:S04]  /*14910*/  LDL.LU R161, [R1+0x79c] ;  /* 0x00079c0001a17983 */ /* 0x000ee80000300800 */
[----:B------:R0:W-:Y:S04]  /*14920*/  STL [R1+0x7ec], R3 ;  /* 0x0007ec0301007387 */ /* 0x0001e80000100800 */
[----:B0-----:R-:W3:Y:S04]  /*14930*/  LDL.LU R3, [R1+0x8a0] ;  /* 0x0008a00001037983 */ /* 0x001ee80000300800 */
[----:B------:R-:W-:Y:S04]  /*14940*/  STL [R1+0x7f4], R171 ;  /* 0x0007f4ab01007387 */ /* 0x000fe80000100800 */
[----:B------:R0:W-:Y:S04]  /*14950*/  STL [R1+0x7e4], R4 ;  /* 0x0007e40401007387 */ /* 0x0001e80000100800 */
[----:B0-----:R-:W3:Y:S04]  /*14960*/  LDL.LU R4, [R1+0x89c] ;  /* 0x00089c0001047983 */ /* 0x001ee80000300800 */
[----:B------:R-:W3:Y:S04]  /*14970*/  LDL.LU R17, [R1+0x7c0] ;  /* 0x0007c00001117983 */ /* 0x000ee80000300800 */
[----:B------:R-:W3:Y:S01]  /*14980*/  LDL.LU R175, [R1+0x794] ;  /* 0x0007940001af7983 */ /* 0x000ee20000300800 */
[----:B------:R-:W-:-:S02]  /*14990*/  IADD3 R7, P2, R7, R5, RZ ;  /* 0x0000000507077210 */ /* 0x000fc40007f5e0ff */
[-C--:B--2---:R-:W-:Y:S02]  /*149a0*/  IADD3 R157, P6, R157, R5.reuse, RZ ;  /* 0x000000059d9d7210 */ /* 0x084fe40007fde0ff */
[----:B----4-:R-:W-:-:S03]  /*149b0*/  IADD3 R164, P1, R164, R5, RZ ;  /* 0x00000005a4a47210 */ /* 0x010fc60007f3e0ff */
[----:B------:R0:W-:Y:S04]  /*149c0*/  STL [R1+0x7dc], R157 ;  /* 0x0007dc9d01007387 */ /* 0x0001e80000100800 */
[----:B------:R-:W2:Y:S04]  /*149d0*/  LDL.LU R174, [R1+0x7b8] ;  /* 0x0007b80001ae7983 */ /* 0x000ea80000300800 */
[----:B------:R1:W-:Y:S04]  /*149e0*/  STL [R1+0x7d4], R164 ;  /* 0x0007d4a401007387 */ /* 0x0003e80000100800 */
[----:B0-----:R-:W4:Y:S04]  /*149f0*/  LDL.LU R157, [R1+0x78c] ;  /* 0x00078c00019d7983 */ /* 0x001f280000300800 */
[----:B------:R-:W4:Y:S04]  /*14a00*/  LDL.LU R173, [R1+0x7b0] ;  /* 0x0007b00001ad7983 */ /* 0x000f280000300800 */
[----:B------:R-:W4:Y:S04]  /*14a10*/  LDL.LU R171, [R1+0x784] ;  /* 0x0007840001ab7983 */ /* 0x000f280000300800 */
[----:B-1----:R-:W4:Y:S01]  /*14a20*/  LDL.LU R164, [R1+0x7a8] ;  /* 0x0007a80001a47983 */ /* 0x002f220000300800 */
[----:B---3--:R-:W-:Y:S01]  /*14a30*/  IMAD.X R3, R3, 0x1, R4, P2 ;  /* 0x0000000103037824 */ /* 0x008fe200010e0604 */
[----:B------:R-:W-:-:S05]  /*14a40*/  IADD3 R165, P2, R165, R5, RZ ;  /* 0x00000005a5a57210 */ /* 0x000fca0007f5e0ff */
[----:B------:R0:W-:Y:S04]  /*14a50*/  STL [R1+0x7cc], R165 ;  /* 0x0007cca501007387 */ /* 0x0001e80000100800 */
[----:B0-----:R-:W3:Y:S01]  /*14a60*/  LDL.LU R165, [R1+0x77c] ;  /* 0x00077c0001a57983 */ /* 0x001ee20000300800 */
[--C-:B------:R-:W-:Y:S01]  /*14a70*/  IMAD.X R162, R162, 0x1, R4.reuse, P3 ;  /* 0x00000001a2a27824 */ /* 0x100fe200018e0604 */
[-C--:B------:R-:W-:Y:S01]  /*14a80*/  IADD3 R158, P3, R158, R5.reuse, RZ ;  /* 0x000000059e9e7210 */ /* 0x080fe20007f7e0ff */
[--C-:B------:R-:W-:Y:S01]  /*14a90*/  IMAD.X R154, R154, 0x1, R4.reuse, P4 ;  /* 0x000000019a9a7824 */ /* 0x100fe200020e0604 */
[-C--:B------:R-:W-:Y:S01]  /*14aa0*/  IADD3 R23, P4, R23, R5.reuse, RZ ;  /* 0x0000000517177210 */ /* 0x080fe20007f9e0ff */
[--C-:B------:R-:W-:Y:S01]  /*14ab0*/  IMAD.X R167, R167, 0x1, R4.reuse, P6 ;  /* 0x00000001a7a77824 */ /* 0x100fe200030e0604 */
[----:B------:R-:W-:Y:S01]  /*14ac0*/  STL [R1+0x7f0], R162 ;  /* 0x0007f0a201007387 */ /* 0x000fe20000100800 */
[----:B------:R-:W-:Y:S01]  /*14ad0*/  IMAD.X R20, R20, 0x1, R4, P5 ;  /* 0x0000000114147824 */ /* 0x000fe200028e0604 */
[----:B------:R-:W-:-:S02]  /*14ae0*/  IADD3 R14, P5, R14, R5, RZ ;  /* 0x000000050e0e7210 */ /* 0x000fc40007fbe0ff */
[----:B------:R-:W-:Y:S01]  /*14af0*/  STL [R1+0x7c4], R158 ;  /* 0x0007c49e01007387 */ /* 0x000fe20000100800 */
[-C--:B------:R-:W-:Y:S01]  /*14b00*/  IADD3 R11, P6, R11, R5.reuse, RZ ;  /* 0x000000050b0b7210 */ /* 0x080fe20007fde0ff */
[----:B------:R-:W-:Y:S02]  /*14b10*/  IMAD.X R8, R8, 0x1, R4, P1 ;  /* 0x0000000108087824 */ /* 0x000fe400008e0604 */
[----:B------:R-:W-:Y:S01]  /*14b20*/  STL [R1+0x7e8], R154 ;  /* 0x0007e89a01007387 */ /* 0x000fe20000100800 */
[----:B------:R-:W-:-:S03]  /*14b30*/  IADD3 R177, P1, R177, R5, RZ ;  /* 0x00000005b1b17210 */ /* 0x000fc60007f3e0ff */
[----:B------:R-:W-:Y:S04]  /*14b40*/  STL [R1+0x7bc], R23 ;  /* 0x0007bc1701007387 */ /* 0x000fe80000100800 */
[----:B------:R0:W-:Y:S01]  /*14b50*/  STL [R1+0x7d8], R167 ;  /* 0x0007d8a701007387 */ /* 0x0001e20000100800 */
[----:B------:R-:W-:-:S03]  /*14b60*/  IMAD.X R176, R176, 0x1, R4, P2 ;  /* 0x00000001b0b07824 */ /* 0x000fc600010e0604 */
[----:B------:R-:W-:Y:S01]  /*14b70*/  STL [R1+0x7e0], R20 ;  /* 0x0007e01401007387 */ /* 0x000fe20000100800 */
[----:B------:R-:W-:-:S03]  /*14b80*/  IADD3 R161, P2, R161, R5, RZ ;  /* 0x00000005a1a17210 */ /* 0x000fc60007f5e0ff */
[----:B0-----:R-:W3:Y:S04]  /*14b90*/  LDL.LU R167, [R1+0x7a0] ;  /* 0x0007a00001a77983 */ /* 0x001ee80000300800 */
[----:B------:R0:W-:Y:S04]  /*14ba0*/  STL [R1+0x7b4], R14 ;  /* 0x0007b40e01007387 */ /* 0x0001e80000100800 */
[----:B------:R1:W-:Y:S04]  /*14bb0*/  STL [R1+0x7ac], R11 ;  /* 0x0007ac0b01007387 */ /* 0x0003e80000100800 */
[----:B------:R1:W-:Y:S04]  /*14bc0*/  STL [R1+0x7d0], R8 ;  /* 0x0007d00801007387 */ /* 0x0003e80000100800 */
[----:B------:R-:W3:Y:S04]  /*14bd0*/  LDL.LU R172, [R1+0x774] ;  /* 0x0007740001ac7983 */ /* 0x000ee80000300800 */
[----:B------:R1:W-:Y:S04]  /*14be0*/  STL [R1+0x7a4], R177 ;  /* 0x0007a4b101007387 */ /* 0x0003e80000100800 */
[----:B------:R-:W3:Y:S04]  /*14bf0*/  LDL.LU R168, [R1+0x798] ;  /* 0x0007980001a87983 */ /* 0x000ee80000300800 */
[----:B------:R1:W-:Y:S04]  /*14c00*/  STL [R1+0x7c8], R176 ;  /* 0x0007c8b001007387 */ /* 0x0003e80000100800 */
[----:B0-----:R-:W3:Y:S04]  /*14c10*/  LDL.LU R14, [R1+0x76c] ;  /* 0x00076c00010e7983 */ /* 0x001ee80000300800 */
[----:B------:R0:W-:Y:S04]  /*14c20*/  STL [R1+0x79c], R161 ;  /* 0x00079ca101007387 */ /* 0x0001e80000100800 */
[----:B-1----:R-:W3:Y:S04]  /*14c30*/  LDL.LU R11, [R1+0x790] ;  /* 0x00079000010b7983 */ /* 0x002ee80000300800 */
[----:B------:R-:W3:Y:S01]  /*14c40*/  LDL.LU R8, [R1+0x764] ;  /* 0x0007640001087983 */ /* 0x000ee20000300800 */
[----:B------:R-:W-:-:S03]  /*14c50*/  IMAD.X R17, R17, 0x1, R4, P3 ;  /* 0x0000000111117824 */ /* 0x000fc600018e0604 */
[----:B------:R-:W3:Y:S01]  /*14c60*/  LDL.LU R177, [R1+0x788] ;  /* 0x0007880001b17983 */ /* 0x000ee20000300800 */
[----:B------:R-:W-:-:S03]  /*14c70*/  IADD3 R175, P3, R175, R5, RZ ;  /* 0x00000005afaf7210 */ /* 0x000fc60007f7e0ff */
[----:B------:R-:W3:Y:S04]  /*14c80*/  LDL.LU R176, [R1+0x75c] ;  /* 0x00075c0001b07983 */ /* 0x000ee80000300800 */
[----:B0-----:R-:W3:Y:S04]  /*14c90*/  LDL.LU R161, [R1+0x780] ;  /* 0x0007800001a17983 */ /* 0x001ee80000300800 */
[----:B------:R-:W-:Y:S01]  /*14ca0*/  STL [R1+0x7c0], R17 ;  /* 0x0007c01101007387 */ /* 0x000fe20000100800 */
[----:B--2---:R-:W-:Y:S01]  /*14cb0*/  IMAD.X R174, R174, 0x1, R4, P4 ;  /* 0x00000001aeae7824 */ /* 0x004fe200020e0604 */
[----:B----4-:R-:W-:-:S05]  /*14cc0*/  IADD3 R157, P4, R157, R5, RZ ;  /* 0x000000059d9d7210 */ /* 0x010fca0007f9e0ff */
[----:B------:R0:W-:Y:S04]  /*14cd0*/  STL [R1+0x78c], R157 ;  /* 0x00078c9d01007387 */ /* 0x0001e80000100800 */
[----:B------:R-:W-:Y:S01]  /*14ce0*/  STL [R1+0x794], R175 ;  /* 0x000794af01007387 */ /* 0x000fe20000100800 */
[--C-:B------:R-:W-:Y:S02]  /*14cf0*/  IMAD.X R173, R173, 0x1, R4.reuse, P5 ;  /* 0x00000001adad7824 */ /* 0x100fe400028e0604 */
[----:B------:R-:W-:Y:S01]  /*14d00*/  IMAD.X R164, R164, 0x1, R4, P6 ;  /* 0x00000001a4a47824 */ /* 0x000fe200030e0604 */
[----:B0-----:R-:W2:Y:S01]  /*14d10*/  LDL.LU R157, [R1+0x754] ;  /* 0x00075400019d7983 */ /* 0x001ea20000300800 */
[----:B------:R-:W-:-:S03]  /*14d20*/  IADD3 R171, P5, R171, R5, RZ ;  /* 0x00000005abab7210 */ /* 0x000fc60007fbe0ff */
[----:B------:R-:W-:Y:S04]  /*14d30*/  STL [R1+0x7b8], R174 ;  /* 0x0007b8ae01007387 */ /* 0x000fe80000100800 */
[----:B------:R0:W-:Y:S04]  /*14d40*/  STL [R1+0x7a8], R164 ;  /* 0x0007a8a401007387 */ /* 0x0001e80000100800 */
[----:B------:R-:W-:Y:S04]  /*14d50*/  STL [R1+0x7b0], R173 ;  /* 0x0007b0ad01007387 */ /* 0x000fe80000100800 */
[----:B0-----:R-:W4:Y:S04]  /*14d60*/  LDL.LU R164, [R1+0x778] ;  /* 0x0007780001a47983 */ /* 0x001f280000300800 */
[----:B------:R-:W-:Y:S04]  /*14d70*/  STL [R1+0x784], R171 ;  /* 0x000784ab01007387 */ /* 0x000fe80000100800 */
[----:B------:R-:W4:Y:S04]  /*14d80*/  LDL.LU R162, [R1+0x74c] ;  /* 0x00074c0001a27983 */ /* 0x000f280000300800 */
[----:B------:R-:W4:Y:S04]  /*14d90*/  LDL.LU R158, [R1+0x770] ;  /* 0x00077000019e7983 */ /* 0x000f280000300800 */
[----:B------:R-:W4:Y:S01]  /*14da0*/  LDL.LU R154, [R1+0x744] ;  /* 0x00074400019a7983 */ /* 0x000f220000300800 */
[----:B---3--:R-:W-:-:S05]  /*14db0*/  IADD3 R165, P6, R165, R5, RZ ;  /* 0x00000005a5a57210 */ /* 0x008fca0007fde0ff */
[----:B------:R0:W-:Y:S04]  /*14dc0*/  STL [R1+0x77c], R165 ;  /* 0x00077ca501007387 */ /* 0x0001e80000100800 */
[----:B------:R-:W3:Y:S04]  /*14dd0*/  LDL.LU R23, [R1+0x768] ;  /* 0x0007680001177983 */ /* 0x000ee80000300800 */
[----:B------:R-:W3:Y:S04]  /*14de0*/  LDL.LU R20, [R1+0x73c] ;  /* 0x00073c0001147983 */ /* 0x000ee80000300800 */
[----:B------:R-:W3:Y:S04]  /*14df0*/  LDL.LU R17, [R1+0x760] ;  /* 0x0007600001117983 */ /* 0x000ee80000300800 */
[----:B0-----:R-:W3:Y:S04]  /*14e00*/  LDL.LU R165, [R1+0x734] ;  /* 0x0007340001a57983 */ /* 0x001ee80000300800 */
[----:B------:R-:W3:Y:S04]  /*14e10*/  LDL.LU R175, [R1+0x758] ;  /* 0x0007580001af7983 */ /* 0x000ee80000300800 */
[----:B------:R-:W3:Y:S01]  /*14e20*/  LDL.LU R174, [R1+0x72c] ;  /* 0x00072c0001ae7983 */ /* 0x000ee20000300800 */
[----:B------:R-:W-:-:S03]  /*14e30*/  IMAD.X R167, R167, 0x1, R4, P1 ;  /* 0x00000001a7a77824 */ /* 0x000fc600008e0604 */
[----:B------:R-:W3:Y:S04]  /*14e40*/  LDL.LU R173, [R1+0x750] ;  /* 0x0007500001ad7983 */ /* 0x000ee80000300800 */
[----:B------:R0:W-:Y:S04]  /*14e50*/  STL [R1+0x7a0], R167 ;  /* 0x0007a0a701007387 */ /* 0x0001e80000100800 */
[----:B------:R-:W3:Y:S04]  /*14e60*/  LDL.LU R171, [R1+0x724] ;  /* 0x0007240001ab7983 */ /* 0x000ee80000300800 */
[----:B0-----:R-:W3:Y:S01]  /*14e70*/  LDL.LU R167, [R1+0x748] ;  /* 0x0007480001a77983 */ /* 0x001ee20000300800 */
[----:B------:R-:W-:Y:S01]  /*14e80*/  IADD3 R172, P1, R172, R5, RZ ;  /* 0x00000005acac7210 */ /* 0x000fe20007f3e0ff */
[----:B------:R-:W-:-:S04]  /*14e90*/  IMAD.X R168, R168, 0x1, R4, P2 ;  /* 0x00000001a8a87824 */ /* 0x000fc800010e0604 */
[----:B------:R-:W-:Y:S01]  /*14ea0*/  STL [R1+0x774], R172 ;  /* 0x000774ac01007387 */ /* 0x000fe20000100800 */
[----:B------:R-:W-:-:S03]  /*14eb0*/  IADD3 R14, P2, R14, R5, RZ ;  /* 0x000000050e0e7210 */ /* 0x000fc60007f5e0ff */
[----:B------:R-:W-:Y:S01]  /*14ec0*/  STL [R1+0x798], R168 ;  /* 0x000798a801007387 */ /* 0x000fe20000100800 */
[----:B------:R-:W-:-:S03]  /*14ed0*/  IMAD.X R11, R11, 0x1, R4, P3 ;  /* 0x000000010b0b7824 */ /* 0x000fc600018e0604 */
[----:B------:R0:W-:Y:S01]  /*14ee0*/  STL [R1+0x76c], R14 ;  /* 0x00076c0e01007387 */ /* 0x0001e20000100800 */
[----:B------:R-:W-:-:S03]  /*14ef0*/  IADD3 R8, P3, R8, R5, RZ ;  /* 0x0000000508087210 */ /* 0x000fc60007f7e0ff */
[----:B------:R1:W-:Y:S01]  /*14f00*/  STL [R1+0x790], R11 ;  /* 0x0007900b01007387 */ /* 0x0003e20000100800 */
[----:B------:R-:W-:-:S03]  /*14f10*/  IMAD.X R177, R177, 0x1, R4, P4 ;  /* 0x00000001b1b17824 */ /* 0x000fc600020e0604 */
[----:B------:R1:W-:Y:S01]  /*14f20*/  STL [R1+0x764], R8 ;  /* 0x0007640801007387 */ /* 0x0003e20000100800 */
[----:B------:R-:W-:-:S03]  /*14f30*/  IADD3 R176, P4, R176, R5, RZ ;  /* 0x00000005b0b07210 */ /* 0x000fc60007f9e0ff */
[----:B0-----:R-:W3:Y:S01]  /*14f40*/  LDL.LU R14, [R1+0x71c] ;  /* 0x00071c00010e7983 */ /* 0x001ee20000300800 */
[----:B------:R-:W-:-:S03]  /*14f50*/  IMAD.X R161, R161, 0x1, R4, P5 ;  /* 0x00000001a1a17824 */ /* 0x000fc600028e0604 */
[----:B------:R-:W-:Y:S04]  /*14f60*/  STL [R1+0x788], R177 ;  /* 0x000788b101007387 */ /* 0x000fe80000100800 */
[----:B-1----:R-:W3:Y:S04]  /*14f70*/  LDL.LU R11, [R1+0x740] ;  /* 0x00074000010b7983 */ /* 0x002ee80000300800 */
[----:B------:R-:W-:Y:S04]  /*14f80*/  STL [R1+0x75c], R176 ;  /* 0x00075cb001007387 */ /* 0x000fe80000100800 */
[----:B------:R-:W3:Y:S04]  /*14f90*/  LDL.LU R8, [R1+0x714] ;  /* 0x0007140001087983 */ /* 0x000ee80000300800 */
[----:B------:R0:W-:Y:S04]  /*14fa0*/  STL [R1+0x780], R161 ;  /* 0x000780a101007387 */ /* 0x0001e80000100800 */
[----:B0-----:R-:W3:Y:S04]  /*14fb0*/  LDL.LU R161, [R1+0x738] ;  /* 0x0007380001a17983 */ /* 0x001ee80000300800 */
[----:B------:R-:W3:Y:S04]  /*14fc0*/  LDL.LU R177, [R1+0x70c] ;  /* 0x00070c0001b17983 */ /* 0x000ee80000300800 */
[----:B------:R-:W3:Y:S01]  /*14fd0*/  LDL.LU R176, [R1+0x730] ;  /* 0x0007300001b07983 */ /* 0x000ee20000300800 */
[----:B--2---:R-:W-:-:S05]  /*14fe0*/  IADD3 R157, P5, R157, R5, RZ ;  /* 0x000000059d9d7210 */ /* 0x004fca0007fbe0ff */
[----:B------:R0:W-:Y:S04]  /*14ff0*/  STL [R1+0x754], R157 ;  /* 0x0007549d01007387 */ /* 0x0001e80000100800 */
[----:B0-----:R-:W2:Y:S01]  /*15000*/  LDL.LU R157, [R1+0x704] ;  /* 0x00070400019d7983 */ /* 0x001ea20000300800 */
[----:B----4-:R-:W-:-:S05]  /*15010*/  IMAD.X R164, R164, 0x1, R4, P6 ;  /* 0x00000001a4a47824 */ /* 0x010fca00030e0604 */
[----:B------:R0:W-:Y:S01]  /*15020*/  STL [R1+0x778], R164 ;  /* 0x000778a401007387 */ /* 0x0001e20000100800 */
[-C--:B------:R-:W-:Y:S01]  /*15030*/  IADD3 R162, P6, R162, R5.reuse, RZ ;  /* 0x00000005a2a27210 */ /* 0x080fe20007fde0ff */
[----:B------:R-:W-:Y:S02]  /*15040*/  IMAD.X R158, R158, 0x1, R4, P1 ;  /* 0x000000019e9e7824 */ /* 0x000fe400008e0604 */
[----:B0-----:R-:W4:Y:S01]  /*15050*/  LDL.LU R164, [R1+0x728] ;  /* 0x0007280001a47983 */ /* 0x001f220000300800 */
[----:B------:R-:W-:-:S03]  /*15060*/  IADD3 R154, P1, R154, R5, RZ ;  /* 0x000000059a9a7210 */ /* 0x000fc60007f3e0ff */
[----:B------:R-:W-:Y:S04]  /*15070*/  STL [R1+0x74c], R162 ;  /* 0x00074ca201007387 */ /* 0x000fe80000100800 */
[----:B------:R-:W-:Y:S04]  /*15080*/  STL [R1+0x770], R158 ;  /* 0x0007709e01007387 */ /* 0x000fe80000100800 */
[----:B------:R-:W-:Y:S01]  /*15090*/  STL [R1+0x744], R154 ;  /* 0x0007449a01007387 */ /* 0x000fe20000100800 */
[--C-:B---3--:R-:W-:Y:S01]  /*150a0*/  IMAD.X R23, R23, 0x1, R4.reuse, P2 ;  /* 0x0000000117177824 */ /* 0x108fe200010e0604 */
[-C--:B------:R-:W-:Y:S01]  /*150b0*/  IADD3 R20, P2, R20, R5.reuse, RZ ;  /* 0x0000000514147210 */ /* 0x080fe20007f5e0ff */
[----:B------:R-:W-:Y:S01]  /*150c0*/  IMAD.X R17, R17, 0x1, R4, P3 ;  /* 0x0000000111117824 */ /* 0x000fe200018e0604 */
[----:B------:R-:W-:-:S02]  /*150d0*/  IADD3 R165, P3, R165, R5, RZ ;  /* 0x00000005a5a57210 */ /* 0x000fc40007f7e0ff */
[----:B------:R-:W-:Y:S04]  /*150e0*/  STL [R1+0x768], R23 ;  /* 0x0007681701007387 */ /* 0x000fe80000100800 */
[----:B------:R0:W-:Y:S04]  /*150f0*/  STL [R1+0x734], R165 ;  /* 0x000734a501007387 */ /* 0x0001e80000100800 */
[----:B------:R-:W-:Y:S04]  /*15100*/  STL [R1+0x73c], R20 ;  /* 0x00073c1401007387 */ /* 0x000fe80000100800 */
[----:B0-----:R-:W3:Y:S01]  /*15110*/  LDL.LU R165, [R1+0x6fc] ;  /* 0x0006fc0001a57983 */ /* 0x001ee20000300800 */
[--C-:B------:R-:W-:Y:S01]  /*15120*/  IMAD.X R175, R175, 0x1, R4.reuse, P4 ;  /* 0x00000001afaf7824 */ /* 0x100fe200020e0604 */
[-C--:B------:R-:W-:Y:S01]  /*15130*/  IADD3 R174, P4, R174, R5.reuse, RZ ;  /* 0x00000005aeae7210 */ /* 0x080fe20007f9e0ff */
[----:B------:R-:W-:Y:S01]  /*15140*/  IMAD.X R173, R173, 0x1, R4, P5 ;  /* 0x00000001adad7824 */ /* 0x000fe200028e0604 */
[----:B------:R0:W-:Y:S01]  /*15150*/  STL [R1+0x760], R17 ;  /* 0x0007601101007387 */ /* 0x0001e20000100800 */
[----:B------:R-:W-:-:S03]  /*15160*/  IADD3 R171, P5, R171, R5, RZ ;  /* 0x00000005abab7210 */ /* 0x000fc60007fbe0ff */
[----:B------:R1:W-:Y:S01]  /*15170*/  STL [R1+0x758], R175 ;  /* 0x000758af01007387 */ /* 0x0003e20000100800 */
[----:B------:R-:W-:-:S03]  /*15180*/  IMAD.X R167, R167, 0x1, R4, P6 ;  /* 0x00000001a7a77824 */ /* 0x000fc600030e0604 */
        /* <DEDUP_REMOVED lines=8> */
[----:B------:R-:W3:Y:S04]  /*15210*/  LDL.LU R174, [R1+0x710] ;  /* 0x0007100001ae7983 */ /* 0x000ee80000300800 */
[----:B------:R-:W3:Y:S01]  /*15220*/  LDL.LU R173, [R1+0x6e4] ;  /* 0x0006e40001ad7983 */ /* 0x000ee20000300800 */
[----:B------:R-:W-:-:S03]  /*15230*/  IADD3 R14, P6, R14, R5, RZ ;  /* 0x000000050e0e7210 */ /* 0x000fc60007fde0ff */
[----:B------:R-:W3:Y:S04]  /*15240*/  LDL.LU R171, [R1+0x708] ;  /* 0x0007080001ab7983 */ /* 0x000ee80000300800 */
[----:B0-----:R-:W3:Y:S01]  /*15250*/  LDL.LU R167, [R1+0x6dc] ;  /* 0x0006dc0001a77983 */ /* 0x001ee20000300800 */
[----:B------:R-:W-:-:S03]  /*15260*/  IMAD.X R11, R11, 0x1, R4, P1 ;  /* 0x000000010b0b7824 */ /* 0x000fc600008e0604 */
[----:B------:R-:W-:Y:S01]  /*15270*/  STL [R1+0x71c], R14 ;  /* 0x00071c0e01007387 */ /* 0x000fe20000100800 */
[----:B------:R-:W-:Y:S01]  /*15280*/  IADD3 R8, P1, R8, R5, RZ ;  /* 0x0000000508087210 */ /* 0x000fe20007f3e0ff */
[----:B------:R-:W-:-:S05]  /*15290*/  IMAD.X R161, R161, 0x1, R4, P2 ;  /* 0x00000001a1a17824 */ /* 0x000fca00010e0604 */
[----:B------:R0:W-:Y:S01]  /*152a0*/  STL [R1+0x738], R161 ;  /* 0x000738a101007387 */ /* 0x0001e20000100800 */
[-C--:B------:R-:W-:Y:S01]  /*152b0*/  IADD3 R177, P2, R177, R5.reuse, RZ ;  /* 0x00000005b1b17210 */ /* 0x080fe20007f5e0ff */
[----:B------:R-:W-:Y:S02]  /*152c0*/  IMAD.X R176, R176, 0x1, R4, P3 ;  /* 0x00000001b0b07824 */ /* 0x000fe400018e0604 */
[----:B------:R-:W-:Y:S04]  /*152d0*/  STL [R1+0x740], R11 ;  /* 0x0007400b01007387 */ /* 0x000fe80000100800 */
[----:B0-----:R-:W3:Y:S04]  /*152e0*/  LDL.LU R161, [R1+0x700] ;  /* 0x0007000001a17983 */ /* 0x001ee80000300800 */
[----:B------:R-:W-:Y:S01]  /*152f0*/  STL [R1+0x714], R8 ;  /* 0x0007140801007387 */ /* 0x000fe20000100800 */
[----:B--2---:R-:W-:-:S05]  /*15300*/  IADD3 R157, P3, R157, R5, RZ ;  /* 0x000000059d9d7210 */ /* 0x004fca0007f7e0ff */
[----:B------:R0:W-:Y:S04]  /*15310*/  STL [R1+0x704], R157 ;  /* 0x0007049d01007387 */ /* 0x0001e80000100800 */
[----:B------:R-:W-:Y:S04]  /*15320*/  STL [R1+0x70c], R177 ;  /* 0x00070cb101007387 */ /* 0x000fe80000100800 */
[----:B0-----:R-:W2:Y:S01]  /*15330*/  LDL.LU R157, [R1+0x6d4] ;  /* 0x0006d400019d7983 */ /* 0x001ea20000300800 */
[----:B----4-:R-:W-:-:S03]  /*15340*/  IMAD.X R164, R164, 0x1, R4, P4 ;  /* 0x00000001a4a47824 */ /* 0x010fc600020e0604 */
[----:B------:R-:W-:Y:S04]  /*15350*/  STL [R1+0x730], R176 ;  /* 0x000730b001007387 */ /* 0x000fe80000100800 */
[----:B------:R-:W4:Y:S04]  /*15360*/  LDL.LU R162, [R1+0x6f8] ;  /* 0x0006f80001a27983 */ /* 0x000f280000300800 */
[----:B------:R-:W4:Y:S04]  /*15370*/  LDL.LU R158, [R1+0x6cc] ;  /* 0x0006cc00019e7983 */ /* 0x000f280000300800 */
[----:B------:R-:W4:Y:S04]  /*15380*/  LDL.LU R154, [R1+0x6f0] ;  /* 0x0006f000019a7983 */ /* 0x000f280000300800 */
[----:B------:R0:W-:Y:S04]  /*15390*/  STL [R1+0x728], R164 ;  /* 0x000728a401007387 */ /* 0x0001e80000100800 */
[----:B------:R-:W4:Y:S04]  /*153a0*/  LDL.LU R23, [R1+0x6c4] ;  /* 0x0006c40001177983 */ /* 0x000f280000300800 */
[----:B------:R-:W4:Y:S04]  /*153b0*/  LDL.LU R20, [R1+0x6e8] ;  /* 0x0006e80001147983 */ /* 0x000f280000300800 */
[----:B------:R-:W4:Y:S04]  /*153c0*/  LDL.LU R14, [R1+0x6bc] ;  /* 0x0006bc00010e7983 */ /* 0x000f280000300800 */
[----:B0-----:R-:W4:Y:S04]  /*153d0*/  LDL.LU R164, [R1+0x6e0] ;  /* 0x0006e00001a47983 */ /* 0x001f280000300800 */
[----:B------:R-:W4:Y:S04]  /*153e0*/  LDL.LU R11, [R1+0x6b4] ;  /* 0x0006b400010b7983 */ /* 0x000f280000300800 */
[----:B------:R-:W4:Y:S04]  /*153f0*/  LDL.LU R8, [R1+0x6d8] ;  /* 0x0006d80001087983 */ /* 0x000f280000300800 */
[----:B------:R-:W4:Y:S01]  /*15400*/  LDL.LU R177, [R1+0x6ac] ;  /* 0x0006ac0001b17983 */ /* 0x000f220000300800 */
[----:B---3--:R-:W-:-:S05]  /*15410*/  IADD3 R165, P4, R165, R5, RZ ;  /* 0x00000005a5a57210 */ /* 0x008fca0007f9e0ff */
[----:B------:R0:W-:Y:S04]  /*15420*/  STL [R1+0x6fc], R165 ;  /* 0x0006fca501007387 */ /* 0x0001e80000100800 */
[----:B------:R-:W3:Y:S04]  /*15430*/  LDL.LU R176, [R1+0x6d0] ;  /* 0x0006d00001b07983 */ /* 0x000ee80000300800 */
[----:B0-----:R-:W3:Y:S01]  /*15440*/  LDL.LU R165, [R1+0x6a4] ;  /* 0x0006a40001a57983 */ /* 0x001ee20000300800 */
[----:B------:R-:W-:Y:S01]  /*15450*/  IMAD.X R172, R172, 0x1, R4, P5 ;  /* 0x00000001acac7824 */ /* 0x000fe200028e0604 */
[----:B------:R-:W-:-:S04]  /*15460*/  IADD3 R168, P5, R168, R5, RZ ;  /* 0x00000005a8a87210 */ /* 0x000fc80007fbe0ff */
[----:B------:R-:W-:Y:S01]  /*15470*/  STL [R1+0x720], R172 ;  /* 0x000720ac01007387 */ /* 0x000fe20000100800 */
[----:B------:R-:W-:-:S03]  /*15480*/  IMAD.X R17, R17, 0x1, R4, P6 ;  /* 0x0000000111117824 */ /* 0x000fc600030e0604 */
[----:B------:R-:W-:Y:S01]  /*15490*/  STL [R1+0x6f4], R168 ;  /* 0x0006f4a801007387 */ /* 0x000fe20000100800 */
[----:B------:R-:W-:-:S03]  /*154a0*/  IADD3 R175, P6, R175, R5, RZ ;  /* 0x00000005afaf7210 */ /* 0x000fc60007fde0ff */
[----:B------:R0:W-:Y:S01]  /*154b0*/  STL [R1+0x718], R17 ;  /* 0x0007181101007387 */ /* 0x0001e20000100800 */
[----:B------:R-:W-:-:S03]  /*154c0*/  IMAD.X R174, R174, 0x1, R4, P1 ;  /* 0x00000001aeae7824 */ /* 0x000fc600008e0604 */
[----:B------:R1:W-:Y:S01]  /*154d0*/  STL [R1+0x6ec], R175 ;  /* 0x0006ecaf01007387 */ /* 0x0003e20000100800 */
[----:B------:R-:W-:-:S03]  /*154e0*/  IADD3 R173, P1, R173, R5, RZ ;  /* 0x00000005adad7210 */ /* 0x000fc60007f3e0ff */
[----:B------:R1:W-:Y:S01]  /*154f0*/  STL [R1+0x710], R174 ;  /* 0x000710ae01007387 */ /* 0x0003e20000100800 */
[----:B------:R-:W-:-:S03]  /*15500*/  IMAD.X R171, R171, 0x1, R4, P2 ;  /* 0x00000001abab7824 */ /* 0x000fc600010e0604 */
[----:B0-----:R-:W3:Y:S01]  /*15510*/  LDL.LU R17, [R1+0x6c8] ;  /* 0x0006c80001117983 */ /* 0x001ee20000300800 */
[----:B------:R-:W-:-:S03]  /*15520*/  IADD3 R167, P2, R167, R5, RZ ;  /* 0x00000005a7a77210 */ /* 0x000fc60007f5e0ff */
        /* <DEDUP_REMOVED lines=8> */
[----:B------:R-:W-:-:S05]  /*155b0*/  IMAD.X R161, R161, 0x1, R4, P3 ;  /* 0x00000001a1a17824 */ /* 0x000fca00018e0604 */
[----:B------:R0:W-:Y:S04]  /*155c0*/  STL [R1+0x700], R161 ;  /* 0x000700a101007387 */ /* 0x0001e80000100800 */
[----:B0-----:R-:W3:Y:S01]  /*155d0*/  LDL.LU R161, [R1+0x6b0] ;  /* 0x0006b00001a17983 */ /* 0x001ee20000300800 */
[----:B--2---:R-:W-:-:S05]  /*155e0*/  IADD3 R157, P3, R157, R5, RZ ;  /* 0x000000059d9d7210 */ /* 0x004fca0007f7e0ff */
[----:B------:R0:W-:Y:S01]  /*155f0*/  STL [R1+0x6d4], R157 ;  /* 0x0006d49d01007387 */ /* 0x0001e20000100800 */
[--C-:B----4-:R-:W-:Y:S01]  /*15600*/  IMAD.X R162, R162, 0x1, R4.reuse, P4 ;  /* 0x00000001a2a27824 */ /* 0x110fe200020e0604 */
[----:B------:R-:W-:Y:S02]  /*15610*/  IADD3 R158, P4, R158, R5, RZ ;  /* 0x000000059e9e7210 */ /* 0x000fe40007f9e0ff */
[----:B0-----:R-:W2:Y:S01]  /*15620*/  LDL.LU R157, [R1+0x684] ;  /* 0x00068400019d7983 */ /* 0x001ea20000300800 */
[----:B------:R-:W-:-:S03]  /*15630*/  IMAD.X R154, R154, 0x1, R4, P5 ;  /* 0x000000019a9a7824 */ /* 0x000fc600028e0604 */
[----:B------:R-:W-:Y:S01]  /*15640*/  STL [R1+0x6f8], R162 ;  /* 0x0006f8a201007387 */ /* 0x000fe20000100800 */
[----:B------:R-:W-:-:S03]  /*15650*/  IADD3 R23, P5, R23, R5, RZ ;  /* 0x0000000517177210 */ /* 0x000fc60007fbe0ff */
[----:B------:R-:W-:Y:S01]  /*15660*/  STL [R1+0x6cc], R158 ;  /* 0x0006cc9e01007387 */ /* 0x000fe20000100800 */
[----:B------:R-:W-:-:S03]  /*15670*/  IMAD.X R20, R20, 0x1, R4, P6 ;  /* 0x0000000114147824 */ /* 0x000fc600030e0604 */
[----:B------:R-:W-:Y:S01]  /*15680*/  STL [R1+0x6f0], R154 ;  /* 0x0006f09a01007387 */ /* 0x000fe20000100800 */
[-C--:B------:R-:W-:Y:S01]  /*15690*/  IADD3 R14, P6, R14, R5.reuse, RZ ;  /* 0x000000050e0e7210 */ /* 0x080fe20007fde0ff */
[----:B------:R-:W-:Y:S02]  /*156a0*/  IMAD.X R164, R164, 0x1, R4, P1 ;  /* 0x00000001a4a47824 */ /* 0x000fe400008e0604 */
[----:B------:R-:W-:Y:S01]  /*156b0*/  STL [R1+0x6c4], R23 ;  /* 0x0006c41701007387 */ /* 0x000fe20000100800 */
[----:B------:R-:W-:-:S03]  /*156c0*/  IADD3 R11, P1, R11, R5, RZ ;  /* 0x000000050b0b7210 */ /* 0x000fc60007f3e0ff */
[----:B------:R0:W-:Y:S01]  /*156d0*/  STL [R1+0x6e0], R164 ;  /* 0x0006e0a401007387 */ /* 0x0001e20000100800 */
[----:B------:R-:W-:-:S03]  /*156e0*/  IMAD.X R8, R8, 0x1, R4, P2 ;  /* 0x0000000108087824 */ /* 0x000fc600010e0604 */
[----:B------:R-:W-:Y:S01]  /*156f0*/  STL [R1+0x6e8], R20 ;  /* 0x0006e81401007387 */ /* 0x000fe20000100800 */
[----:B------:R-:W-:-:S03]  /*15700*/  IADD3 R177, P2, R177, R5, RZ ;  /* 0x00000005b1b17210 */ /* 0x000fc60007f5e0ff */
[----:B0-----:R-:W4:Y:S04]  /*15710*/  LDL.LU R164, [R1+0x6a8] ;  /* 0x0006a80001a47983 */ /* 0x001f280000300800 */
[----:B------:R0:W-:Y:S04]  /*15720*/  STL [R1+0x6bc], R14 ;  /* 0x0006bc0e01007387 */ /* 0x0001e80000100800 */
[----:B------:R1:W-:Y:S04]  /*15730*/  STL [R1+0x6b4], R11 ;  /* 0x0006b40b01007387 */ /* 0x0003e80000100800 */
[----:B------:R1:W-:Y:S04]  /*15740*/  STL [R1+0x6d8], R8 ;  /* 0x0006d80801007387 */ /* 0x0003e80000100800 */
[----:B------:R-:W4:Y:S04]  /*15750*/  LDL.LU R172, [R1+0x67c] ;  /* 0x00067c0001ac7983 */ /* 0x000f280000300800 */
[----:B------:R1:W-:Y:S04]  /*15760*/  STL [R1+0x6ac], R177 ;  /* 0x0006acb101007387 */ /* 0x0003e80000100800 */
[----:B------:R-:W4:Y:S01]  /*15770*/  LDL.LU R168, [R1+0x6a0] ;  /* 0x0006a00001a87983 */ /* 0x000f220000300800 */
[----:B---3--:R-:W-:Y:S01]  /*15780*/  IMAD.X R176, R176, 0x1, R4, P3 ;  /* 0x00000001b0b07824 */ /* 0x008fe200018e0604 */
[----:B------:R-:W-:-:S04]  /*15790*/  IADD3 R165, P3, R165, R5, RZ ;  /* 0x00000005a5a57210 */ /* 0x000fc80007f7e0ff */
[----:B------:R3:W-:Y:S04]  /*157a0*/  STL [R1+0x6d0], R176 ;  /* 0x0006d0b001007387 */ /* 0x0007e80000100800 */
[----:B0-----:R-:W4:Y:S04]  /*157b0*/  LDL.LU R14, [R1+0x674] ;  /* 0x00067400010e7983 */ /* 0x001f280000300800 */
[----:B------:R0:W-:Y:S04]  /*157c0*/  STL [R1+0x6a4], R165 ;  /* 0x0006a4a501007387 */ /* 0x0001e80000100800 */
[----:B-1----:R-:W4:Y:S04]  /*157d0*/  LDL.LU R11, [R1+0x698] ;  /* 0x00069800010b7983 */ /* 0x002f280000300800 */
[----:B------:R-:W4:Y:S04]  /*157e0*/  LDL.LU R8, [R1+0x66c] ;  /* 0x00066c0001087983 */ /* 0x000f280000300800 */
[----:B------:R-:W4:Y:S04]  /*157f0*/  LDL.LU R177, [R1+0x690] ;  /* 0x0006900001b17983 */ /* 0x000f280000300800 */
[----:B---3--:R-:W3:Y:S04]  /*15800*/  LDL.LU R176, [R1+0x664] ;  /* 0x0006640001b07983 */ /* 0x008ee80000300800 */
[----:B0-----:R-:W3:Y:S01]  /*15810*/  LDL.LU R165, [R1+0x688] ;  /* 0x0006880001a57983 */ /* 0x001ee20000300800 */
[----:B------:R-:W-:-:S05]  /*15820*/  IMAD.X R17, R17, 0x1, R4, P4 ;  /* 0x0000000111117824 */ /* 0x000fca00020e0604 */
[----:B------:R-:W-:Y:S01]  /*15830*/  STL [R1+0x6c8], R17 ;  /* 0x0006c81101007387 */ /* 0x000fe20000100800 */
[-C--:B------:R-:W-:Y:S01]  /*15840*/  IADD3 R175, P4, R175, R5.reuse, RZ ;  /* 0x00000005afaf7210 */ /* 0x080fe20007f9e0ff */
[----:B------:R-:W-:Y:S01]  /*15850*/  IMAD.X R174, R174, 0x1, R4, P5 ;  /* 0x00000001aeae7824 */ /* 0x000fe200028e0604 */
[----:B------:R-:W-:-:S05]  /*15860*/  IADD3 R167, P5, R167, R5, RZ ;  /* 0x00000005a7a77210 */ /* 0x000fca0007fbe0ff */
[----:B------:R0:W-:Y:S01]  /*15870*/  STL [R1+0x694], R167 ;  /* 0x000694a701007387 */ /* 0x0001e20000100800 */
[----:B------:R-:W-:-:S03]  /*15880*/  IMAD.X R173, R173, 0x1, R4, P6 ;  /* 0x00000001adad7824 */ /* 0x000fc600030e0604 */
[----:B------:R-:W-:Y:S01]  /*15890*/  STL [R1+0x69c], R175 ;  /* 0x00069caf01007387 */ /* 0x000fe20000100800 */
[----:B------:R-:W-:-:S03]  /*158a0*/  IADD3 R171, P6, R171, R5, RZ ;  /* 0x00000005abab7210 */ /* 0x000fc60007fde0ff */
[----:B0-----:R-:W3:Y:S04]  /*158b0*/  LDL.LU R167, [R1+0x65c] ;  /* 0x00065c0001a77983 */ /* 0x001ee80000300800 */
[----:B------:R-:W-:Y:S01]  /*158c0*/  STL [R1+0x6c0], R174 ;  /* 0x0006c0ae01007387 */ /* 0x000fe20000100800 */
[----:B------:R-:W-:-:S05]  /*158d0*/  IMAD.X R161, R161, 0x1, R4, P1 ;  /* 0x00000001a1a17824 */ /* 0x000fca00008e0604 */
[----:B------:R0:W-:Y:S04]  /*158e0*/  STL [R1+0x6b0], R161 ;  /* 0x0006b0a101007387 */ /* 0x0001e80000100800 */
[----:B------:R-:W-:Y:S04]  /*158f0*/  STL [R1+0x6b8], R173 ;  /* 0x0006b8ad01007387 */ /* 0x000fe80000100800 */
[----:B0-----:R-:W3:Y:S04]  /*15900*/  LDL.LU R161, [R1+0x680] ;  /* 0x0006800001a17983 */ /* 0x001ee80000300800 */
[----:B------:R-:W-:Y:S04]  /*15910*/  STL [R1+0x68c], R171 ;  /* 0x00068cab01007387 */ /* 0x000fe80000100800 */
[----:B------:R-:W3:Y:S04]  /*15920*/  LDL.LU R162, [R1+0x654] ;  /* 0x0006540001a27983 */ /* 0x000ee80000300800 */
[----:B------:R-:W3:Y:S01]  /*15930*/  LDL.LU R158, [R1+0x678] ;  /* 0x00067800019e7983 */ /* 0x000ee20000300800 */
[----:B--2---:R-:W-:-:S03]  /*15940*/  IADD3 R157, P1, R157, R5, RZ ;  /* 0x000000059d9d7210 */ /* 0x004fc60007f3e0ff */
[----:B------:R-:W2:Y:S04]  /*15950*/  LDL.LU R154, [R1+0x64c] ;  /* 0x00064c00019a7983 */ /* 0x000ea80000300800 */
[----:B------:R0:W-:Y:S04]  /*15960*/  STL [R1+0x684], R157 ;  /* 0x0006849d01007387 */ /* 0x0001e80000100800 */
[----:B------:R-:W2:Y:S04]  /*15970*/  LDL.LU R23, [R1+0x670] ;  /* 0x0006700001177983 */ /* 0x000ea80000300800 */
[----:B------:R-:W2:Y:S04]  /*15980*/  LDL.LU R20, [R1+0x644] ;  /* 0x0006440001147983 */ /* 0x000ea80000300800 */
[----:B------:R-:W2:Y:S04]  /*15990*/  LDL.LU R17, [R1+0x668] ;  /* 0x0006680001117983 */ /* 0x000ea80000300800 */
[----:B0-----:R-:W2:Y:S04]  /*159a0*/  LDL.LU R157, [R1+0x63c] ;  /* 0x00063c00019d7983 */ /* 0x001ea80000300800 */
[----:B------:R-:W2:Y:S04]  /*159b0*/  LDL.LU R175, [R1+0x660] ;  /* 0x0006600001af7983 */ /* 0x000ea80000300800 */
[----:B------:R-:W2:Y:S04]  /*159c0*/  LDL.LU R174, [R1+0x634] ;  /* 0x0006340001ae7983 */ /* 0x000ea80000300800 */
[----:B------:R-:W2:Y:S01]  /*159d0*/  LDL.LU R173, [R1+0x658] ;  /* 0x0006580001ad7983 */ /* 0x000ea20000300800 */
[----:B----4-:R-:W-:-:S05]  /*159e0*/  IMAD.X R164, R164, 0x1, R4, P2 ;  /* 0x00000001a4a47824 */ /* 0x010fca00010e0604 */
[----:B------:R0:W-:Y:S04]  /*159f0*/  STL [R1+0x6a8], R164 ;  /* 0x0006a8a401007387 */ /* 0x0001e80000100800 */
[----:B------:R-:W4:Y:S04]  /*15a00*/  LDL.LU R171, [R1+0x62c] ;  /* 0x00062c0001ab7983 */ /* 0x000f280000300800 */
[----:B0-----:R-:W4:Y:S01]  /*15a10*/  LDL.LU R164, [R1+0x650] ;  /* 0x0006500001a47983 */ /* 0x001f220000300800 */
[----:B------:R-:W-:Y:S01]  /*15a20*/  IADD3 R172, P2, R172, R5, RZ ;  /* 0x00000005acac7210 */ /* 0x000fe20007f5e0ff */
[----:B------:R-:W-:-:S04]  /*15a30*/  IMAD.X R168, R168, 0x1, R4, P3 ;  /* 0x00000001a8a87824 */ /* 0x000fc800018e0604 */
[----:B------:R-:W-:Y:S04]  /*15a40*/  STL [R1+0x67c], R172 ;  /* 0x00067cac01007387 */ /* 0x000fe80000100800 */
[----:B------:R-:W-:Y:S01]  /*15a50*/  STL [R1+0x6a0], R168 ;  /* 0x0006a0a801007387 */ /* 0x000fe20000100800 */
[----:B------:R-:W-:Y:S01]  /*15a60*/  IADD3 R14, P3, R14, R5, RZ ;  /* 0x000000050e0e7210 */ /* 0x000fe20007f7e0ff */
[----:B------:R-:W-:-:S04]  /*15a70*/  IMAD.X R11, R11, 0x1, R4, P4 ;  /* 0x000000010b0b7824 */ /* 0x000fc800020e0604 */
[----:B------:R0:W-:Y:S01]  /*15a80*/  STL [R1+0x674], R14 ;  /* 0x0006740e01007387 */ /* 0x0001e20000100800 */
[----:B------:R-:W-:-:S03]  /*15a90*/  IADD3 R8, P4, R8, R5, RZ ;  /* 0x0000000508087210 */ /* 0x000fc60007f9e0ff */
[----:B------:R1:W-:Y:S01]  /*15aa0*/  STL [R1+0x698], R11 ;  /* 0x0006980b01007387 */ /* 0x0003e20000100800 */
[----:B------:R-:W-:-:S03]  /*15ab0*/  IMAD.X R177, R177, 0x1, R4, P5 ;  /* 0x00000001b1b17824 */ /* 0x000fc600028e0604 */
[----:B------:R1:W-:Y:S01]  /*15ac0*/  STL [R1+0x66c], R8 ;  /* 0x00066c0801007387 */ /* 0x0003e20000100800 */
[----:B---3--:R-:W-:-:S03]  /*15ad0*/  IADD3 R176, P5, R176, R5, RZ ;  /* 0x00000005b0b07210 */ /* 0x008fc60007fbe0ff */
        /* <DEDUP_REMOVED lines=10> */
[----:B------:R-:W-:-:S05]  /*15b80*/  IADD3 R167, P6, R167, R5, RZ ;  /* 0x00000005a7a77210 */ /* 0x000fca0007fde0ff */
[----:B------:R0:W-:Y:S04]  /*15b90*/  STL [R1+0x65c], R167 ;  /* 0x00065ca701007387 */ /* 0x0001e80000100800 */
[----:B0-----:R-:W3:Y:S01]  /*15ba0*/  LDL.LU R167, [R1+0x60c] ;  /* 0x00060c0001a77983 */ /* 0x001ee20000300800 */
[----:B------:R-:W-:-:S05]  /*15bb0*/  IMAD.X R161, R161, 0x1, R4, P1 ;  /* 0x00000001a1a17824 */ /* 0x000fca00008e0604 */
[----:B------:R0:W-:Y:S01]  /*15bc0*/  STL [R1+0x680], R161 ;  /* 0x000680a101007387 */ /* 0x0001e20000100800 */
[-C--:B------:R-:W-:Y:S01]  /*15bd0*/  IADD3 R162, P1, R162, R5.reuse, RZ ;  /* 0x00000005a2a27210 */ /* 0x080fe20007f3e0ff */
[----:B------:R-:W-:Y:S02]  /*15be0*/  IMAD.X R158, R158, 0x1, R4, P2 ;  /* 0x000000019e9e7824 */ /* 0x000fe400010e0604 */
[----:B0-----:R-:W3:Y:S01]  /*15bf0*/  LDL.LU R161, [R1+0x630] ;  /* 0x0006300001a17983 */ /* 0x001ee20000300800 */
[----:B--2---:R-:W-:-:S03]  /*15c00*/  IADD3 R154, P2, R154, R5, RZ ;  /* 0x000000059a9a7210 */ /* 0x004fc60007f5e0ff */
[----:B------:R-:W-:Y:S01]  /*15c10*/  STL [R1+0x654], R162 ;  /* 0x000654a201007387 */ /* 0x000fe20000100800 */
[----:B------:R-:W-:-:S03]  /*15c20*/  IMAD.X R23, R23, 0x1, R4, P3 ;  /* 0x0000000117177824 */ /* 0x000fc600018e0604 */
[----:B------:R-:W-:Y:S01]  /*15c30*/  STL [R1+0x678], R158 ;  /* 0x0006789e01007387 */ /* 0x000fe20000100800 */
[-C--:B------:R-:W-:Y:S01]  /*15c40*/  IADD3 R20, P3, R20, R5.reuse, RZ ;  /* 0x0000000514147210 */ /* 0x080fe20007f7e0ff */
[----:B------:R-:W-:Y:S02]  /*15c50*/  IMAD.X R17, R17, 0x1, R4, P4 ;  /* 0x0000000111117824 */ /* 0x000fe400020e0604 */
[----:B------:R-:W-:Y:S01]  /*15c60*/  STL [R1+0x64c], R154 ;  /* 0x00064c9a01007387 */ /* 0x000fe20000100800 */
[----:B------:R-:W-:-:S03]  /*15c70*/  IADD3 R157, P4, R157, R5, RZ ;  /* 0x000000059d9d7210 */ /* 0x000fc60007f9e0ff */
[----:B------:R-:W-:Y:S01]  /*15c80*/  STL [R1+0x670], R23 ;  /* 0x0006701701007387 */ /* 0x000fe20000100800 */
[----:B------:R-:W-:-:S03]  /*15c90*/  IMAD.X R175, R175, 0x1, R4, P5 ;  /* 0x00000001afaf7824 */ /* 0x000fc600028e0604 */
[----:B------:R0:W-:Y:S01]  /*15ca0*/  STL [R1+0x63c], R157 ;  /* 0x00063c9d01007387 */ /* 0x0001e20000100800 */
[----:B------:R-:W-:-:S03]  /*15cb0*/  IADD3 R174, P5, R174, R5, RZ ;  /* 0x00000005aeae7210 */ /* 0x000fc60007fbe0ff */
[----:B------:R-:W-:Y:S01]  /*15cc0*/  STL [R1+0x644], R20 ;  /* 0x0006441401007387 */ /* 0x000fe20000100800 */
[----:B------:R-:W-:-:S03]  /*15cd0*/  IMAD.X R173, R173, 0x1, R4, P6 ;  /* 0x00000001adad7824 */ /* 0x000fc600030e0604 */
[----:B0-----:R-:W2:Y:S04]  /*15ce0*/  LDL.LU R157, [R1+0x604] ;  /* 0x00060400019d7983 */ /* 0x001ea80000300800 */
[----:B------:R0:W-:Y:S01]  /*15cf0*/  STL [R1+0x668], R17 ;  /* 0x0006681101007387 */ /* 0x0001e20000100800 */
[----:B----4-:R-:W-:-:S03]  /*15d00*/  IADD3 R171, P6, R171, R5, RZ ;  /* 0x00000005abab7210 */ /* 0x010fc60007fde0ff */
[----:B------:R1:W-:Y:S04]  /*15d10*/  STL [R1+0x660], R175 ;  /* 0x000660af01007387 */ /* 0x0003e80000100800 */
[----:B------:R4:W-:Y:S01]  /*15d20*/  STL [R1+0x634], R174 ;  /* 0x000634ae01007387 */ /* 0x0009e20000100800 */
[----:B------:R-:W-:-:S03]  /*15d30*/  IMAD.X R164, R164, 0x1, R4, P1 ;  /* 0x00000001a4a47824 */ /* 0x000fc600008e0604 */
[----:B------:R-:W2:Y:S04]  /*15d40*/  LDL.LU R172, [R1+0x628] ;  /* 0x0006280001ac7983 */ /* 0x000ea80000300800 */
[----:B------:R4:W-:Y:S04]  /*15d50*/  STL [R1+0x658], R173 ;  /* 0x000658ad01007387 */ /* 0x0009e80000100800 */
[----:B------:R-:W2:Y:S04]  /*15d60*/  LDL.LU R168, [R1+0x5fc] ;  /* 0x0005fc0001a87983 */ /* 0x000ea80000300800 */
[----:B------:R4:W-:Y:S04]  /*15d70*/  STL [R1+0x62c], R171 ;  /* 0x00062cab01007387 */ /* 0x0009e80000100800 */
[----:B0-----:R-:W2:Y:S04]  /*15d80*/  LDL.LU R17, [R1+0x620] ;  /* 0x0006200001117983 */ /* 0x001ea80000300800 */
[----:B------:R0:W-:Y:S04]  /*15d90*/  STL [R1+0x650], R164 ;  /* 0x000650a401007387 */ /* 0x0001e80000100800 */
[----:B-1----:R-:W2:Y:S04]  /*15da0*/  LDL.LU R175, [R1+0x5f4] ;  /* 0x0005f40001af7983 */ /* 0x002ea80000300800 */
[----:B----4-:R-:W4:Y:S04]  /*15db0*/  LDL.LU R174, [R1+0x618] ;  /* 0x0006180001ae7983 */ /* 0x010f280000300800 */
[----:B------:R-:W4:Y:S04]  /*15dc0*/  LDL.LU R173, [R1+0x5ec] ;  /* 0x0005ec0001ad7983 */ /* 0x000f280000300800 */
[----:B------:R-:W4:Y:S04]  /*15dd0*/  LDL.LU R171, [R1+0x610] ;  /* 0x0006100001ab7983 */ /* 0x000f280000300800 */
[----:B0-----:R-:W4:Y:S01]  /*15de0*/  LDL.LU R164, [R1+0x5e4] ;  /* 0x0005e40001a47983 */ /* 0x001f220000300800 */
[----:B---3--:R-:W-:-:S05]  /*15df0*/  IADD3 R14, P1, R14, R5, RZ ;  /* 0x000000050e0e7210 */ /* 0x008fca0007f3e0ff */
[----:B------:R-:W-:Y:S01]  /*15e00*/  STL [R1+0x624], R14 ;  /* 0x0006240e01007387 */ /* 0x000fe20000100800 */
[--C-:B------:R-:W-:Y:S02]  /*15e10*/  IMAD.X R11, R11, 0x1, R4.reuse, P2 ;  /* 0x000000010b0b7824 */ /* 0x100fe400010e0604 */
[----:B------:R-:W-:-:S05]  /*15e20*/  IMAD.X R165, R165, 0x1, R4, P3 ;  /* 0x00000001a5a57824 */ /* 0x000fca00018e0604 */
[----:B------:R0:W-:Y:S04]  /*15e30*/  STL [R1+0x640], R165 ;  /* 0x000640a501007387 */ /* 0x0001e80000100800 */
[----:B------:R-:W-:Y:S04]  /*15e40*/  STL [R1+0x648], R11 ;  /* 0x0006480b01007387 */ /* 0x000fe80000100800 */
[----:B0-----:R-:W3:Y:S01]  /*15e50*/  LDL.LU R165, [R1+0x608] ;  /* 0x0006080001a57983 */ /* 0x001ee20000300800 */
[-C--:B------:R-:W-:Y:S01]  /*15e60*/  IADD3 R8, P2, R8, R5.reuse, RZ ;  /* 0x0000000508087210 */ /* 0x080fe20007f5e0ff */
[----:B------:R-:W-:Y:S01]  /*15e70*/  IMAD.X R176, R176, 0x1, R4, P4 ;  /* 0x00000001b0b07824 */ /* 0x000fe200020e0604 */
[----:B------:R-:W-:-:S03]  /*15e80*/  IADD3 R177, P3, R177, R5, RZ ;  /* 0x00000005b1b17210 */ /* 0x000fc60007f7e0ff */
[----:B------:R-:W-:Y:S01]  /*15e90*/  STL [R1+0x61c], R8 ;  /* 0x00061c0801007387 */ /* 0x000fe20000100800 */
[----:B------:R-:W-:-:S05]  /*15ea0*/  IADD3 R167, P4, R167, R5, RZ ;  /* 0x00000005a7a77210 */ /* 0x000fca0007f9e0ff */
[----:B------:R0:W-:Y:S04]  /*15eb0*/  STL [R1+0x60c], R167 ;  /* 0x00060ca701007387 */ /* 0x0001e80000100800 */
[----:B------:R-:W-:Y:S04]  /*15ec0*/  STL [R1+0x614], R177 ;  /* 0x000614b101007387 */ /* 0x000fe80000100800 */
[----:B0-----:R-:W3:Y:S04]  /*15ed0*/  LDL.LU R167, [R1+0x5dc] ;  /* 0x0005dc0001a77983 */ /* 0x001ee80000300800 */
[----:B------:R-:W-:Y:S04]  /*15ee0*/  STL [R1+0x638], R176 ;  /* 0x000638b001007387 */ /* 0x000fe80000100800 */
[----:B------:R-:W3:Y:S01]  /*15ef0*/  LDL.LU R162, [R1+0x600] ;  /* 0x0006000001a27983 */ /* 0x000ee20000300800 */
[----:B------:R-:W-:-:S03]  /*15f00*/  IMAD.X R161, R161, 0x1, R4, P5 ;  /* 0x00000001a1a17824 */ /* 0x000fc600028e0604 */
[----:B------:R-:W3:Y:S04]  /*15f10*/  LDL.LU R158, [R1+0x5d4] ;  /* 0x0005d400019e7983 */ /* 0x000ee80000300800 */
[----:B------:R-:W3:Y:S04]  /*15f20*/  LDL.LU R154, [R1+0x5f8] ;  /* 0x0005f800019a7983 */ /* 0x000ee80000300800 */
[----:B------:R0:W-:Y:S04]  /*15f30*/  STL [R1+0x630], R161 ;  /* 0x000630a101007387 */ /* 0x0001e80000100800 */
[----:B------:R-:W3:Y:S04]  /*15f40*/  LDL.LU R23, [R1+0x5cc] ;  /* 0x0005cc0001177983 */ /* 0x000ee80000300800 */
[----:B------:R-:W3:Y:S04]  /*15f50*/  LDL.LU R20, [R1+0x5f0] ;  /* 0x0005f00001147983 */ /* 0x000ee80000300800 */
[----:B------:R-:W3:Y:S04]  /*15f60*/  LDL.LU R14, [R1+0x5c4] ;  /* 0x0005c400010e7983 */ /* 0x000ee80000300800 */
[----:B0-----:R-:W3:Y:S04]  /*15f70*/  LDL.LU R161, [R1+0x5e8] ;  /* 0x0005e80001a17983 */ /* 0x001ee80000300800 */
[----:B------:R-:W3:Y:S04]  /*15f80*/  LDL.LU R11, [R1+0x5bc] ;  /* 0x0005bc00010b7983 */ /* 0x000ee80000300800 */
[----:B------:R-:W3:Y:S01]  /*15f90*/  LDL.LU R8, [R1+0x5e0] ;  /* 0x0005e00001087983 */ /* 0x000ee20000300800 */
[----:B--2---:R-:W-:-:S03]  /*15fa0*/  IADD3 R157, P5, R157, R5, RZ ;  /* 0x000000059d9d7210 */ /* 0x004fc60007fbe0ff */
[----:B------:R-:W2:Y:S04]  /*15fb0*/  LDL.LU R177, [R1+0x5b4] ;  /* 0x0005b40001b17983 */ /* 0x000ea80000300800 */
[----:B------:R0:W-:Y:S04]  /*15fc0*/  STL [R1+0x604], R157 ;  /* 0x0006049d01007387 */ /* 0x0001e80000100800 */
[----:B------:R-:W2:Y:S04]  /*15fd0*/  LDL.LU R176, [R1+0x5d8] ;  /* 0x0005d80001b07983 */ /* 0x000ea80000300800 */
[----:B0-----:R-:W2:Y:S01]  /*15fe0*/  LDL.LU R157, [R1+0x5ac] ;  /* 0x0005ac00019d7983 */ /* 0x001ea20000300800 */
[----:B------:R-:W-:Y:S01]  /*15ff0*/  IMAD.X R172, R172, 0x1, R4, P6 ;  /* 0x00000001acac7824 */ /* 0x000fe200030e0604 */
[----:B------:R-:W-:-:S04]  /*16000*/  IADD3 R168, P6, R168, R5, RZ ;  /* 0x00000005a8a87210 */ /* 0x000fc80007fde0ff */
[----:B------:R-:W-:Y:S01]  /*16010*/  STL [R1+0x628], R172 ;  /* 0x000628ac01007387 */ /* 0x000fe20000100800 */
[----:B------:R-:W-:-:S03]  /*16020*/  IMAD.X R17, R17, 0x1, R4, P1 ;  /* 0x0000000111117824 */ /* 0x000fc600008e0604 */
[----:B------:R-:W-:Y:S01]  /*16030*/  STL [R1+0x5fc], R168 ;  /* 0x0005fca801007387 */ /* 0x000fe20000100800 */
[----:B------:R-:W-:-:S03]  /*16040*/  IADD3 R175, P1, R175, R5, RZ ;  /* 0x00000005afaf7210 */ /* 0x000fc60007f3e0ff */
[----:B------:R0:W-:Y:S01]  /*16050*/  STL [R1+0x620], R17 ;  /* 0x0006201101007387 */ /* 0x0001e20000100800 */
[----:B----4-:R-:W-:-:S03]  /*16060*/  IMAD.X R174, R174, 0x1, R4, P2 ;  /* 0x00000001aeae7824 */ /* 0x010fc600010e0604 */
[----:B------:R1:W-:Y:S01]  /*16070*/  STL [R1+0x5f4], R175 ;  /* 0x0005f4af01007387 */ /* 0x0003e20000100800 */
[----:B------:R-:W-:-:S03]  /*16080*/  IADD3 R173, P2, R173, R5, RZ ;  /* 0x00000005adad7210 */ /* 0x000fc60007f5e0ff */
[----:B------:R4:W-:Y:S01]  /*16090*/  STL [R1+0x618], R174 ;  /* 0x000618ae01007387 */ /* 0x0009e20000100800 */
[----:B------:R-:W-:-:S03]  /*160a0*/  IMAD.X R171, R171, 0x1, R4, P3 ;  /* 0x00000001abab7824 */ /* 0x000fc600018e0604 */
[----:B0-----:R-:W2:Y:S01]  /*160b0*/  LDL.LU R17, [R1+0x5d0] ;  /* 0x0005d00001117983 */ /* 0x001ea20000300800 */
[----:B------:R-:W-:-:S03]  /*160c0*/  IADD3 R164, P3, R164, R5, RZ ;  /* 0x00000005a4a47210 */ /* 0x000fc60007f7e0ff */
[----:B------:R-:W-:Y:S04]  /*160d0*/  STL [R1+0x5ec], R173 ;  /* 0x0005ecad01007387 */ /* 0x000fe80000100800 */
[----:B-1----:R-:W2:Y:S04]  /*160e0*/  LDL.LU R175, [R1+0x5a4] ;  /* 0x0005a40001af7983 */ /* 0x002ea80000300800 */
[----:B------:R-:W-:Y:S04]  /*160f0*/  STL [R1+0x610], R171 ;  /* 0x000610ab01007387 */ /* 0x000fe80000100800 */
[----:B----4-:R-:W4:Y:S04]  /*16100*/  LDL.LU R174, [R1+0x5c8] ;  /* 0x0005c80001ae7983 */ /* 0x010f280000300800 */
[----:B------:R0:W-:Y:S04]  /*16110*/  STL [R1+0x5e4], R164 ;  /* 0x0005e4a401007387 */ /* 0x0001e80000100800 */
[----:B0-----:R-:W4:Y:S04]  /*16120*/  LDL.LU R164, [R1+0x59c] ;  /* 0x00059c0001a47983 */ /* 0x001f280000300800 */
[----:B------:R-:W4:Y:S04]  /*16130*/  LDL.LU R173, [R1+0x5c0] ;  /* 0x0005c00001ad7983 */ /* 0x000f280000300800 */
[----:B------:R-:W4:Y:S01]  /*16140*/  LDL.LU R171, [R1+0x594] ;  /* 0x0005940001ab7983 */ /* 0x000f220000300800 */
[----:B---3--:R-:W-:-:S05]  /*16150*/  IMAD.X R165, R165, 0x1, R4, P4 ;  /* 0x00000001a5a57824 */ /* 0x008fca00020e0604 */
[----:B------:R0:W-:Y:S04]  /*16160*/  STL [R1+0x608], R165 ;  /* 0x000608a501007387 */ /* 0x0001e80000100800 */
[----:B0-----:R-:W3:Y:S01]  /*16170*/  LDL.LU R165, [R1+0x5b8] ;  /* 0x0005b80001a57983 */ /* 0x001ee20000300800 */
[----:B------:R-:W-:-:S05]  /*16180*/  IADD3 R167, P4, R167, R5, RZ ;  /* 0x00000005a7a77210 */ /* 0x000fca0007f9e0ff */
[----:B------:R0:W-:Y:S01]  /*16190*/  STL [R1+0x5dc], R167 ;  /* 0x0005dca701007387 */ /* 0x0001e20000100800 */
[--C-:B------:R-:W-:Y:S01]  /*161a0*/  IMAD.X R162, R162, 0x1, R4.reuse, P5 ;  /* 0x00000001a2a27824 */ /* 0x100fe200028e0604 */
[----:B------:R-:W-:Y:S02]  /*161b0*/  IADD3 R158, P5, R158, R5, RZ ;  /* 0x000000059e9e7210 */ /* 0x000fe40007fbe0ff */
[----:B0-----:R-:W3:Y:S01]  /*161c0*/  LDL.LU R167, [R1+0x58c] ;  /* 0x00058c0001a77983 */ /* 0x001ee20000300800 */
        /* <DEDUP_REMOVED lines=13> */
[----:B--2---:R-:W-:-:S03]  /*162a0*/  IADD3 R177, P3, R177, R5, RZ ;  /* 0x00000005b1b17210 */ /* 0x004fc60007f7e0ff */
[----:B0-----:R-:W2:Y:S04]  /*162b0*/  LDL.LU R161, [R1+0x5b0] ;  /* 0x0005b00001a17983 */ /* 0x001ea80000300800 */
[----:B------:R0:W-:Y:S01]  /*162c0*/  STL [R1+0x5c4], R14 ;  /* 0x0005c40e01007387 */ /* 0x0001e20000100800 */
[----:B------:R-:W-:-:S03]  /*162d0*/  IMAD.X R176, R176, 0x1, R4, P4 ;  /* 0x00000001b0b07824 */ /* 0x000fc600020e0604 */
[----:B------:R1:W-:Y:S01]  /*162e0*/  STL [R1+0x5bc], R11 ;  /* 0x0005bc0b01007387 */ /* 0x0003e20000100800 */
[----:B------:R-:W-:-:S03]  /*162f0*/  IADD3 R157, P4, R157, R5, RZ ;  /* 0x000000059d9d7210 */ /* 0x000fc60007f9e0ff */
[----:B------:R1:W-:Y:S04]  /*16300*/  STL [R1+0x5e0], R8 ;  /* 0x0005e00801007387 */ /* 0x0003e80000100800 */
[----:B------:R-:W2:Y:S04]  /*16310*/  LDL.LU R172, [R1+0x584] ;  /* 0x0005840001ac7983 */ /* 0x000ea80000300800 */
[----:B------:R1:W-:Y:S04]  /*16320*/  STL [R1+0x5b4], R177 ;  /* 0x0005b4b101007387 */ /* 0x0003e80000100800 */
[----:B------:R-:W2:Y:S04]  /*16330*/  LDL.LU R168, [R1+0x5a8] ;  /* 0x0005a80001a87983 */ /* 0x000ea80000300800 */
[----:B------:R1:W-:Y:S04]  /*16340*/  STL [R1+0x5d8], R176 ;  /* 0x0005d8b001007387 */ /* 0x0003e80000100800 */
[----:B0-----:R-:W2:Y:S04]  /*16350*/  LDL.LU R14, [R1+0x57c] ;  /* 0x00057c00010e7983 */ /* 0x001ea80000300800 */
[----:B------:R0:W-:Y:S04]  /*16360*/  STL [R1+0x5ac], R157 ;  /* 0x0005ac9d01007387 */ /* 0x0001e80000100800 */
[----:B-1----:R-:W2:Y:S04]  /*16370*/  LDL.LU R11, [R1+0x5a0] ;  /* 0x0005a000010b7983 */ /* 0x002ea80000300800 */
[----:B------:R-:W2:Y:S04]  /*16380*/  LDL.LU R8, [R1+0x574] ;  /* 0x0005740001087983 */ /* 0x000ea80000300800 */
[----:B------:R-:W2:Y:S01]  /*16390*/  LDL.LU R177, [R1+0x598] ;  /* 0x0005980001b17983 */ /* 0x000ea20000300800 */
[----:B------:R-:W-:-:S03]  /*163a0*/  IMAD.X R17, R17, 0x1, R4, P5 ;  /* 0x0000000111117824 */ /* 0x000fc600028e0604 */
[----:B------:R-:W2:Y:S04]  /*163b0*/  LDL.LU R176, [R1+0x56c] ;  /* 0x00056c0001b07983 */ /* 0x000ea80000300800 */
[----:B0-----:R-:W2:Y:S01]  /*163c0*/  LDL.LU R157, [R1+0x590] ;  /* 0x00059000019d7983 */ /* 0x001ea20000300800 */
[----:B------:R-:W-:-:S03]  /*163d0*/  IADD3 R175, P5, R175, R5, RZ ;  /* 0x00000005afaf7210 */ /* 0x000fc60007fbe0ff */
[----:B------:R-:W-:Y:S01]  /*163e0*/  STL [R1+0x5d0], R17 ;  /* 0x0005d01101007387 */ /* 0x000fe20000100800 */
[----:B----4-:R-:W-:Y:S01]  /*163f0*/  IMAD.X R174, R174, 0x1, R4, P6 ;  /* 0x00000001aeae7824 */ /* 0x010fe200030e0604 */
[----:B------:R-:W-:-:S05]  /*16400*/  IADD3 R164, P6, R164, R5, RZ ;  /* 0x00000005a4a47210 */ /* 0x000fca0007fde0ff */
[----:B------:R0:W-:Y:S04]  /*16410*/  STL [R1+0x59c], R164 ;  /* 0x00059ca401007387 */ /* 0x0001e80000100800 */
[----:B------:R-:W-:Y:S01]  /*16420*/  STL [R1+0x5a4], R175 ;  /* 0x0005a4af01007387 */ /* 0x000fe20000100800 */
[----:B------:R-:W-:-:S03]  /*16430*/  IMAD.X R173, R173, 0x1, R4, P1 ;  /* 0x00000001adad7824 */ /* 0x000fc600008e0604 */
[----:B0-----:R-:W4:Y:S04]  /*16440*/  LDL.LU R164, [R1+0x564] ;  /* 0x0005640001a47983 */ /* 0x001f280000300800 */
[----:B------:R-:W-:Y:S01]  /*16450*/  STL [R1+0x5c8], R174 ;  /* 0x0005c8ae01007387 */ /* 0x000fe20000100800 */
[----:B---3--:R-:W-:-:S05]  /*16460*/  IMAD.X R165, R165, 0x1, R4, P2 ;  /* 0x00000001a5a57824 */ /* 0x008fca00010e0604 */
[----:B------:R0:W-:Y:S04]  /*16470*/  STL [R1+0x5b8], R165 ;  /* 0x0005b8a501007387 */ /* 0x0001e80000100800 */
[----:B------:R-:W-:Y:S04]  /*16480*/  STL [R1+0x5c0], R173 ;  /* 0x0005c0ad01007387 */ /* 0x000fe80000100800 */
[----:B0-----:R-:W3:Y:S01]  /*16490*/  LDL.LU R165, [R1+0x588] ;  /* 0x0005880001a57983 */ /* 0x001ee20000300800 */
[----:B------:R-:W-:-:S05]  /*164a0*/  IADD3 R171, P1, R171, R5, RZ ;  /* 0x00000005abab7210 */ /* 0x000fca0007f3e0ff */
[----:B------:R0:W-:Y:S04]  /*164b0*/  STL [R1+0x594], R171 ;  /* 0x000594ab01007387 */ /* 0x0001e80000100800 */
[----:B------:R-:W3:Y:S04]  /*164c0*/  LDL.LU R162, [R1+0x55c] ;  /* 0x00055c0001a27983 */ /* 0x000ee80000300800 */
[----:B------:R-:W3:Y:S04]  /*164d0*/  LDL.LU R158, [R1+0x580] ;  /* 0x00058000019e7983 */ /* 0x000ee80000300800 */
[----:B------:R-:W3:Y:S01]  /*164e0*/  LDL.LU R154, [R1+0x554] ;  /* 0x00055400019a7983 */ /* 0x000ee20000300800 */
[----:B------:R-:W-:-:S05]  /*164f0*/  IADD3 R167, P2, R167, R5, RZ ;  /* 0x00000005a7a77210 */ /* 0x000fca0007f5e0ff */
[----:B------:R1:W-:Y:S04]  /*16500*/  STL [R1+0x58c], R167 ;  /* 0x00058ca701007387 */ /* 0x0003e80000100800 */
[----:B------:R-:W3:Y:S04]  /*16510*/  LDL.LU R23, [R1+0x578] ;  /* 0x0005780001177983 */ /* 0x000ee80000300800 */
[----:B------:R-:W3:Y:S04]  /*16520*/  LDL.LU R20, [R1+0x54c] ;  /* 0x00054c0001147983 */ /* 0x000ee80000300800 */
[----:B------:R-:W3:Y:S04]  /*16530*/  LDL.LU R17, [R1+0x570] ;  /* 0x0005700001117983 */ /* 0x000ee80000300800 */
[----:B0-----:R-:W3:Y:S04]  /*16540*/  LDL.LU R171, [R1+0x544] ;  /* 0x0005440001ab7983 */ /* 0x001ee80000300800 */
[----:B------:R-:W3:Y:S04]  /*16550*/  LDL.LU R175, [R1+0x568] ;  /* 0x0005680001af7983 */ /* 0x000ee80000300800 */
[----:B------:R-:W3:Y:S04]  /*16560*/  LDL.LU R174, [R1+0x53c] ;  /* 0x00053c0001ae7983 */ /* 0x000ee80000300800 */
[----:B------:R-:W3:Y:S01]  /*16570*/  LDL.LU R173, [R1+0x560] ;  /* 0x0005600001ad7983 */ /* 0x000ee20000300800 */
[----:B--2---:R-:W-:-:S05]  /*16580*/  IMAD.X R161, R161, 0x1, R4, P3 ;  /* 0x00000001a1a17824 */ /* 0x004fca00018e0604 */
[----:B------:R0:W-:Y:S04]  /*16590*/  STL [R1+0x5b0], R161 ;  /* 0x0005b0a101007387 */ /* 0x0001e80000100800 */
[----:B-1----:R-:W2:Y:S04]  /*165a0*/  LDL.LU R167, [R1+0x534] ;  /* 0x0005340001a77983 */ /* 0x002ea80000300800 */
[----:B0-----:R-:W2:Y:S01]  /*165b0*/  LDL.LU R161, [R1+0x558] ;  /* 0x0005580001a17983 */ /* 0x001ea20000300800 */
        /* <DEDUP_REMOVED lines=12> */
[----:B0-----:R-:W2:Y:S01]  /*16680*/  LDL.LU R14, [R1+0x52c] ;  /* 0x00052c00010e7983 */ /* 0x001ea20000300800 */
[----:B------:R-:W-:-:S03]  /*16690*/  IMAD.X R157, R157, 0x1, R4, P1 ;  /* 0x000000019d9d7824 */ /* 0x000fc600008e0604 */
[----:B------:R-:W-:Y:S04]  /*166a0*/  STL [R1+0x598], R177 ;  /* 0x000598b101007387 */ /* 0x000fe80000100800 */
[----:B-1----:R-:W2:Y:S04]  /*166b0*/  LDL.LU R11, [R1+0x550] ;  /* 0x00055000010b7983 */ /* 0x002ea80000300800 */
[----:B------:R-:W-:Y:S04]  /*166c0*/  STL [R1+0x56c], R176 ;  /* 0x00056cb001007387 */ /* 0x000fe80000100800 */
[----:B------:R-:W2:Y:S04]  /*166d0*/  LDL.LU R8, [R1+0x524] ;  /* 0x0005240001087983 */ /* 0x000ea80000300800 */
[----:B------:R0:W-:Y:S04]  /*166e0*/  STL [R1+0x590], R157 ;  /* 0x0005909d01007387 */ /* 0x0001e80000100800 */
[----:B0-----:R-:W2:Y:S04]  /*166f0*/  LDL.LU R157, [R1+0x548] ;  /* 0x00054800019d7983 */ /* 0x001ea80000300800 */
[----:B------:R-:W2:Y:S04]  /*16700*/  LDL.LU R177, [R1+0x51c] ;  /* 0x00051c0001b17983 */ /* 0x000ea80000300800 */
[----:B------:R-:W2:Y:S01]  /*16710*/  LDL.LU R176, [R1+0x540] ;  /* 0x0005400001b07983 */ /* 0x000ea20000300800 */
[----:B----4-:R-:W-:-:S05]  /*16720*/  IADD3 R164, P1, R164, R5, RZ ;  /* 0x00000005a4a47210 */ /* 0x010fca0007f3e0ff */
[----:B------:R0:W-:Y:S04]  /*16730*/  STL [R1+0x564], R164 ;  /* 0x000564a401007387 */ /* 0x0001e80000100800 */
[----:B0-----:R-:W4:Y:S01]  /*16740*/  LDL.LU R164, [R1+0x514] ;  /* 0x0005140001a47983 */ /* 0x001f220000300800 */
[----:B---3--:R-:W-:-:S05]  /*16750*/  IMAD.X R165, R165, 0x1, R4, P2 ;  /* 0x00000001a5a57824 */ /* 0x008fca00010e0604 */
[----:B------:R0:W-:Y:S04]  /*16760*/  STL [R1+0x588], R165 ;  /* 0x000588a501007387 */ /* 0x0001e80000100800 */
[----:B0-----:R-:W3:Y:S01]  /*16770*/  LDL.LU R165, [R1+0x538] ;  /* 0x0005380001a57983 */ /* 0x001ee20000300800 */
[-C--:B------:R-:W-:Y:S01]  /*16780*/  IADD3 R162, P2, R162, R5.reuse, RZ ;  /* 0x00000005a2a27210 */ /* 0x080fe20007f5e0ff */
[----:B------:R-:W-:Y:S01]  /*16790*/  IMAD.X R158, R158, 0x1, R4, P3 ;  /* 0x000000019e9e7824 */ /* 0x000fe200018e0604 */
[----:B------:R-:W-:-:S03]  /*167a0*/  IADD3 R154, P3, R154, R5, RZ ;  /* 0x000000059a9a7210 */ /* 0x000fc60007f7e0ff */
[----:B------:R-:W-:Y:S04]  /*167b0*/  STL [R1+0x55c], R162 ;  /* 0x00055ca201007387 */ /* 0x000fe80000100800 */
[----:B------:R-:W-:Y:S04]  /*167c0*/  STL [R1+0x580], R158 ;  /* 0x0005809e01007387 */ /* 0x000fe80000100800 */
[----:B------:R-:W-:Y:S01]  /*167d0*/  STL [R1+0x554], R154 ;  /* 0x0005549a01007387 */ /* 0x000fe20000100800 */
[--C-:B------:R-:W-:Y:S01]  /*167e0*/  IMAD.X R23, R23, 0x1, R4.reuse, P4 ;  /* 0x0000000117177824 */ /* 0x100fe200020e0604 */
[-C--:B------:R-:W-:Y:S01]  /*167f0*/  IADD3 R20, P4, R20, R5.reuse, RZ ;  /* 0x0000000514147210 */ /* 0x080fe20007f9e0ff */
[----:B------:R-:W-:Y:S01]  /*16800*/  IMAD.X R17, R17, 0x1, R4, P5 ;  /* 0x0000000111117824 */ /* 0x000fe200028e0604 */
[----:B------:R-:W-:-:S02]  /*16810*/  IADD3 R171, P5, R171, R5, RZ ;  /* 0x00000005abab7210 */ /* 0x000fc40007fbe0ff */
[----:B------:R-:W-:Y:S01]  /*16820*/  STL [R1+0x578], R23 ;  /* 0x0005781701007387 */ /* 0x000fe20000100800 */
[----:B------:R-:W-:-:S03]  /*16830*/  IMAD.X R175, R175, 0x1, R4, P6 ;  /* 0x00000001afaf7824 */ /* 0x000fc600030e0604 */
[----:B------:R0:W-:Y:S01]  /*16840*/  STL [R1+0x544], R171 ;  /* 0x000544ab01007387 */ /* 0x0001e20000100800 */
[----:B------:R-:W-:-:S03]  /*16850*/  IADD3 R174, P6, R174, R5, RZ ;  /* 0x00000005aeae7210 */ /* 0x000fc60007fde0ff */
[----:B------:R-:W-:Y:S01]  /*16860*/  STL [R1+0x54c], R20 ;  /* 0x00054c1401007387 */ /* 0x000fe20000100800 */
[----:B------:R-:W-:-:S03]  /*16870*/  IMAD.X R173, R173, 0x1, R4, P1 ;  /* 0x00000001adad7824 */ /* 0x000fc600008e0604 */
[----:B0-----:R-:W3:Y:S04]  /*16880*/  LDL.LU R171, [R1+0x50c] ;  /* 0x00050c0001ab7983 */ /* 0x001ee80000300800 */
[----:B------:R-:W-:Y:S04]  /*16890*/  STL [R1+0x570], R17 ;  /* 0x0005701101007387 */ /* 0x000fe80000100800 */
[----:B------:R0:W-:Y:S01]  /*168a0*/  STL [R1+0x568], R175 ;  /* 0x000568af01007387 */ /* 0x0001e20000100800 */
[----:B--2---:R-:W-:-:S03]  /*168b0*/  IADD3 R167, P1, R167, R5, RZ ;  /* 0x00000005a7a77210 */ /* 0x004fc60007f3e0ff */
[----:B------:R1:W-:Y:S01]  /*168c0*/  STL [R1+0x53c], R174 ;  /* 0x00053cae01007387 */ /* 0x0003e20000100800 */
[----:B------:R-:W-:-:S03]  /*168d0*/  IMAD.X R161, R161, 0x1, R4, P2 ;  /* 0x00000001a1a17824 */ /* 0x000fc600010e0604 */
[----:B------:R-:W2:Y:S04]  /*168e0*/  LDL.LU R172, [R1+0x530] ;  /* 0x0005300001ac7983 */ /* 0x000ea80000300800 */
[----:B------:R1:W-:Y:S04]  /*168f0*/  STL [R1+0x560], R173 ;  /* 0x000560ad01007387 */ /* 0x0003e80000100800 */
[----:B------:R-:W2:Y:S04]  /*16900*/  LDL.LU R168, [R1+0x504] ;  /* 0x0005040001a87983 */ /* 0x000ea80000300800 */
[----:B------:R1:W-:Y:S04]  /*16910*/  STL [R1+0x534], R167 ;  /* 0x000534a701007387 */ /* 0x0003e80000100800 */
[----:B------:R-:W2:Y:S04]  /*16920*/  LDL.LU R162, [R1+0x528] ;  /* 0x0005280001a27983 */ /* 0x000ea80000300800 */
[----:B------:R1:W-:Y:S04]  /*16930*/  STL [R1+0x558], R161 ;  /* 0x000558a101007387 */ /* 0x0003e80000100800 */
[----:B0-----:R-:W2:Y:S04]  /*16940*/  LDL.LU R175, [R1+0x4fc] ;  /* 0x0004fc0001af7983 */ /* 0x001ea80000300800 */
[----:B-1----:R-:W2:Y:S04]  /*16950*/  LDL.LU R174, [R1+0x520] ;  /* 0x0005200001ae7983 */ /* 0x002ea80000300800 */
[----:B------:R-:W2:Y:S04]  /*16960*/  LDL.LU R173, [R1+0x4f4] ;  /* 0x0004f40001ad7983 */ /* 0x000ea80000300800 */
[----:B------:R-:W2:Y:S01]  /*16970*/  LDL.LU R167, [R1+0x518] ;  /* 0x0005180001a77983 */ /* 0x000ea20000300800 */
[----:B------:R-:W-:-:S03]  /*16980*/  IADD3 R14, P2, R14, R5, RZ ;  /* 0x000000050e0e7210 */ /* 0x000fc60007f5e0ff */
[----:B------:R-:W2:Y:S01]  /*16990*/  LDL.LU R161, [R1+0x4ec] ;  /* 0x0004ec0001a17983 */ /* 0x000ea20000300800 */
        /* <DEDUP_REMOVED lines=8> */
[----:B0-----:R-:W2:Y:S04]  /*16a20*/  LDL.LU R157, [R1+0x510] ;  /* 0x00051000019d7983 */ /* 0x001ea80000300800 */
[----:B------:R-:W-:Y:S01]  /*16a30*/  STL [R1+0x524], R8 ;  /* 0x0005240801007387 */ /* 0x000fe20000100800 */
[----:B----4-:R-:W-:-:S05]  /*16a40*/  IADD3 R164, P5, R164, R5, RZ ;  /* 0x00000005a4a47210 */ /* 0x010fca0007fbe0ff */
[----:B------:R0:W-:Y:S04]  /*16a50*/  STL [R1+0x514], R164 ;  /* 0x000514a401007387 */ /* 0x0001e80000100800 */
[----:B------:R-:W-:Y:S04]  /*16a60*/  STL [R1+0x51c], R177 ;  /* 0x00051cb101007387 */ /* 0x000fe80000100800 */
[----:B0-----:R-:W4:Y:S04]  /*16a70*/  LDL.LU R164, [R1+0x4e4] ;  /* 0x0004e40001a47983 */ /* 0x001f280000300800 */
[----:B------:R-:W-:Y:S04]  /*16a80*/  STL [R1+0x540], R176 ;  /* 0x000540b001007387 */ /* 0x000fe80000100800 */
[----:B------:R-:W4:Y:S04]  /*16a90*/  LDL.LU R158, [R1+0x508] ;  /* 0x00050800019e7983 */ /* 0x000f280000300800 */
[----:B------:R-:W4:Y:S04]  /*16aa0*/  LDL.LU R154, [R1+0x4dc] ;  /* 0x0004dc00019a7983 */ /* 0x000f280000300800 */
[----:B------:R-:W4:Y:S01]  /*16ab0*/  LDL.LU R23, [R1+0x500] ;  /* 0x0005000001177983 */ /* 0x000f220000300800 */
[----:B---3--:R-:W-:-:S05]  /*16ac0*/  IMAD.X R165, R165, 0x1, R4, P6 ;  /* 0x00000001a5a57824 */ /* 0x008fca00030e0604 */
        /* <DEDUP_REMOVED lines=8> */
[----:B------:R-:W-:-:S05]  /*16b50*/  IADD3 R171, P6, R171, R5, RZ ;  /* 0x00000005abab7210 */ /* 0x000fca0007fde0ff */
[----:B------:R0:W-:Y:S04]  /*16b60*/  STL [R1+0x50c], R171 ;  /* 0x00050cab01007387 */ /* 0x0001e80000100800 */
[----:B------:R-:W3:Y:S04]  /*16b70*/  LDL.LU R176, [R1+0x4e0] ;  /* 0x0004e00001b07983 */ /* 0x000ee80000300800 */
[----:B0-----:R-:W3:Y:S01]  /*16b80*/  LDL.LU R171, [R1+0x4b4] ;  /* 0x0004b40001ab7983 */ /* 0x001ee20000300800 */
[----:B--2---:R-:W-:Y:S01]  /*16b90*/  IMAD.X R172, R172, 0x1, R4, P1 ;  /* 0x00000001acac7824 */ /* 0x004fe200008e0604 */
[----:B------:R-:W-:-:S04]  /*16ba0*/  IADD3 R168, P1, R168, R5, RZ ;  /* 0x00000005a8a87210 */ /* 0x000fc80007f3e0ff */
[----:B------:R-:W-:Y:S01]  /*16bb0*/  STL [R1+0x530], R172 ;  /* 0x000530ac01007387 */ /* 0x000fe20000100800 */
        /* <DEDUP_REMOVED lines=10> */
[----:B------:R0:W-:Y:S04]  /*16c60*/  STL [R1+0x518], R167 ;  /* 0x000518a701007387 */ /* 0x0001e80000100800 */
[----:B------:R-:W-:Y:S04]  /*16c70*/  STL [R1+0x4f4], R173 ;  /* 0x0004f4ad01007387 */ /* 0x000fe80000100800 */
[----:B0-----:R-:W2:Y:S04]  /*16c80*/  LDL.LU R167, [R1+0x4d8] ;  /* 0x0004d80001a77983 */ /* 0x001ea80000300800 */
[----:B------:R-:W2:Y:S04]  /*16c90*/  LDL.LU R175, [R1+0x4ac] ;  /* 0x0004ac0001af7983 */ /* 0x000ea80000300800 */
[----:B------:R0:W-:Y:S04]  /*16ca0*/  STL [R1+0x4ec], R161 ;  /* 0x0004eca101007387 */ /* 0x0001e80000100800 */
[----:B0-----:R-:W2:Y:S04]  /*16cb0*/  LDL.LU R161, [R1+0x4d0] ;  /* 0x0004d00001a17983 */ /* 0x001ea80000300800 */
[----:B------:R-:W2:Y:S04]  /*16cc0*/  LDL.LU R174, [R1+0x4a4] ;  /* 0x0004a40001ae7983 */ /* 0x000ea80000300800 */
[----:B------:R-:W2:Y:S01]  /*16cd0*/  LDL.LU R173, [R1+0x4c8] ;  /* 0x0004c80001ad7983 */ /* 0x000ea20000300800 */
[----:B------:R-:W-:-:S05]  /*16ce0*/  IMAD.X R157, R157, 0x1, R4, P5 ;  /* 0x000000019d9d7824 */ /* 0x000fca00028e0604 */
[----:B------:R0:W-:Y:S04]  /*16cf0*/  STL [R1+0x510], R157 ;  /* 0x0005109d01007387 */ /* 0x0001e80000100800 */
[----:B0-----:R-:W2:Y:S01]  /*16d00*/  LDL.LU R157, [R1+0x49c] ;  /* 0x00049c00019d7983 */ /* 0x001ea20000300800 */
[----:B----4-:R-:W-:-:S05]  /*16d10*/  IADD3 R164, P5, R164, R5, RZ ;  /* 0x00000005a4a47210 */ /* 0x010fca0007fbe0ff */
[----:B------:R0:W-:Y:S01]  /*16d20*/  STL [R1+0x4e4], R164 ;  /* 0x0004e4a401007387 */ /* 0x0001e20000100800 */
[--C-:B------:R-:W-:Y:S01]  /*16d30*/  IMAD.X R158, R158, 0x1, R4.reuse, P6 ;  /* 0x000000019e9e7824 */ /* 0x100fe200030e0604 */
[----:B------:R-:W-:Y:S02]  /*16d40*/  IADD3 R154, P6, R154, R5, RZ ;  /* 0x000000059a9a7210 */ /* 0x000fe40007fde0ff */
[----:B0-----:R-:W4:Y:S01]  /*16d50*/  LDL.LU R164, [R1+0x4c0] ;  /* 0x0004c00001a47983 */ /* 0x001f220000300800 */
[----:B------:R-:W-:-:S03]  /*16d60*/  IMAD.X R23, R23, 0x1, R4, P1 ;  /* 0x0000000117177824 */ /* 0x000fc600008e0604 */
[----:B------:R-:W-:Y:S04]  /*16d70*/  STL [R1+0x508], R158 ;  /* 0x0005089e01007387 */ /* 0x000fe80000100800 */
[----:B------:R-:W-:Y:S04]  /*16d80*/  STL [R1+0x4dc], R154 ;  /* 0x0004dc9a01007387 */ /* 0x000fe80000100800 */
[----:B------:R-:W-:Y:S01]  /*16d90*/  STL [R1+0x500], R23 ;  /* 0x0005001701007387 */ /* 0x000fe20000100800 */
[----:B---3--:R-:W-:Y:S01]  /*16da0*/  IADD3 R20, P1, R20, R5, RZ ;  /* 0x0000000514147210 */ /* 0x008fe20007f3e0ff */
[----:B------:R-:W-:-:S04]  /*16db0*/  IMAD.X R17, R17, 0x1, R4, P2 ;  /* 0x0000000111117824 */ /* 0x000fc800010e0604 */
[----:B------:R-:W-:Y:S01]  /*16dc0*/  STL [R1+0x4d4], R20 ;  /* 0x0004d41401007387 */ /* 0x000fe20000100800 */
[----:B------:R-:W-:-:S05]  /*16dd0*/  IMAD.X R165, R165, 0x1, R4, P3 ;  /* 0x00000001a5a57824 */ /* 0x000fca00018e0604 */
[----:B------:R0:W-:Y:S04]  /*16de0*/  STL [R1+0x4f0], R165 ;  /* 0x0004f0a501007387 */ /* 0x0001e80000100800 */
[----:B------:R-:W-:Y:S04]  /*16df0*/  STL [R1+0x4f8], R17 ;  /* 0x0004f81101007387 */ /* 0x000fe80000100800 */
[----:B0-----:R-:W3:Y:S01]  /*16e00*/  LDL.LU R165, [R1+0x494] ;  /* 0x0004940001a57983 */ /* 0x001ee20000300800 */
[-C--:B------:R-:W-:Y:S01]  /*16e10*/  IADD3 R14, P2, R14, R5.reuse, RZ ;  /* 0x000000050e0e7210 */ /* 0x080fe20007f5e0ff */
[----:B------:R-:W-:Y:S01]  /*16e20*/  IMAD.X R8, R8, 0x1, R4, P4 ;  /* 0x0000000108087824 */ /* 0x000fe200020e0604 */
[----:B------:R-:W-:-:S02]  /*16e30*/  IADD3 R11, P3, R11, R5, RZ ;  /* 0x000000050b0b7210 */ /* 0x000fc40007f7e0ff */
[----:B------:R-:W-:Y:S01]  /*16e40*/  IADD3 R177, P4, R177, R5, RZ ;  /* 0x00000005b1b17210 */ /* 0x000fe20007f9e0ff */
[----:B------:R-:W-:Y:S04]  /*16e50*/  STL [R1+0x4cc], R14 ;  /* 0x0004cc0e01007387 */ /* 0x000fe80000100800 */
[----:B------:R-:W-:Y:S04]  /*16e60*/  STL [R1+0x4c4], R11 ;  /* 0x0004c40b01007387 */ /* 0x000fe80000100800 */
[----:B------:R0:W-:Y:S04]  /*16e70*/  STL [R1+0x4e8], R8 ;  /* 0x0004e80801007387 */ /* 0x0001e80000100800 */
[----:B------:R-:W3:Y:S01]  /*16e80*/  LDL.LU R179, [R1+0x4b8] ;  /* 0x0004b80001b37983 */ /* 0x000ee20000300800 */
[----:B------:R-:W-:-:S03]  /*16e90*/  IMAD.X R176, R176, 0x1, R4, P5 ;  /* 0x00000001b0b07824 */ /* 0x000fc600028e0604 */
[----:B------:R1:W-:Y:S04]  /*16ea0*/  STL [R1+0x4bc], R177 ;  /* 0x0004bcb101007387 */ /* 0x0003e80000100800 */
[----:B------:R-:W3:Y:S01]  /*16eb0*/  LDL.LU R172, [R1+0x48c] ;  /* 0x00048c0001ac7983 */ /* 0x000ee20000300800 */
[----:B------:R-:W-:-:S03]  /*16ec0*/  IADD3 R171, P5, R171, R5, RZ ;  /* 0x00000005abab7210 */ /* 0x000fc60007fbe0ff */
[----:B------:R1:W-:Y:S04]  /*16ed0*/  STL [R1+0x4e0], R176 ;  /* 0x0004e0b001007387 */ /* 0x0003e80000100800 */
[----:B------:R-:W3:Y:S04]  /*16ee0*/  LDL.LU R168, [R1+0x4b0] ;  /* 0x0004b00001a87983 */ /* 0x000ee80000300800 */
[----:B------:R1:W-:Y:S04]  /*16ef0*/  STL [R1+0x4b4], R171 ;  /* 0x0004b4ab01007387 */ /* 0x0003e80000100800 */
[----:B------:R-:W3:Y:S04]  /*16f00*/  LDL.LU R162, [R1+0x484] ;  /* 0x0004840001a27983 */ /* 0x000ee80000300800 */
[----:B0-----:R-:W3:Y:S04]  /*16f10*/  LDL.LU R8, [R1+0x4a8] ;  /* 0x0004a80001087983 */ /* 0x001ee80000300800 */
[----:B-1----:R-:W3:Y:S04]  /*16f20*/  LDL.LU R177, [R1+0x47c] ;  /* 0x00047c0001b17983 */ /* 0x002ee80000300800 */
[----:B------:R-:W3:Y:S04]  /*16f30*/  LDL.LU R176, [R1+0x4a0] ;  /* 0x0004a00001b07983 */ /* 0x000ee80000300800 */
[----:B------:R-:W3:Y:S01]  /*16f40*/  LDL.LU R171, [R1+0x474] ;  /* 0x0004740001ab7983 */ /* 0x000ee20000300800 */
[----:B--2---:R-:W-:-:S05]  /*16f50*/  IMAD.X R167, R167, 0x1, R4, P6 ;  /* 0x00000001a7a77824 */ /* 0x004fca00030e0604 */
[----:B------:R0:W-:Y:S01]  /*16f60*/  STL [R1+0x4d8], R167 ;  /* 0x0004d8a701007387 */ /* 0x0001e20000100800 */
[----:B------:R-:W-:-:S03]  /*16f70*/  IADD3 R175, P6, R175, R5, RZ ;  /* 0x00000005afaf7210 */ /* 0x000fc60007fde0ff */
[----:B0-----:R-:W2:Y:S01]  /*16f80*/  LDL.LU R167, [R1+0x498] ;  /* 0x0004980001a77983 */ /* 0x001ea20000300800 */
[----:B------:R-:W-:Y:S01]  /*16f90*/  IMAD.X R161, R161, 0x1, R4, P1 ;  /* 0x00000001a1a17824 */ /* 0x000fe200008e0604 */
[----:B------:R-:W-:-:S04]  /*16fa0*/  IADD3 R174, P1, R174, R5, RZ ;  /* 0x00000005aeae7210 */ /* 0x000fc80007f3e0ff */
[----:B------:R0:W-:Y:S01]  /*16fb0*/  STL [R1+0x4d0], R161 ;  /* 0x0004d0a101007387 */ /* 0x0001e20000100800 */
[----:B------:R-:W-:-:S03]  /*16fc0*/  IMAD.X R173, R173, 0x1, R4, P2 ;  /* 0x00000001adad7824 */ /* 0x000fc600010e0604 */
[----:B0-----:R-:W2:Y:S04]  /*16fd0*/  LDL.LU R161, [R1+0x46c] ;  /* 0x00046c0001a17983 */ /* 0x001ea80000300800 */
[----:B------:R-:W-:Y:S01]  /*16fe0*/  STL [R1+0x4ac], R175 ;  /* 0x0004acaf01007387 */ /* 0x000fe20000100800 */
[----:B------:R-:W-:-:S05]  /*16ff0*/  IADD3 R157, P2, R157, R5, RZ ;  /* 0x000000059d9d7210 */ /* 0x000fca0007f5e0ff */
[----:B------:R0:W-:Y:S04]  /*17000*/  STL [R1+0x49c], R157 ;  /* 0x00049c9d01007387 */ /* 0x0001e80000100800 */
[----:B------:R-:W-:Y:S04]  /*17010*/  STL [R1+0x4a4], R174 ;  /* 0x0004a4ae01007387 */ /* 0x000fe80000100800 */
[----:B0-----:R-:W2:Y:S04]  /*17020*/  LDL.LU R157, [R1+0x490] ;  /* 0x00049000019d7983 */ /* 0x001ea80000300800 */
[----:B------:R-:W-:Y:S04]  /*17030*/  STL [R1+0x4c8], R173 ;  /* 0x0004c8ad01007387 */ /* 0x000fe80000100800 */
[----:B------:R-:W2:Y:S01]  /*17040*/  LDL.LU R158, [R1+0x464] ;  /* 0x00046400019e7983 */ /* 0x000ea20000300800 */
[----:B----4-:R-:W-:-:S03]  /*17050*/  IMAD.X R164, R164, 0x1, R4, P3 ;  /* 0x00000001a4a47824 */ /* 0x010fc600018e0604 */
        /* <DEDUP_REMOVED lines=24> */
[--C-:B------:R-:W-:Y:S01]  /*171e0*/  IMAD.X R176, R176, 0x1, R4.reuse, P1 ;  /* 0x00000001b0b07824 */ /* 0x100fe200008e0604 */
[----:B------:R-:W-:Y:S01]  /*171f0*/  IADD3 R171, P1, R171, R5, RZ ;  /* 0x00000005abab7210 */ /* 0x000fe20007f3e0ff */
[----:B------:R-:W-:Y:S04]  /*17200*/  STL [R1+0x4a8], R8 ;  /* 0x0004a80801007387 */ /* 0x000fe80000100800 */
[----:B------:R0:W-:Y:S04]  /*17210*/  STL [R1+0x474], R171 ;  /* 0x000474ab01007387 */ /* 0x0001e80000100800 */
[----:B------:R-:W-:Y:S04]  /*17220*/  STL [R1+0x47c], R177 ;  /* 0x00047cb101007387 */ /* 0x000fe80000100800 */
[----:B0-----:R-:W3:Y:S04]  /*17230*/  LDL.LU R171, [R1+0x434] ;  /* 0x0004340001ab7983 */ /* 0x001ee80000300800 */
[----:B------:R-:W-:Y:S04]  /*17240*/  STL [R1+0x4a0], R176 ;  /* 0x0004a0b001007387 */ /* 0x000fe80000100800 */
[----:B------:R-:W3:Y:S01]  /*17250*/  LDL.LU R8, [R1+0x458] ;  /* 0x0004580001087983 */ /* 0x000ee20000300800 */
[----:B--2---:R-:W-:-:S05]  /*17260*/  IMAD.X R167, R167, 0x1, R4, P2 ;  /* 0x00000001a7a77824 */ /* 0x004fca00010e0604 */
[----:B------:R0:W-:Y:S04]  /*17270*/  STL [R1+0x498], R167 ;  /* 0x000498a701007387 */ /* 0x0001e80000100800 */
[----:B0-----:R-:W2:Y:S01]  /*17280*/  LDL.LU R167, [R1+0x42c] ;  /* 0x00042c0001a77983 */ /* 0x001ea20000300800 */
[----:B------:R-:W-:-:S03]  /*17290*/  IADD3 R161, P2, R161, R5, RZ ;  /* 0x00000005a1a17210 */ /* 0x000fc60007f5e0ff */
[----:B------:R-:W2:Y:S04]  /*172a0*/  LDL.LU R177, [R1+0x450] ;  /* 0x0004500001b17983 */ /* 0x000ea80000300800 */
[----:B------:R-:W2:Y:S04]  /*172b0*/  LDL.LU R176, [R1+0x424] ;  /* 0x0004240001b07983 */ /* 0x000ea80000300800 */
[----:B------:R0:W-:Y:S04]  /*172c0*/  STL [R1+0x46c], R161 ;  /* 0x00046ca101007387 */ /* 0x0001e80000100800 */
[----:B0-----:R-:W2:Y:S01]  /*172d0*/  LDL.LU R161, [R1+0x448] ;  /* 0x0004480001a17983 */ /* 0x001ea20000300800 */
[----:B------:R-:W-:-:S05]  /*172e0*/  IMAD.X R157, R157, 0x1, R4, P3 ;  /* 0x000000019d9d7824 */ /* 0x000fca00018e0604 */
[----:B------:R0:W-:Y:S01]  /*172f0*/  STL [R1+0x490], R157 ;  /* 0x0004909d01007387 */ /* 0x0001e20000100800 */
[-C--:B------:R-:W-:Y:S01]  /*17300*/  IADD3 R158, P3, R158, R5.reuse, RZ ;  /* 0x000000059e9e7210 */ /* 0x080fe20007f7e0ff */
[----:B----4-:R-:W-:Y:S02]  /*17310*/  IMAD.X R154, R154, 0x1, R4, P4 ;  /* 0x000000019a9a7824 */ /* 0x010fe400020e0604 */
[----:B0-----:R-:W4:Y:S01]  /*17320*/  LDL.LU R157, [R1+0x41c] ;  /* 0x00041c00019d7983 */ /* 0x001f220000300800 */
        /* <DEDUP_REMOVED lines=14> */
[----:B0-----:R-:W4:Y:S04]  /*17410*/  LDL.LU R164, [R1+0x440] ;  /* 0x0004400001a47983 */ /* 0x001f280000300800 */
[----:B------:R-:W-:Y:S04]  /*17420*/  STL [R1+0x478], R14 ;  /* 0x0004780e01007387 */ /* 0x000fe80000100800 */
[----:B------:R-:W-:Y:S04]  /*17430*/  STL [R1+0x470], R11 ;  /* 0x0004700b01007387 */ /* 0x000fe80000100800 */
[----:B------:R0:W-:Y:S04]  /*17440*/  STL [R1+0x444], R175 ;  /* 0x000444af01007387 */ /* 0x0001e80000100800 */
[----:B------:R-:W4:Y:S04]  /*17450*/  LDL.LU R179, [R1+0x414] ;  /* 0x0004140001b37983 */ /* 0x000f280000300800 */
[----:B------:R1:W-:Y:S04]  /*17460*/  STL [R1+0x468], R174 ;  /* 0x000468ae01007387 */ /* 0x0003e80000100800 */
[----:B------:R-:W4:Y:S01]  /*17470*/  LDL.LU R172, [R1+0x438] ;  /* 0x0004380001ac7983 */ /* 0x000f220000300800 */
[----:B---3--:R-:W-:Y:S01]  /*17480*/  IADD3 R173, P2, R173, R5, RZ ;  /* 0x00000005adad7210 */ /* 0x008fe20007f5e0ff */
[----:B------:R-:W-:-:S04]  /*17490*/  IMAD.X R165, R165, 0x1, R4, P3 ;  /* 0x00000001a5a57824 */ /* 0x000fc800018e0604 */
[----:B------:R3:W-:Y:S04]  /*174a0*/  STL [R1+0x43c], R173 ;  /* 0x00043cad01007387 */ /* 0x0007e80000100800 */
[----:B------:R-:W4:Y:S04]  /*174b0*/  LDL.LU R168, [R1+0x40c] ;  /* 0x00040c0001a87983 */ /* 0x000f280000300800 */
[----:B------:R3:W-:Y:S04]  /*174c0*/  STL [R1+0x460], R165 ;  /* 0x000460a501007387 */ /* 0x0007e80000100800 */
[----:B------:R-:W4:Y:S04]  /*174d0*/  LDL.LU R162, [R1+0x430] ;  /* 0x0004300001a27983 */ /* 0x000f280000300800 */
[----:B0-----:R-:W4:Y:S04]  /*174e0*/  LDL.LU R175, [R1+0x404] ;  /* 0x0004040001af7983 */ /* 0x001f280000300800 */
[----:B-1----:R-:W4:Y:S04]  /*174f0*/  LDL.LU R174, [R1+0x428] ;  /* 0x0004280001ae7983 */ /* 0x002f280000300800 */
[----:B---3--:R-:W3:Y:S04]  /*17500*/  LDL.LU R173, [R1+0x80c] ;  /* 0x00080c0001ad7983 */ /* 0x008ee80000300800 */
[----:B------:R-:W3:Y:S01]  /*17510*/  LDL.LU R165, [R1+0x420] ;  /* 0x0004200001a57983 */ /* 0x000ee20000300800 */
[----:B------:R-:W-:Y:S01]  /*17520*/  IADD3 R171, P3, R171, R5, RZ ;  /* 0x00000005abab7210 */ /* 0x000fe20007f7e0ff */
[----:B------:R-:W-:-:S04]  /*17530*/  IMAD.X R8, R8, 0x1, R4, P4 ;  /* 0x0000000108087824 */ /* 0x000fc800020e0604 */
[----:B------:R0:W-:Y:S04]  /*17540*/  STL [R1+0x434], R171 ;  /* 0x000434ab01007387 */ /* 0x0001e80000100800 */
[----:B0-----:R-:W3:Y:S01]  /*17550*/  LDL.LU R171, [R1+0x804] ;  /* 0x0008040001ab7983 */ /* 0x001ee20000300800 */
[----:B--2---:R-:W-:Y:S01]  /*17560*/  IADD3 R167, P4, R167, R5, RZ ;  /* 0x00000005a7a77210 */ /* 0x004fe20007f9e0ff */
[----:B------:R-:W-:-:S04]  /*17570*/  IMAD.X R177, R177, 0x1, R4, P5 ;  /* 0x00000001b1b17824 */ /* 0x000fc800028e0604 */
[----:B------:R0:W-:Y:S01]  /*17580*/  STL [R1+0x42c], R167 ;  /* 0x00042ca701007387 */ /* 0x0001e20000100800 */
[----:B------:R-:W-:-:S03]  /*17590*/  IADD3 R176, P5, R176, R5, RZ ;  /* 0x00000005b0b07210 */ /* 0x000fc60007fbe0ff */
[----:B0-----:R-:W2:Y:S01]  /*175a0*/  LDL.LU R167, [R1+0x418] ;  /* 0x0004180001a77983 */ /* 0x001ea20000300800 */
[----:B------:R-:W-:-:S03]  /*175b0*/  IMAD.X R161, R161, 0x1, R4, P6 ;  /* 0x00000001a1a17824 */ /* 0x000fc600030e0604 */
[----:B------:R-:W-:Y:S04]  /*175c0*/  STL [R1+0x458], R8 ;  /* 0x0004580801007387 */ /* 0x000fe80000100800 */
[----:B------:R0:W-:Y:S04]  /*175d0*/  STL [R1+0x448], R161 ;  /* 0x000448a101007387 */ /* 0x0001e80000100800 */
[----:B------:R-:W-:Y:S04]  /*175e0*/  STL [R1+0x450], R177 ;  /* 0x000450b101007387 */ /* 0x000fe80000100800 */
[----:B0-----:R-:W2:Y:S04]  /*175f0*/  LDL.LU R161, [R1+0x800] ;  /* 0x0008000001a17983 */ /* 0x001ea80000300800 */
[----:B------:R-:W-:Y:S04]  /*17600*/  STL [R1+0x424], R176 ;  /* 0x000424b001007387 */ /* 0x000fe80000100800 */
[----:B------:R-:W2:Y:S01]  /*17610*/  LDL.LU R158, [R1+0x410] ;  /* 0x00041000019e7983 */ /* 0x000ea20000300800 */
[----:B----4-:R-:W-:-:S03]  /*17620*/  IADD3 R157, P6, R157, R5, RZ ;  /* 0x000000059d9d7210 */ /* 0x010fc60007fde0ff */
        /* <DEDUP_REMOVED lines=8> */
[----:B------:R-:W4:Y:S01]  /*176b0*/  LDL.LU R8, [R1+0x3fc] ;  /* 0x0003fc0001087983 */ /* 0x000f220000300800 */
[----:B------:R-:W-:-:S03]  /*176c0*/  IMAD.X R164, R164, 0x1, R4, P1 ;  /* 0x00000001a4a47824 */ /* 0x000fc600008e0604 */
[----:B------:R-:W4:Y:S04]  /*176d0*/  LDL.LU R177, [R1+0x3dc] ;  /* 0x0003dc0001b17983 */ /* 0x000f280000300800 */
[----:B------:R0:W-:Y:S04]  /*176e0*/  STL [R1+0x440], R164 ;  /* 0x000440a401007387 */ /* 0x0001e80000100800 */
[----:B------:R-:W4:Y:S01]  /*176f0*/  LDL.LU R176, [R1+0x7fc] ;  /* 0x0007fc0001b07983 */ /* 0x000f220000300800 */
[----:B------:R-:W-:-:S03]  /*17700*/  IADD3 R179, P1, R179, R5, RZ ;  /* 0x00000005b3b37210 */ /* 0x000fc60007f3e0ff */
[----:B0-----:R-:W4:Y:S01]  /*17710*/  LDL.LU R164, [R1+0x3d4] ;  /* 0x0003d40001a47983 */ /* 0x001f220000300800 */
[----:B------:R-:W-:-:S03]  /*17720*/  IMAD.X R172, R172, 0x1, R4, P2 ;  /* 0x00000001acac7824 */ /* 0x000fc600010e0604 */
[----:B------:R-:W-:Y:S04]  /*17730*/  STL [R1+0x414], R179 ;  /* 0x000414b301007387 */ /* 0x000fe80000100800 */
[----:B------:R-:W-:Y:S01]  /*17740*/  STL [R1+0x438], R172 ;  /* 0x000438ac01007387 */ /* 0x000fe20000100800 */
[----:B------:R-:W-:Y:S01]  /*17750*/  IADD3 R168, P2, R168, R5, RZ ;  /* 0x00000005a8a87210 */ /* 0x000fe20007f5e0ff */
[----:B------:R-:W-:-:S04]  /*17760*/  IMAD.X R162, R162, 0x1, R4, P3 ;  /* 0x00000001a2a27824 */ /* 0x000fc800018e0604 */
[----:B------:R-:W-:Y:S01]  /*17770*/  STL [R1+0x40c], R168 ;  /* 0x00040ca801007387 */ /* 0x000fe20000100800 */
[----:B------:R-:W-:-:S03]  /*17780*/  IADD3 R175, P3, R175, R5, RZ ;  /* 0x00000005afaf7210 */ /* 0x000fc60007f7e0ff */
[----:B------:R-:W-:Y:S01]  /*17790*/  STL [R1+0x430], R162 ;  /* 0x000430a201007387 */ /* 0x000fe20000100800 */
[----:B------:R-:W-:-:S03]  /*177a0*/  IMAD.X R174, R174, 0x1, R4, P4 ;  /* 0x00000001aeae7824 */ /* 0x000fc600020e0604 */
[----:B------:R-:W-:Y:S01]  /*177b0*/  STL [R1+0x404], R175 ;  /* 0x000404af01007387 */ /* 0x000fe20000100800 */
[----:B---3--:R-:W-:Y:S01]  /*177c0*/  IMAD.X R165, R165, 0x1, R4, P5 ;  /* 0x00000001a5a57824 */ /* 0x008fe200028e0604 */
[----:B------:R-:W-:-:S04]  /*177d0*/  IADD3 R173, P4, R173, UR5, RZ ;  /* 0x00000005adad7c10 */ /* 0x000fc8000ff9e0ff */
[----:B------:R0:W-:Y:S04]  /*177e0*/  STL [R1+0x420], R165 ;  /* 0x000420a501007387 */ /* 0x0001e80000100800 */
[----:B------:R-:W-:Y:S04]  /*177f0*/  STL [R1+0x428], R174 ;  /* 0x000428ae01007387 */ /* 0x000fe80000100800 */
[----:B0-----:R-:W3:Y:S04]  /*17800*/  LDL.LU R165, [R1+0x3f8] ;  /* 0x0003f80001a57983 */ /* 0x001ee80000300800 */
[----:B------:R0:W-:Y:S04]  /*17810*/  STL [R1+0x80c], R173 ;  /* 0x00080cad01007387 */ /* 0x0001e80000100800 */
[----:B------:R-:W3:Y:S04]  /*17820*/  LDL.LU R175, [R1+0x3cc] ;  /* 0x0003cc0001af7983 */ /* 0x000ee80000300800 */
[----:B0-----:R-:W3:Y:S01]  /*17830*/  LDL.LU R173, [R1+0x3f0] ;  /* 0x0003f00001ad7983 */ /* 0x001ee20000300800 */
[----:B------:R-:W-:-:S05]  /*17840*/  IADD3 R171, P5, R171, UR5, RZ ;  /* 0x00000005abab7c10 */ /* 0x000fca000ffbe0ff */
[----:B------:R0:W-:Y:S04]  /*17850*/  STL [R1+0x804], R171 ;  /* 0x000804ab01007387 */ /* 0x0001e80000100800 */
[----:B------:R-:W3:Y:S04]  /*17860*/  LDL.LU R174, [R1+0x3c4] ;  /* 0x0003c40001ae7983 */ /* 0x000ee80000300800 */
[----:B0-----:R-:W3:Y:S01]  /*17870*/  LDL.LU R171, [R1+0x3e8] ;  /* 0x0003e80001ab7983 */ /* 0x001ee20000300800 */
[----:B--2---:R-:W-:-:S05]  /*17880*/  IMAD.X R167, R167, 0x1, R4, P6 ;  /* 0x00000001a7a77824 */ /* 0x004fca00030e0604 */
[----:B------:R0:W-:Y:S04]  /*17890*/  STL [R1+0x418], R167 ;  /* 0x000418a701007387 */ /* 0x0001e80000100800 */
[----:B0-----:R-:W2:Y:S01]  /*178a0*/  LDL.LU R167, [R1+0x3b0] ;  /* 0x0003b00001a77983 */ /* 0x001ea20000300800 */
[----:B------:R-:W-:-:S05]  /*178b0*/  IADD3 R161, P6, R161, UR5, RZ ;  /* 0x00000005a1a17c10 */ /* 0x000fca000ffde0ff */
[----:B------:R0:W-:Y:S01]  /*178c0*/  STL [R1+0x800], R161 ;  /* 0x000800a101007387 */ /* 0x0001e20000100800 */
[--C-:B------:R-:W-:Y:S01]  /*178d0*/  IMAD.X R158, R158, 0x1, R4.reuse, P1 ;  /* 0x000000019e9e7824 */ /* 0x100fe200008e0604 */
[----:B----4-:R-:W-:Y:S02]  /*178e0*/  IADD3 R154, P1, R154, UR5, RZ ;  /* 0x000000059a9a7c10 */ /* 0x010fe4000ff3e0ff */
[----:B0-----:R-:W4:Y:S01]  /*178f0*/  LDL.LU R161, [R1+0x3e0] ;  /* 0x0003e00001a17983 */ /* 0x001f220000300800 */
[----:B------:R-:W-:-:S03]  /*17900*/  IMAD.X R23, R23, 0x1, R4, P2 ;  /* 0x0000000117177824 */ /* 0x000fc600010e0604 */
[----:B------:R-:W-:Y:S01]  /*17910*/  STL [R1+0x410], R158 ;  /* 0x0004109e01007387 */ /* 0x000fe20000100800 */
[----:B------:R-:W-:-:S03]  /*17920*/  IADD3 R20, P2, R20, UR5, RZ ;  /* 0x0000000514147c10 */ /* 0x000fc6000ff5e0ff */
[----:B------:R-:W-:Y:S01]  /*17930*/  STL [R1+0x7f8], R154 ;  /* 0x0007f89a01007387 */ /* 0x000fe20000100800 */
[----:B------:R-:W-:-:S03]  /*17940*/  IMAD.X R17, R17, 0x1, R4, P3 ;  /* 0x0000000111117824 */ /* 0x000fc600018e0604 */
[----:B------:R-:W-:Y:S01]  /*17950*/  STL [R1+0x408], R23 ;  /* 0x0004081701007387 */ /* 0x000fe20000100800 */
[----:B------:R-:W-:Y:S02]  /*17960*/  IADD3 R14, P3, R14, UR5, RZ ;  /* 0x000000050e0e7c10 */ /* 0x000fe4000ff7e0ff */
[----:B------:R-:W-:Y:S01]  /*17970*/  IADD3.X R157, R157, UR60, RZ, P4, !PT ;  /* 0x0000003c9d9d7c10 */ /* 0x000fe2000a7fe4ff */
[----:B------:R-:W-:Y:S01]  /*17980*/  STL [R1+0x3f4], R20 ;  /* 0x0003f41401007387 */ /* 0x000fe20000100800 */
[----:B------:R-:W-:-:S03]  /*17990*/  IADD3 R11, P4, R11, UR5, RZ ;  /* 0x000000050b0b7c10 */ /* 0x000fc6000ff9e0ff */
[----:B------:R0:W-:Y:S01]  /*179a0*/  STL [R1+0x808], R157 ;  /* 0x0008089d01007387 */ /* 0x0001e20000100800 */
[----:B------:R-:W-:-:S03]  /*179b0*/  IADD3.X R8, R8, UR60, RZ, P5, !PT ;  /* 0x0000003c08087c10 */ /* 0x000fc6000affe4ff */
[----:B------:R-:W-:Y:S01]  /*179c0*/  STL [R1+0x400], R17 ;  /* 0x0004001101007387 */ /* 0x000fe20000100800 */
[----:B------:R-:W-:-:S03]  /*179d0*/  IADD3 R177, P5, R177, UR5, RZ ;  /* 0x00000005b1b17c10 */ /* 0x000fc6000ffbe0ff */
[----:B0-----:R-:W4:Y:S04]  /*179e0*/  LDL.LU R157, [R1+0x3a8] ;  /* 0x0003a800019d7983 */ /* 0x001f280000300800 */
[----:B------:R-:W-:Y:S01]  /*179f0*/  STL [R1+0x3ec], R14 ;  /* 0x0003ec0e01007387 */ /* 0x000fe20000100800 */
[----:B------:R-:W-:-:S03]  /*17a00*/  IADD3.X R176, R176, UR60, RZ, P6, !PT ;  /* 0x0000003cb0b07c10 */ /* 0x000fc6000b7fe4ff */
[----:B------:R0:W-:Y:S01]  /*17a10*/  STL [R1+0x3e4], R11 ;  /* 0x0003e40b01007387 */ /* 0x0001e20000100800 */
[----:B------:R-:W-:-:S03]  /*17a20*/  IADD3 R164, P6, R164, UR5, RZ ;  /* 0x00000005a4a47c10 */ /* 0x000fc6000ffde0ff */
[----:B------:R1:W-:Y:S04]  /*17a30*/  STL [R1+0x3fc], R8 ;  /* 0x0003fc0801007387 */ /* 0x0003e80000100800 */
[----:B------:R-:W4:Y:S04]  /*17a40*/  LDL.LU R179, [R1+0x3d8] ;  /* 0x0003d80001b37983 */ /* 0x000f280000300800 */
[----:B------:R1:W-:Y:S04]  /*17a50*/  STL [R1+0x3dc], R177 ;  /* 0x0003dcb101007387 */ /* 0x0003e80000100800 */
[----:B------:R-:W4:Y:S04]  /*17a60*/  LDL.LU R172, [R1+0x3a0] ;  /* 0x0003a00001ac7983 */ /* 0x000f280000300800 */
[----:B------:R-:W-:Y:S04]  /*17a70*/  STL [R1+0x7fc], R176 ;  /* 0x0007fcb001007387 */ /* 0x000fe80000100800 */
[----:B------:R-:W4:Y:S04]  /*17a80*/  LDL.LU R168, [R1+0x3d0] ;  /* 0x0003d00001a87983 */ /* 0x000f280000300800 */
[----:B------:R1:W-:Y:S04]  /*17a90*/  STL [R1+0x3d4], R164 ;  /* 0x0003d4a401007387 */ /* 0x0003e80000100800 */
[----:B------:R-:W4:Y:S04]  /*17aa0*/  LDL.LU R162, [R1+0x398] ;  /* 0x0003980001a27983 */ /* 0x000f280000300800 */
[----:B0-----:R-:W4:Y:S04]  /*17ab0*/  LDL.LU R11, [R1+0x3c8] ;  /* 0x0003c800010b7983 */ /* 0x001f280000300800 */
[----:B-1----:R-:W4:Y:S04]  /*17ac0*/  LDL.LU R8, [R1+0x390] ;  /* 0x0003900001087983 */ /* 0x002f280000300800 */
[----:B------:R-:W4:Y:S04]  /*17ad0*/  LDL.LU R177, [R1+0x3c0] ;  /* 0x0003c00001b17983 */ /* 0x000f280000300800 */
[----:B------:R-:W4:Y:S01]  /*17ae0*/  LDL.LU R164, [R1+0x388] ;  /* 0x0003880001a47983 */ /* 0x000f220000300800 */
[----:B---3--:R-:W-:-:S05]  /*17af0*/  IADD3.X R165, R165, UR60, RZ, P1, !PT ;  /* 0x0000003ca5a57c10 */ /* 0x008fca0008ffe4ff */
[----:B------:R0:W-:Y:S01]  /*17b00*/  STL [R1+0x3f8], R165 ;  /* 0x0003f8a501007387 */ /* 0x0001e20000100800 */
[----:B------:R-:W-:-:S03]  /*17b10*/  IADD3.X R173, R173, UR60, RZ, P2, !PT ;  /* 0x0000003cadad7c10 */ /* 0x000fc600097fe4ff */
[----:B0-----:R-:W3:Y:S04]  /*17b20*/  LDL.LU R165, [R1+0x3ac] ;  /* 0x0003ac0001a57983 */ /* 0x001ee80000300800 */
[----:B------:R0:W-:Y:S04]  /*17b30*/  STL [R1+0x3f0], R173 ;  /* 0x0003f0ad01007387 */ /* 0x0001e80000100800 */
[----:B0-----:R-:W3:Y:S01]  /*17b40*/  LDL.LU R173, [R1+0x380] ;  /* 0x0003800001ad7983 */ /* 0x001ee20000300800 */
[----:B------:R-:W-:-:S05]  /*17b50*/  IADD3 R175, P1, R175, UR5, RZ ;  /* 0x00000005afaf7c10 */ /* 0x000fca000ff3e0ff */
[----:B------:R-:W-:Y:S01]  /*17b60*/  STL [R1+0x3cc], R175 ;  /* 0x0003ccaf01007387 */ /* 0x000fe20000100800 */
[----:B------:R-:W-:Y:S02]  /*17b70*/  IADD3 R174, P2, R174, UR5, RZ ;  /* 0x00000005aeae7c10 */ /* 0x000fe4000ff5e0ff */
[----:B------:R-:W-:-:S05]  /*17b80*/  IADD3.X R171, R171, UR60, RZ, P3, !PT ;  /* 0x0000003cabab7c10 */ /* 0x000fca0009ffe4ff */
[----:B------:R0:W-:Y:S04]  /*17b90*/  STL [R1+0x3e8], R171 ;  /* 0x0003e8ab01007387 */ /* 0x0001e80000100800 */
[----:B------:R-:W-:Y:S04]  /*17ba0*/  STL [R1+0x3c4], R174 ;  /* 0x0003c4ae01007387 */ /* 0x000fe80000100800 */
[----:B0-----:R-:W3:Y:S04]  /*17bb0*/  LDL.LU R171, [R1+0x3a4] ;  /* 0x0003a40001ab7983 */ /* 0x001ee80000300800 */
[----:B------:R-:W3:Y:S01]  /*17bc0*/  LDL.LU R158, [R1+0x378] ;  /* 0x00037800019e7983 */ /* 0x000ee20000300800 */
[----:B--2---:R-:W-:-:S05]  /*17bd0*/  IADD3 R167, P3, R167, UR5, RZ ;  /* 0x00000005a7a77c10 */ /* 0x004fca000ff7e0ff */
[----:B------:R0:W-:Y:S04]  /*17be0*/  STL [R1+0x3b0], R167 ;  /* 0x0003b0a701007387 */ /* 0x0001e80000100800 */
[----:B------:R-:W2:Y:S04]  /*17bf0*/  LDL.LU R154, [R1+0x39c] ;  /* 0x00039c00019a7983 */ /* 0x000ea80000300800 */
[----:B------:R-:W2:Y:S01]  /*17c00*/  LDL.LU R23, [R1+0x370] ;  /* 0x0003700001177983 */ /* 0x000ea20000300800 */
[----:B----4-:R-:W-:-:S05]  /*17c10*/  IADD3.X R161, R161, UR60, RZ, P4, !PT ;  /* 0x0000003ca1a17c10 */ /* 0x010fca000a7fe4ff */
        /* <DEDUP_REMOVED lines=8> */
[----:B------:R-:W-:-:S05]  /*17ca0*/  IADD3 R157, P4, R157, UR5, RZ ;  /* 0x000000059d9d7c10 */ /* 0x000fca000ff9e0ff */
[----:B------:R0:W-:Y:S04]  /*17cb0*/  STL [R1+0x3a8], R157 ;  /* 0x0003a89d01007387 */ /* 0x0001e80000100800 */
[----:B-1----:R-:W4:Y:S04]  /*17cc0*/  LDL.LU R161, [R1+0x350] ;  /* 0x0003500001a17983 */ /* 0x002f280000300800 */
[----:B0-----:R-:W4:Y:S01]  /*17cd0*/  LDL.LU R157, [R1+0x374] ;  /* 0x00037400019d7983 */ /* 0x001f220000300800 */
[----:B------:R-:W-:Y:S02]  /*17ce0*/  IADD3.X R179, R179, UR60, RZ, P5, !PT ;  /* 0x0000003cb3b37c10 */ /* 0x000fe4000affe4ff */
[----:B------:R-:W-:-:S03]  /*17cf0*/  IADD3 R172, P5, R172, UR5, RZ ;  /* 0x00000005acac7c10 */ /* 0x000fc6000ffbe0ff */
[----:B------:R-:W-:Y:S01]  /*17d00*/  STL [R1+0x3d8], R179 ;  /* 0x0003d8b301007387 */ /* 0x000fe20000100800 */
[----:B------:R-:W-:-:S03]  /*17d10*/  IADD3.X R168, R168, UR60, RZ, P6, !PT ;  /* 0x0000003ca8a87c10 */ /* 0x000fc6000b7fe4ff */
[----:B------:R-:W-:Y:S01]  /*17d20*/  STL [R1+0x3a0], R172 ;  /* 0x0003a0ac01007387 */ /* 0x000fe20000100800 */
[----:B------:R-:W-:-:S03]  /*17d30*/  IADD3 R162, P6, R162, UR5, RZ ;  /* 0x00000005a2a27c10 */ /* 0x000fc6000ffde0ff */
[----:B------:R-:W-:Y:S01]  /*17d40*/  STL [R1+0x3d0], R168 ;  /* 0x0003d0a801007387 */ /* 0x000fe20000100800 */
[----:B------:R-:W-:-:S03]  /*17d50*/  IADD3.X R11, R11, UR60, RZ, P1, !PT ;  /* 0x0000003c0b0b7c10 */ /* 0x000fc60008ffe4ff */
[----:B------:R-:W-:Y:S01]  /*17d60*/  STL [R1+0x398], R162 ;  /* 0x000398a201007387 */ /* 0x000fe20000100800 */
[----:B------:R-:W-:Y:S02]  /*17d70*/  IADD3 R8, P1, R8, UR5, RZ ;  /* 0x0000000508087c10 */ /* 0x000fe4000ff3e0ff */
[----:B------:R-:W-:Y:S02]  /*17d80*/  IADD3.X R177, R177, UR60, RZ, P2, !PT ;  /* 0x0000003cb1b17c10 */ /* 0x000fe400097fe4ff */
[----:B------:R-:W-:Y:S01]  /*17d90*/  IADD3 R164, P2, R164, UR5, RZ ;  /* 0x00000005a4a47c10 */ /* 0x000fe2000ff5e0ff */
[----:B------:R-:W-:Y:S04]  /*17da0*/  STL [R1+0x3c8], R11 ;  /* 0x0003c80b01007387 */ /* 0x000fe80000100800 */
[----:B------:R0:W-:Y:S04]  /*17db0*/  STL [R1+0x388], R164 ;  /* 0x000388a401007387 */ /* 0x0001e80000100800 */
[----:B------:R-:W-:Y:S04]  /*17dc0*/  STL [R1+0x390], R8 ;  /* 0x0003900801007387 */ /* 0x000fe80000100800 */
[----:B0-----:R-:W4:Y:S04]  /*17dd0*/  LDL.LU R164, [R1+0x348] ;  /* 0x0003480001a47983 */ /* 0x001f280000300800 */
[----:B------:R-:W-:Y:S04]  /*17de0*/  STL [R1+0x3c0], R177 ;  /* 0x0003c0b101007387 */ /* 0x000fe80000100800 */
[----:B------:R-:W4:Y:S01]  /*17df0*/  LDL.LU R11, [R1+0x36c] ;  /* 0x00036c00010b7983 */ /* 0x000f220000300800 */
[----:B---3--:R-:W-:-:S05]  /*17e00*/  IADD3.X R165, R165, UR60, RZ, P3, !PT ;  /* 0x0000003ca5a57c10 */ /* 0x008fca0009ffe4ff */
[----:B------:R0:W-:Y:S01]  /*17e10*/  STL [R1+0x3ac], R165 ;  /* 0x0003aca501007387 */ /* 0x0001e20000100800 */
[----:B------:R-:W-:-:S03]  /*17e20*/  IADD3 R173, P3, R173, UR5, RZ ;  /* 0x00000005adad7c10 */ /* 0x000fc6000ff7e0ff */
[----:B0-----:R-:W3:Y:S04]  /*17e30*/  LDL.LU R165, [R1+0x340] ;  /* 0x0003400001a57983 */ /* 0x001ee80000300800 */
[----:B------:R-:W3:Y:S04]  /*17e40*/  LDL.LU R8, [R1+0x364] ;  /* 0x0003640001087983 */ /* 0x000ee80000300800 */
[----:B------:R-:W3:Y:S04]  /*17e50*/  LDL.LU R177, [R1+0x338] ;  /* 0x0003380001b17983 */ /* 0x000ee80000300800 */
[----:B------:R0:W-:Y:S04]  /*17e60*/  STL [R1+0x380], R173 ;  /* 0x000380ad01007387 */ /* 0x0001e80000100800 */
[----:B0-----:R-:W3:Y:S01]  /*17e70*/  LDL.LU R173, [R1+0x35c] ;  /* 0x00035c0001ad7983 */ /* 0x001ee20000300800 */
[----:B------:R-:W-:-:S02]  /*17e80*/  IADD3.X R171, R171, UR60, RZ, P4, !PT ;  /* 0x0000003cabab7c10 */ /* 0x000fc4000a7fe4ff */
[----:B------:R-:W-:-:S03]  /*17e90*/  IADD3 R158, P4, R158, UR5, RZ ;  /* 0x000000059e9e7c10 */ /* 0x000fc6000ff9e0ff */
[----:B------:R0:W-:Y:S04]  /*17ea0*/  STL [R1+0x3a4], R171 ;  /* 0x0003a4ab01007387 */ /* 0x0001e80000100800 */
[----:B0-----:R-:W3:Y:S04]  /*17eb0*/  LDL.LU R171, [R1+0x330] ;  /* 0x0003300001ab7983 */ /* 0x001ee80000300800 */
[----:B------:R-:W-:Y:S01]  /*17ec0*/  STL [R1+0x378], R158 ;  /* 0x0003789e01007387 */ /* 0x000fe20000100800 */
[----:B--2---:R-:W-:Y:S02]  /*17ed0*/  IADD3.X R154, R154, UR60, RZ, P5, !PT ;  /* 0x0000003c9a9a7c10 */ /* 0x004fe4000affe4ff */
[----:B------:R-:W-:-:S03]  /*17ee0*/  IADD3 R23, P5, R23, UR5, RZ ;  /* 0x0000000517177c10 */ /* 0x000fc6000ffbe0ff */
[----:B------:R-:W-:Y:S04]  /*17ef0*/  STL [R1+0x39c], R154 ;  /* 0x00039c9a01007387 */ /* 0x000fe80000100800 */
[----:B------:R-:W-:Y:S01]  /*17f00*/  STL [R1+0x370], R23 ;  /* 0x0003701701007387 */ /* 0x000fe20000100800 */
[----:B----4-:R-:W-:Y:S02]  /*17f10*/  IADD3.X R20, R20, UR60, RZ, P6, !PT ;  /* 0x0000003c14147c10 */ /* 0x010fe4000b7fe4ff */
[----:B------:R-:W-:Y:S02]  /*17f20*/  IADD3 R17, P6, R17, UR5, RZ ;  /* 0x0000000511117c10 */ /* 0x000fe4000ffde0ff */
[----:B------:R-:W-:Y:S02]  /*17f30*/  IADD3.X R14, R14, UR60, RZ, P1, !PT ;  /* 0x0000003c0e0e7c10 */ /* 0x000fe40008ffe4ff */
[----:B------:R-:W-:Y:S01]  /*17f40*/  IADD3 R167, P1, R167, UR5, RZ ;  /* 0x00000005a7a77c10 */ /* 0x000fe2000ff3e0ff */
[----:B------:R-:W-:Y:S01]  /*17f50*/  STL [R1+0x394], R20 ;  /* 0x0003941401007387 */ /* 0x000fe20000100800 */
[----:B------:R-:W-:-:S03]  /*17f60*/  IADD3.X R176, R176, UR60, RZ, P2, !PT ;  /* 0x0000003cb0b07c10 */ /* 0x000fc600097fe4ff */
[----:B------:R0:W-:Y:S01]  /*17f70*/  STL [R1+0x360], R167 ;  /* 0x000360a701007387 */ /* 0x0001e20000100800 */
[----:B------:R-:W-:-:S03]  /*17f80*/  IADD3 R175, P2, R175, UR5, RZ ;  /* 0x00000005afaf7c10 */ /* 0x000fc6000ff5e0ff */
[----:B------:R-:W-:Y:S01]  /*17f90*/  STL [R1+0x368], R17 ;  /* 0x0003681101007387 */ /* 0x000fe20000100800 */
[----:B------:R-:W-:-:S03]  /*17fa0*/  IADD3.X R174, R174, UR60, RZ, P3, !PT ;  /* 0x0000003caeae7c10 */ /* 0x000fc60009ffe4ff */
[----:B0-----:R-:W2:Y:S04]  /*17fb0*/  LDL.LU R167, [R1+0x354] ;  /* 0x0003540001a77983 */ /* 0x001ea80000300800 */
[----:B------:R-:W-:Y:S04]  /*17fc0*/  STL [R1+0x38c], R14 ;  /* 0x00038c0e01007387 */ /* 0x000fe80000100800 */
[----:B------:R-:W-:Y:S01]  /*17fd0*/  STL [R1+0x384], R176 ;  /* 0x000384b001007387 */ /* 0x000fe20000100800 */
[----:B------:R-:W-:-:S03]  /*17fe0*/  IADD3 R161, P3, R161, UR5, RZ ;  /* 0x00000005a1a17c10 */ /* 0x000fc6000ff7e0ff */
[----:B------:R-:W-:Y:S01]  /*17ff0*/  STL [R1+0x358], R175 ;  /* 0x000358af01007387 */ /* 0x000fe20000100800 */
[----:B------:R-:W-:-:S03]  /*18000*/  IADD3.X R157, R157, UR60, RZ, P4, !PT ;  /* 0x0000003c9d9d7c10 */ /* 0x000fc6000a7fe4ff */
[----:B------:R-:W4:Y:S04]  /*18010*/  LDL.LU R172, [R1+0x328] ;  /* 0x0003280001ac7983 */ /* 0x000f280000300800 */
[----:B------:R-:W-:Y:S04]  /*18020*/  STL [R1+0x37c], R174 ;  /* 0x00037cae01007387 */ /* 0x000fe80000100800 */
[----:B------:R0:W-:Y:S04]  /*18030*/  STL [R1+0x350], R161 ;  /* 0x000350a101007387 */ /* 0x0001e80000100800 */
[----:B0-----:R-:W4:Y:S04]  /*18040*/  LDL.LU R161, [R1+0x34c] ;  /* 0x00034c0001a17983 */ /* 0x001f280000300800 */
[----:B------:R-:W4:Y:S04]  /*18050*/  LDL.LU R168, [R1+0x320] ;  /* 0x0003200001a87983 */ /* 0x000f280000300800 */
[----:B------:R0:W-:Y:S04]  /*18060*/  STL [R1+0x374], R157 ;  /* 0x0003749d01007387 */ /* 0x0001e80000100800 */
[----:B------:R-:W4:Y:S04]  /*18070*/  LDL.LU R176, [R1+0x344] ;  /* 0x0003440001b07983 */ /* 0x000f280000300800 */
[----:B------:R-:W4:Y:S04]  /*18080*/  LDL.LU R175, [R1+0x318] ;  /* 0x0003180001af7983 */ /* 0x000f280000300800 */
[----:B------:R-:W4:Y:S04]  /*18090*/  LDL.LU R174, [R1+0x33c] ;  /* 0x00033c0001ae7983 */ /* 0x000f280000300800 */
[----:B0-----:R-:W4:Y:S01]  /*180a0*/  LDL.LU R157, [R1+0x310] ;  /* 0x00031000019d7983 */ /* 0x001f220000300800 */
[----:B------:R-:W-:-:S05]  /*180b0*/  IADD3 R164, P4, R164, UR5, RZ ;  /* 0x00000005a4a47c10 */ /* 0x000fca000ff9e0ff */
[----:B------:R0:W-:Y:S01]  /*180c0*/  STL [R1+0x348], R164 ;  /* 0x000348a401007387 */ /* 0x0001e20000100800 */
[----:B------:R-:W-:-:S03]  /*180d0*/  IADD3.X R11, R11, UR60, RZ, P5, !PT ;  /* 0x0000003c0b0b7c10 */ /* 0x000fc6000affe4ff */
[----:B0-----:R-:W4:Y:S01]  /*180e0*/  LDL.LU R164, [R1+0x334] ;  /* 0x0003340001a47983 */ /* 0x001f220000300800 */
[----:B---3--:R-:W-:-:S05]  /*180f0*/  IADD3 R165, P5, R165, UR5, RZ ;  /* 0x00000005a5a57c10 */ /* 0x008fca000ffbe0ff */
[----:B------:R0:W-:Y:S01]  /*18100*/  STL [R1+0x340], R165 ;  /* 0x000340a501007387 */ /* 0x0001e20000100800 */
[----:B------:R-:W-:-:S03]  /*18110*/  IADD3.X R8, R8, UR60, RZ, P6, !PT ;  /* 0x0000003c08087c10 */ /* 0x000fc6000b7fe4ff */
[----:B0-----:R-:W3:Y:S01]  /*18120*/  LDL.LU R165, [R1+0x308] ;  /* 0x0003080001a57983 */ /* 0x001ee20000300800 */
[----:B------:R-:W-:-:S03]  /*18130*/  IADD3.X R173, R173, UR60, RZ, P1, !PT ;  /* 0x0000003cadad7c10 */ /* 0x000fc60008ffe4ff */
[----:B------:R-:W-:Y:S04]  /*18140*/  STL [R1+0x36c], R11 ;  /* 0x00036c0b01007387 */ /* 0x000fe80000100800 */
[----:B------:R0:W-:Y:S04]  /*18150*/  STL [R1+0x35c], R173 ;  /* 0x00035cad01007387 */ /* 0x0001e80000100800 */
[----:B------:R-:W-:Y:S04]  /*18160*/  STL [R1+0x364], R8 ;  /* 0x0003640801007387 */ /* 0x000fe80000100800 */
[----:B0-----:R-:W3:Y:S01]  /*18170*/  LDL.LU R173, [R1+0x32c] ;  /* 0x00032c0001ad7983 */ /* 0x001ee20000300800 */
[----:B------:R-:W-:-:S05]  /*18180*/  IADD3 R177, P6, R177, UR5, RZ ;  /* 0x00000005b1b17c10 */ /* 0x000fca000ffde0ff */
[----:B------:R-:W-:Y:S04]  /*18190*/  STL [R1+0x338], R177 ;  /* 0x000338b101007387 */ /* 0x000fe80000100800 */
[----:B------:R-:W3:Y:S01]  /*181a0*/  LDL.LU R162, [R1+0x300] ;  /* 0x0003000001a27983 */ /* 0x000ee20000300800 */
[----:B------:R-:W-:-:S03]  /*181b0*/  IADD3 R171, P1, R171, UR5, RZ ;  /* 0x00000005abab7c10 */ /* 0x000fc6000ff3e0ff */
        /* <DEDUP_REMOVED lines=10> */
[----:B--2---:R-:W-:-:S05]  /*18260*/  IADD3.X R167, R167, UR60, RZ, P2, !PT ;  /* 0x0000003ca7a77c10 */ /* 0x004fca00097fe4ff */
[----:B------:R0:W-:Y:S04]  /*18270*/  STL [R1+0x354], R167 ;  /* 0x000354a701007387 */ /* 0x0001e80000100800 */
[----:B------:R-:W2:Y:S04]  /*18280*/  LDL.LU R177, [R1+0x2d8] ;  /* 0x0002d80001b17983 */ /* 0x000ea80000300800 */
[----:B0-----:R-:W2:Y:S01]  /*18290*/  LDL.LU R167, [R1+0x2fc] ;  /* 0x0002fc0001a77983 */ /* 0x001ea20000300800 */
[----:B----4-:R-:W-:Y:S02]  /*182a0*/  IADD3 R172, P2, R172, UR5, RZ ;  /* 0x00000005acac7c10 */ /* 0x010fe4000ff5e0ff */
[----:B------:R-:W-:-:S02]  /*182b0*/  IADD3.X R161, R161, UR60, RZ, P3, !PT ;  /* 0x0000003ca1a17c10 */ /* 0x000fc40009ffe4ff */
[----:B------:R-:W-:-:S03]  /*182c0*/  IADD3 R168, P3, R168, UR5, RZ ;  /* 0x00000005a8a87c10 */ /* 0x000fc6000ff7e0ff */
[----:B------:R0:W-:Y:S01]  /*182d0*/  STL [R1+0x34c], R161 ;  /* 0x00034ca101007387 */ /* 0x0001e20000100800 */
[----:B------:R-:W-:-:S03]  /*182e0*/  IADD3.X R176, R176, UR60, RZ, P4, !PT ;  /* 0x0000003cb0b07c10 */ /* 0x000fc6000a7fe4ff */
[----:B0-----:R-:W4:Y:S01]  /*182f0*/  LDL.LU R161, [R1+0x2d0] ;  /* 0x0002d00001a17983 */ /* 0x001f220000300800 */
[----:B------:R-:W-:Y:S02]  /*18300*/  IADD3 R175, P4, R175, UR5, RZ ;  /* 0x00000005afaf7c10 */ /* 0x000fe4000ff9e0ff */
[----:B------:R-:W-:Y:S01]  /*18310*/  IADD3.X R174, R174, UR60, RZ, P5, !PT ;  /* 0x0000003caeae7c10 */ /* 0x000fe2000affe4ff */
[----:B------:R-:W-:Y:S01]  /*18320*/  STL [R1+0x328], R172 ;  /* 0x000328ac01007387 */ /* 0x000fe20000100800 */
[----:B------:R-:W-:-:S03]  /*18330*/  IADD3 R157, P5, R157, UR5, RZ ;  /* 0x000000059d9d7c10 */ /* 0x000fc6000ffbe0ff */
[----:B------:R-:W-:Y:S04]  /*18340*/  STL [R1+0x320], R168 ;  /* 0x000320a801007387 */ /* 0x000fe80000100800 */
[----:B------:R-:W-:Y:S04]  /*18350*/  STL [R1+0x344], R176 ;  /* 0x000344b001007387 */ /* 0x000fe80000100800 */
[----:B------:R0:W-:Y:S04]  /*18360*/  STL [R1+0x310], R157 ;  /* 0x0003109d01007387 */ /* 0x0001e80000100800 */
[----:B------:R-:W-:Y:S04]  /*18370*/  STL [R1+0x318], R175 ;  /* 0x000318af01007387 */ /* 0x000fe80000100800 */
[----:B0-----:R-:W4:Y:S04]  /*18380*/  LDL.LU R157, [R1+0x2f4] ;  /* 0x0002f400019d7983 */ /* 0x001f280000300800 */
[----:B------:R-:W-:Y:S04]  /*18390*/  STL [R1+0x33c], R174 ;  /* 0x00033cae01007387 */ /* 0x000fe80000100800 */
[----:B------:R-:W4:Y:S01]  /*183a0*/  LDL.LU R176, [R1+0x2c8] ;  /* 0x0002c80001b07983 */ /* 0x000f220000300800 */
[----:B------:R-:W-:-:S05]  /*183b0*/  IADD3.X R164, R164, UR60, RZ, P6, !PT ;  /* 0x0000003ca4a47c10 */ /* 0x000fca000b7fe4ff */
[----:B------:R0:W-:Y:S04]  /*183c0*/  STL [R1+0x334], R164 ;  /* 0x000334a401007387 */ /* 0x0001e80000100800 */
[----:B0-----:R-:W4:Y:S04]  /*183d0*/  LDL.LU R164, [R1+0x2ec] ;  /* 0x0002ec0001a47983 */ /* 0x001f280000300800 */
[----:B------:R-:W4:Y:S04]  /*183e0*/  LDL.LU R175, [R1+0x2c0] ;  /* 0x0002c00001af7983 */ /* 0x000f280000300800 */
[----:B------:R-:W4:Y:S01]  /*183f0*/  LDL.LU R174, [R1+0x2e4] ;  /* 0x0002e40001ae7983 */ /* 0x000f220000300800 */
[----:B---3--:R-:W-:-:S05]  /*18400*/  IADD3 R165, P6, R165, UR5, RZ ;  /* 0x00000005a5a57c10 */ /* 0x008fca000ffde0ff */
[----:B------:R0:W-:Y:S04]  /*18410*/  STL [R1+0x308], R165 ;  /* 0x000308a501007387 */ /* 0x0001e80000100800 */
[----:B0-----:R-:W3:Y:S01]  /*18420*/  LDL.LU R165, [R1+0x2b8] ;  /* 0x0002b80001a57983 */ /* 0x001ee20000300800 */
[----:B------:R-:W-:-:S05]  /*18430*/  IADD3.X R173, R173, UR60, RZ, P1, !PT ;  /* 0x0000003cadad7c10 */ /* 0x000fca0008ffe4ff */
[----:B------:R0:W-:Y:S04]  /*18440*/  STL [R1+0x32c], R173 ;  /* 0x00032cad01007387 */ /* 0x0001e80000100800 */
[----:B0-----:R-:W3:Y:S01]  /*18450*/  LDL.LU R173, [R1+0x2dc] ;  /* 0x0002dc0001ad7983 */ /* 0x001ee20000300800 */
[----:B------:R-:W-:Y:S02]  /*18460*/  IADD3 R162, P1, R162, UR5, RZ ;  /* 0x00000005a2a27c10 */ /* 0x000fe4000ff3e0ff */
[----:B------:R-:W-:Y:S02]  /*18470*/  IADD3.X R158, R158, UR60, RZ, P2, !PT ;  /* 0x0000003c9e9e7c10 */ /* 0x000fe400097fe4ff */
[----:B------:R-:W-:Y:S01]  /*18480*/  IADD3 R154, P2, R154, UR5, RZ ;  /* 0x000000059a9a7c10 */ /* 0x000fe2000ff5e0ff */
[----:B------:R-:W-:Y:S01]  /*18490*/  STL [R1+0x300], R162 ;  /* 0x000300a201007387 */ /* 0x000fe20000100800 */
[----:B------:R-:W-:-:S03]  /*184a0*/  IADD3.X R23, R23, UR60, RZ, P3, !PT ;  /* 0x0000003c17177c10 */ /* 0x000fc60009ffe4ff */
[----:B------:R-:W-:Y:S01]  /*184b0*/  STL [R1+0x324], R158 ;  /* 0x0003249e01007387 */ /* 0x000fe20000100800 */
[----:B------:R-:W-:Y:S02]  /*184c0*/  IADD3 R20, P3, R20, UR5, RZ ;  /* 0x0000000514147c10 */ /* 0x000fe4000ff7e0ff */
[----:B------:R-:W-:Y:S01]  /*184d0*/  IADD3.X R17, R17, UR60, RZ, P4, !PT ;  /* 0x0000003c11117c10 */ /* 0x000fe2000a7fe4ff */
[----:B------:R-:W-:Y:S01]  /*184e0*/  STL [R1+0x2f8], R154 ;  /* 0x0002f89a01007387 */ /* 0x000fe20000100800 */
[----:B------:R-:W-:-:S03]  /*184f0*/  IADD3 R171, P4, R171, UR5, RZ ;  /* 0x00000005abab7c10 */ /* 0x000fc6000ff9e0ff */
[----:B------:R-:W-:Y:S01]  /*18500*/  STL [R1+0x31c], R23 ;  /* 0x00031c1701007387 */ /* 0x000fe20000100800 */
[----:B------:R-:W-:-:S03]  /*18510*/  IADD3.X R14, R14, UR60, RZ, P5, !PT ;  /* 0x0000003c0e0e7c10 */ /* 0x000fc6000affe4ff */
[----:B------:R0:W-:Y:S01]  /*18520*/  STL [R1+0x2e8], R171 ;  /* 0x0002e8ab01007387 */ /* 0x0001e20000100800 */
[----:B------:R-:W-:-:S03]  /*18530*/  IADD3 R11, P5, R11, UR5, RZ ;  /* 0x000000050b0b7c10 */ /* 0x000fc6000ffbe0ff */
[----:B------:R-:W-:Y:S01]  /*18540*/  STL [R1+0x2f0], R20 ;  /* 0x0002f01401007387 */ /* 0x000fe20000100800 */
[----:B------:R-:W-:-:S03]  /*18550*/  IADD3.X R8, R8, UR60, RZ, P6, !PT ;  /* 0x0000003c08087c10 */ /* 0x000fc6000b7fe4ff */
[----:B0-----:R-:W3:Y:S04]  /*18560*/  LDL.LU R171, [R1+0x2b0] ;  /* 0x0002b00001ab7983 */ /* 0x001ee80000300800 */
[----:B------:R-:W-:Y:S04]  /*18570*/  STL [R1+0x314], R17 ;  /* 0x0003141101007387 */ /* 0x000fe80000100800 */
[----:B------:R-:W-:Y:S04]  /*18580*/  STL [R1+0x30c], R14 ;  /* 0x00030c0e01007387 */ /* 0x000fe80000100800 */
[----:B------:R-:W-:Y:S04]  /*18590*/  STL [R1+0x2e0], R11 ;  /* 0x0002e00b01007387 */ /* 0x000fe80000100800 */
[----:B------:R-:W3:Y:S04]  /*185a0*/  LDL.LU R172, [R1+0x2d4] ;  /* 0x0002d40001ac7983 */ /* 0x000ee80000300800 */
[----:B------:R-:W-:Y:S01]  /*185b0*/  STL [R1+0x304], R8 ;  /* 0x0003040801007387 */ /* 0x000fe20000100800 */
[----:B--2---:R-:W-:-:S02]  /*185c0*/  IADD3 R177, P6, R177, UR5, RZ ;  /* 0x00000005b1b17c10 */ /* 0x004fc4000ffde0ff */
[----:B------:R-:W-:-:S05]  /*185d0*/  IADD3.X R167, R167, UR60, RZ, P1, !PT ;  /* 0x0000003ca7a77c10 */ /* 0x000fca0008ffe4ff */
[----:B------:R0:W-:Y:S04]  /*185e0*/  STL [R1+0x2fc], R167 ;  /* 0x0002fca701007387 */ /* 0x0001e80000100800 */
[----:B------:R1:W-:Y:S04]  /*185f0*/  STL [R1+0x2d8], R177 ;  /* 0x0002d8b101007387 */ /* 0x0003e80000100800 */
[----:B0-----:R-:W2:Y:S04]  /*18600*/  LDL.LU R167, [R1+0x2a8] ;  /* 0x0002a80001a77983 */ /* 0x001ea80000300800 */
[----:B------:R-:W2:Y:S04]  /*18610*/  LDL.LU R168, [R1+0x2cc] ;  /* 0x0002cc0001a87983 */ /* 0x000ea80000300800 */
[----:B------:R-:W2:Y:S04]  /*18620*/  LDL.LU R11, [R1+0x2a0] ;  /* 0x0002a000010b7983 */ /* 0x000ea80000300800 */
[----:B------:R-:W2:Y:S01]  /*18630*/  LDL.LU R8, [R1+0x2c4] ;  /* 0x0002c40001087983 */ /* 0x000ea20000300800 */
[----:B----4-:R-:W-:-:S05]  /*18640*/  IADD3 R161, P1, R161, UR5, RZ ;  /* 0x00000005a1a17c10 */ /* 0x010fca000ff3e0ff */
[----:B------:R0:W-:Y:S04]  /*18650*/  STL [R1+0x2d0], R161 ;  /* 0x0002d0a101007387 */ /* 0x0001e80000100800 */
[----:B-1----:R-:W4:Y:S04]  /*18660*/  LDL.LU R177, [R1+0x298] ;  /* 0x0002980001b17983 */ /* 0x002f280000300800 */
[----:B0-----:R-:W4:Y:S01]  /*18670*/  LDL.LU R161, [R1+0x2bc] ;  /* 0x0002bc0001a17983 */ /* 0x001f220000300800 */
[----:B------:R-:W-:-:S05]  /*18680*/  IADD3.X R157, R157, UR60, RZ, P2, !PT ;  /* 0x0000003c9d9d7c10 */ /* 0x000fca00097fe4ff */
[----:B------:R0:W-:Y:S01]  /*18690*/  STL [R1+0x2f4], R157 ;  /* 0x0002f49d01007387 */ /* 0x0001e20000100800 */
[----:B------:R-:W-:-:S03]  /*186a0*/  IADD3 R176, P2, R176, UR5, RZ ;  /* 0x00000005b0b07c10 */ /* 0x000fc6000ff5e0ff */
[----:B0-----:R-:W4:Y:S01]  /*186b0*/  LDL.LU R157, [R1+0x290] ;  /* 0x00029000019d7983 */ /* 0x001f220000300800 */
[----:B------:R-:W-:Y:S02]  /*186c0*/  IADD3.X R164, R164, UR60, RZ, P3, !PT ;  /* 0x0000003ca4a47c10 */ /* 0x000fe40009ffe4ff */
[----:B------:R-:W-:-:S03]  /*186d0*/  IADD3 R175, P3, R175, UR5, RZ ;  /* 0x00000005afaf7c10 */ /* 0x000fc6000ff7e0ff */
[----:B------:R0:W-:Y:S01]  /*186e0*/  STL [R1+0x2ec], R164 ;  /* 0x0002eca401007387 */ /* 0x0001e20000100800 */
[----:B------:R-:W-:-:S03]  /*186f0*/  IADD3.X R174, R174, UR60, RZ, P4, !PT ;  /* 0x0000003caeae7c10 */ /* 0x000fc6000a7fe4ff */
[----:B0-----:R-:W4:Y:S04]  /*18700*/  LDL.LU R164, [R1+0x2b4] ;  /* 0x0002b40001a47983 */ /* 0x001f280000300800 */
[----:B------:R-:W-:Y:S01]  /*18710*/  STL [R1+0x2c8], R176 ;  /* 0x0002c8b001007387 */ /* 0x000fe20000100800 */
[----:B---3--:R-:W-:-:S05]  /*18720*/  IADD3 R165, P4, R165, UR5, RZ ;  /* 0x00000005a5a57c10 */ /* 0x008fca000ff9e0ff */
[----:B------:R0:W-:Y:S04]  /*18730*/  STL [R1+0x2b8], R165 ;  /* 0x0002b8a501007387 */ /* 0x0001e80000100800 */
[----:B------:R1:W-:Y:S04]  /*18740*/  STL [R1+0x2c0], R175 ;  /* 0x0002c0af01007387 */ /* 0x0003e80000100800 */
[----:B0-----:R-:W3:Y:S04]  /*18750*/  LDL.LU R165, [R1+0x288] ;  /* 0x0002880001a57983 */ /* 0x001ee80000300800 */
[----:B------:R0:W-:Y:S01]  /*18760*/  STL [R1+0x2e4], R174 ;  /* 0x0002e4ae01007387 */ /* 0x0001e20000100800 */
[----:B------:R-:W-:-:S03]  /*18770*/  IADD3.X R173, R173, UR60, RZ, P5, !PT ;  /* 0x0000003cadad7c10 */ /* 0x000fc6000affe4ff */
[----:B------:R-:W3:Y:S04]  /*18780*/  LDL.LU R162, [R1+0x2ac] ;  /* 0x0002ac0001a27983 */ /* 0x000ee80000300800 */
[----:B------:R-:W3:Y:S04]  /*18790*/  LDL.LU R158, [R1+0x280] ;  /* 0x00028000019e7983 */ /* 0x000ee80000300800 */
[----:B------:R-:W3:Y:S04]  /*187a0*/  LDL.LU R154, [R1+0x2a4] ;  /* 0x0002a400019a7983 */ /* 0x000ee80000300800 */
[----:B------:R0:W-:Y:S04]  /*187b0*/  STL [R1+0x2dc], R173 ;  /* 0x0002dcad01007387 */ /* 0x0001e80000100800 */
[----:B------:R-:W3:Y:S04]  /*187c0*/  LDL.LU R23, [R1+0x278] ;  /* 0x0002780001177983 */ /* 0x000ee80000300800 */
[----:B------:R-:W3:Y:S04]  /*187d0*/  LDL.LU R20, [R1+0x29c] ;  /* 0x00029c0001147983 */ /* 0x000ee80000300800 */
[----:B------:R-:W3:Y:S04]  /*187e0*/  LDL.LU R17, [R1+0x270] ;  /* 0x0002700001117983 */ /* 0x000ee80000300800 */
[----:B------:R-:W3:Y:S04]  /*187f0*/  LDL.LU R176, [R1+0x294] ;  /* 0x0002940001b07983 */ /* 0x000ee80000300800 */
[----:B------:R-:W3:Y:S04]  /*18800*/  LDL.LU R14, [R1+0x268] ;  /* 0x00026800010e7983 */ /* 0x000ee80000300800 */
[----:B-1----:R-:W3:Y:S04]  /*18810*/  LDL.LU R175, [R1+0x28c] ;  /* 0x00028c0001af7983 */ /* 0x002ee80000300800 */
[----:B0-----:R-:W3:Y:S01]  /*18820*/  LDL.LU R174, [R1+0x260] ;  /* 0x0002600001ae7983 */ /* 0x001ee20000300800 */
[----:B------:R-:W-:-:S05]  /*18830*/  IADD3 R171, P5, R171, UR5, RZ ;  /* 0x00000005abab7c10 */ /* 0x000fca000ffbe0ff */
[----:B------:R0:W-:Y:S04]  /*18840*/  STL [R1+0x2b0], R171 ;  /* 0x0002b0ab01007387 */ /* 0x0001e80000100800 */
[----:B------:R-:W3:Y:S01]  /*18850*/  LDL.LU R173, [R1+0x284] ;  /* 0x0002840001ad7983 */ /* 0x000ee20000300800 */
[----:B------:R-:W-:-:S03]  /*18860*/  IADD3.X R172, R172, UR60, RZ, P6, !PT ;  /* 0x0000003cacac7c10 */ /* 0x000fc6000b7fe4ff */
[----:B0-----:R-:W3:Y:S01]  /*18870*/  LDL.LU R171, [R1+0x258] ;  /* 0x0002580001ab7983 */ /* 0x001ee20000300800 */
[----:B--2---:R-:W-:Y:S02]  /*18880*/  IADD3 R167, P6, R167, UR5, RZ ;  /* 0x00000005a7a77c10 */ /* 0x004fe4000ffde0ff */
[----:B------:R-:W-:-:S03]  /*18890*/  IADD3.X R168, R168, UR60, RZ, P1, !PT ;  /* 0x0000003ca8a87c10 */ /* 0x000fc60008ffe4ff */
[----:B------:R0:W-:Y:S01]  /*188a0*/  STL [R1+0x2a8], R167 ;  /* 0x0002a8a701007387 */ /* 0x0001e20000100800 */
[----:B------:R-:W-:Y:S02]  /*188b0*/  IADD3 R11, P1, R11, UR5, RZ ;  /* 0x000000050b0b7c10 */ /* 0x000fe4000ff3e0ff */
[----:B------:R-:W-:Y:S01]  /*188c0*/  IADD3.X R8, R8, UR60, RZ, P2, !PT ;  /* 0x0000003c08087c10 */ /* 0x000fe200097fe4ff */
[----:B0-----:R-:W2:Y:S04]  /*188d0*/  LDL.LU R167, [R1+0x27c] ;  /* 0x00027c0001a77983 */ /* 0x001ea80000300800 */
[----:B------:R-:W-:Y:S04]  /*188e0*/  STL [R1+0x2d4], R172 ;  /* 0x0002d4ac01007387 */ /* 0x000fe80000100800 */
[----:B------:R-:W-:Y:S04]  /*188f0*/  STL [R1+0x2cc], R168 ;  /* 0x0002cca801007387 */ /* 0x000fe80000100800 */
[----:B------:R-:W-:Y:S01]  /*18900*/  STL [R1+0x2a0], R11 ;  /* 0x0002a00b01007387 */ /* 0x000fe20000100800 */
[----:B----4-:R-:W-:-:S02]  /*18910*/  IADD3 R177, P2, R177, UR5, RZ ;  /* 0x00000005b1b17c10 */ /* 0x010fc4000ff5e0ff */
[----:B------:R-:W-:-:S05]  /*18920*/  IADD3.X R161, R161, UR60, RZ, P3, !PT ;  /* 0x0000003ca1a17c10 */ /* 0x000fca0009ffe4ff */
[----:B------:R0:W-:Y:S04]  /*18930*/  STL [R1+0x2bc], R161 ;  /* 0x0002bca101007387 */ /* 0x0001e80000100800 */
[----:B------:R-:W-:Y:S04]  /*18940*/  STL [R1+0x2c4], R8 ;  /* 0x0002c40801007387 */ /* 0x000fe80000100800 */
[----:B0-----:R-:W4:Y:S04]  /*18950*/  LDL.LU R161, [R1+0x250] ;  /* 0x0002500001a17983 */ /* 0x001f280000300800 */
[----:B------:R-:W-:Y:S04]  /*18960*/  STL [R1+0x298], R177 ;  /* 0x000298b101007387 */ /* 0x000fe80000100800 */
[----:B------:R-:W4:Y:S01]  /*18970*/  LDL.LU R11, [R1+0x274] ;  /* 0x00027400010b7983 */ /* 0x000f220000300800 */
[----:B------:R-:W-:-:S05]  /*18980*/  IADD3 R157, P3, R157, UR5, RZ ;  /* 0x000000059d9d7c10 */ /* 0x000fca000ff7e0ff */
[----:B------:R0:W-:Y:S04]  /*18990*/  STL [R1+0x290], R157 ;  /* 0x0002909d01007387 */ /* 0x0001e80000100800 */
[----:B0-----:R-:W4:Y:S04]  /*189a0*/  LDL.LU R157, [R1+0x248] ;  /* 0x00024800019d7983 */ /* 0x001f280000300800 */
[----:B------:R-:W4:Y:S04]  /*189b0*/  LDL.LU R8, [R1+0x26c] ;  /* 0x00026c0001087983 */ /* 0x000f280000300800 */
[----:B------:R-:W4:Y:S01]  /*189c0*/  LDL.LU R177, [R1+0x240] ;  /* 0x0002400001b17983 */ /* 0x000f220000300800 */
[----:B------:R-:W-:-:S05]  /*189d0*/  IADD3.X R164, R164, UR60, RZ, P4, !PT ;  /* 0x0000003ca4a47c10 */ /* 0x000fca000a7fe4ff */
[----:B------:R0:W-:Y:S04]  /*189e0*/  STL [R1+0x2b4], R164 ;  /* 0x0002b4a401007387 */ /* 0x0001e80000100800 */
[----:B0-----:R-:W4:Y:S01]  /*189f0*/  LDL.LU R164, [R1+0x264] ;  /* 0x0002640001a47983 */ /* 0x001f220000300800 */
[----:B---3--:R-:W-:-:S05]  /*18a00*/  IADD3 R165, P4, R165, UR5, RZ ;  /* 0x00000005a5a57c10 */ /* 0x008fca000ff9e0ff */
[----:B------:R0:W-:Y:S01]  /*18a10*/  STL [R1+0x288], R165 ;  /* 0x000288a501007387 */ /* 0x0001e20000100800 */
[----:B------:R-:W-:Y:S02]  /*18a20*/  IADD3.X R162, R162, UR60, RZ, P5, !PT ;  /* 0x0000003ca2a27c10 */ /* 0x000fe4000affe4ff */
[----:B------:R-:W-:Y:S01]  /*18a30*/  IADD3 R158, P5, R158, UR5, RZ ;  /* 0x000000059e9e7c10 */ /* 0x000fe2000ffbe0ff */
[----:B0-----:R-:W3:Y:S01]  /*18a40*/  LDL.LU R165, [R1+0x238] ;  /* 0x0002380001a57983 */ /* 0x001ee20000300800 */
[----:B------:R-:W-:-:S03]  /*18a50*/  IADD3.X R154, R154, UR60, RZ, P6, !PT ;  /* 0x0000003c9a9a7c10 */ /* 0x000fc6000b7fe4ff */
[----:B------:R-:W-:Y:S01]  /*18a60*/  STL [R1+0x2ac], R162 ;  /* 0x0002aca201007387 */ /* 0x000fe20000100800 */
[----:B------:R-:W-:-:S03]  /*18a70*/  IADD3 R23, P6, R23, UR5, RZ ;  /* 0x0000000517177c10 */ /* 0x000fc6000ffde0ff */
[----:B------:R-:W-:Y:S01]  /*18a80*/  STL [R1+0x280], R158 ;  /* 0x0002809e01007387 */ /* 0x000fe20000100800 */
[----:B------:R-:W-:-:S03]  /*18a90*/  IADD3.X R20, R20, UR60, RZ, P1, !PT ;  /* 0x0000003c14147c10 */ /* 0x000fc60008ffe4ff */
        /* <DEDUP_REMOVED lines=9> */
[----:B0-----:R-:W3:Y:S04]  /*18b30*/  LDL.LU R176, [R1+0x25c] ;  /* 0x00025c0001b07983 */ /* 0x001ee80000300800 */
[----:B------:R-:W-:Y:S04]  /*18b40*/  STL [R1+0x270], R17 ;  /* 0x0002701101007387 */ /* 0x000fe80000100800 */
[----:B------:R-:W-:Y:S04]  /*18b50*/  STL [R1+0x268], R14 ;  /* 0x0002680e01007387 */ /* 0x000fe80000100800 */
[----:B------:R0:W-:Y:S04]  /*18b60*/  STL [R1+0x28c], R175 ;  /* 0x00028caf01007387 */ /* 0x0001e80000100800 */
[----:B------:R-:W3:Y:S04]  /*18b70*/  LDL.LU R172, [R1+0x230] ;  /* 0x0002300001ac7983 */ /* 0x000ee80000300800 */
[----:B------:R1:W-:Y:S04]  /*18b80*/  STL [R1+0x260], R174 ;  /* 0x000260ae01007387 */ /* 0x0003e80000100800 */
[----:B0-----:R-:W3:Y:S01]  /*18b90*/  LDL.LU R175, [R1+0x254] ;  /* 0x0002540001af7983 */ /* 0x001ee20000300800 */
[----:B------:R-:W-:-:S02]  /*18ba0*/  IADD3.X R173, R173, UR60, RZ, P4, !PT ;  /* 0x0000003cadad7c10 */ /* 0x000fc4000a7fe4ff */
[----:B------:R-:W-:-:S03]  /*18bb0*/  IADD3 R171, P4, R171, UR5, RZ ;  /* 0x00000005abab7c10 */ /* 0x000fc6000ff9e0ff */
[----:B------:R0:W-:Y:S04]  /*18bc0*/  STL [R1+0x284], R173 ;  /* 0x000284ad01007387 */ /* 0x0001e80000100800 */
[----:B------:R2:W-:Y:S04]  /*18bd0*/  STL [R1+0x258], R171 ;  /* 0x000258ab01007387 */ /* 0x0005e80000100800 */
[----:B------:R-:W3:Y:S04]  /*18be0*/  LDL.LU R168, [R1+0x228] ;  /* 0x0002280001a87983 */ /* 0x000ee80000300800 */
[----:B-1----:R-:W3:Y:S04]  /*18bf0*/  LDL.LU R174, [R1+0x24c] ;  /* 0x00024c0001ae7983 */ /* 0x002ee80000300800 */
[----:B0-----:R-:W3:Y:S01]  /*18c00*/  LDL.LU R173, [R1+0x220] ;  /* 0x0002200001ad7983 */ /* 0x001ee20000300800 */
[----:B--2---:R-:W-:-:S05]  /*18c10*/  IADD3.X R167, R167, UR60, RZ, P5, !PT ;  /* 0x0000003ca7a77c10 */ /* 0x004fca000affe4ff */
[----:B------:R0:W-:Y:S04]  /*18c20*/  STL [R1+0x27c], R167 ;  /* 0x00027ca701007387 */ /* 0x0001e80000100800 */
[----:B------:R-:W2:Y:S04]  /*18c30*/  LDL.LU R171, [R1+0x244] ;  /* 0x0002440001ab7983 */ /* 0x000ea80000300800 */
[----:B0-----:R-:W2:Y:S01]  /*18c40*/  LDL.LU R167, [R1+0x218] ;  /* 0x0002180001a77983 */ /* 0x001ea20000300800 */
[----:B----4-:R-:W-:Y:S02]  /*18c50*/  IADD3 R161, P5, R161, UR5, RZ ;  /* 0x00000005a1a17c10 */ /* 0x010fe4000ffbe0ff */
[----:B------:R-:W-:-:S03]  /*18c60*/  IADD3.X R11, R11, UR60, RZ, P6, !PT ;  /* 0x0000003c0b0b7c10 */ /* 0x000fc6000b7fe4ff */
[----:B------:R0:W-:Y:S04]  /*18c70*/  STL [R1+0x250], R161 ;  /* 0x000250a101007387 */ /* 0x0001e80000100800 */
[----:B0-----:R-:W4:Y:S01]  /*18c80*/  LDL.LU R161, [R1+0x23c] ;  /* 0x00023c0001a17983 */ /* 0x001f220000300800 */
[----:B------:R-:W-:Y:S02]  /*18c90*/  IADD3 R157, P6, R157, UR5, RZ ;  /* 0x000000059d9d7c10 */ /* 0x000fe4000ffde0ff */
[----:B------:R-:W-:-:S03]  /*18ca0*/  IADD3.X R8, R8, UR60, RZ, P1, !PT ;  /* 0x0000003c08087c10 */ /* 0x000fc60008ffe4ff */
[----:B------:R0:W-:Y:S01]  /*18cb0*/  STL [R1+0x248], R157 ;  /* 0x0002489d01007387 */ /* 0x0001e20000100800 */
[----:B------:R-:W-:-:S03]  /*18cc0*/  IADD3 R177, P1, R177, UR5, RZ ;  /* 0x00000005b1b17c10 */ /* 0x000fc6000ff3e0ff */
[----:B0-----:R-:W4:Y:S04]  /*18cd0*/  LDL.LU R157, [R1+0x210] ;  /* 0x00021000019d7983 */ /* 0x001f280000300800 */
[----:B------:R-:W-:Y:S01]  /*18ce0*/  STL [R1+0x274], R11 ;  /* 0x0002740b01007387 */ /* 0x000fe20000100800 */
[----:B------:R-:W-:-:S05]  /*18cf0*/  IADD3.X R164, R164, UR60, RZ, P2, !PT ;  /* 0x0000003ca4a47c10 */ /* 0x000fca00097fe4ff */
[----:B------:R0:W-:Y:S04]  /*18d00*/  STL [R1+0x264], R164 ;  /* 0x000264a401007387 */ /* 0x0001e80000100800 */
[----:B------:R-:W-:Y:S04]  /*18d10*/  STL [R1+0x26c], R8 ;  /* 0x00026c0801007387 */ /* 0x000fe80000100800 */
[----:B0-----:R-:W4:Y:S04]  /*18d20*/  LDL.LU R164, [R1+0x234] ;  /* 0x0002340001a47983 */ /* 0x001f280000300800 */
[----:B------:R-:W-:Y:S04]  /*18d30*/  STL [R1+0x240], R177 ;  /* 0x000240b101007387 */ /* 0x000fe80000100800 */
[----:B------:R-:W4:Y:S04]  /*18d40*/  LDL.LU R162, [R1+0x208] ;  /* 0x0002080001a27983 */ /* 0x000f280000300800 */
[----:B------:R-:W4:Y:S04]  /*18d50*/  LDL.LU R158, [R1+0x22c] ;  /* 0x00022c00019e7983 */ /* 0x000f280000300800 */
[----:B------:R-:W4:Y:S01]  /*18d60*/  LDL.LU R154, [R1+0x200] ;  /* 0x00020000019a7983 */ /* 0x000f220000300800 */
[----:B---3--:R-:W-:-:S05]  /*18d70*/  IADD3 R165, P2, R165, UR5, RZ ;  /* 0x00000005a5a57c10 */ /* 0x008fca000ff5e0ff */
        /* <DEDUP_REMOVED lines=8> */
[----:B------:R-:W-:-:S05]  /*18e00*/  IADD3.X R176, R176, UR60, RZ, P3, !PT ;  /* 0x0000003cb0b07c10 */ /* 0x000fca0009ffe4ff */
[----:B------:R0:W-:Y:S04]  /*18e10*/  STL [R1+0x25c], R176 ;  /* 0x00025cb001007387 */ /* 0x0001e80000100800 */
[----:B------:R-:W3:Y:S04]  /*18e20*/  LDL.LU R177, [R1+0x1e0] ;  /* 0x0001e00001b17983 */ /* 0x000ee80000300800 */
[----:B0-----:R-:W3:Y:S01]  /*18e30*/  LDL.LU R176, [R1+0x204] ;  /* 0x0002040001b07983 */ /* 0x001ee20000300800 */
[----:B------:R-:W-:-:S05]  /*18e40*/  IADD3.X R175, R175, UR60, RZ, P4, !PT ;  /* 0x0000003cafaf7c10 */ /* 0x000fca000a7fe4ff */
[----:B------:R0:W-:Y:S04]  /*18e50*/  STL [R1+0x254], R175 ;  /* 0x000254af01007387 */ /* 0x0001e80000100800 */
[----:B0-----:R-:W3:Y:S01]  /*18e60*/  LDL.LU R175, [R1+0x1fc] ;  /* 0x0001fc0001af7983 */ /* 0x001ee20000300800 */
[----:B------:R-:W-:Y:S02]  /*18e70*/  IADD3 R172, P3, R172, UR5, RZ ;  /* 0x00000005acac7c10 */ /* 0x000fe4000ff7e0ff */
[----:B------:R-:W-:Y:S02]  /*18e80*/  IADD3 R168, P4, R168, UR5, RZ ;  /* 0x00000005a8a87c10 */ /* 0x000fe4000ff9e0ff */
[----:B------:R-:W-:Y:S01]  /*18e90*/  IADD3.X R174, R174, UR60, RZ, P5, !PT ;  /* 0x0000003caeae7c10 */ /* 0x000fe2000affe4ff */
[----:B------:R-:W-:Y:S01]  /*18ea0*/  STL [R1+0x230], R172 ;  /* 0x000230ac01007387 */ /* 0x000fe20000100800 */
[----:B------:R-:W-:-:S03]  /*18eb0*/  IADD3 R173, P5, R173, UR5, RZ ;  /* 0x00000005adad7c10 */ /* 0x000fc6000ffbe0ff */
[----:B------:R-:W-:Y:S04]  /*18ec0*/  STL [R1+0x228], R168 ;  /* 0x000228a801007387 */ /* 0x000fe80000100800 */
[----:B------:R0:W-:Y:S04]  /*18ed0*/  STL [R1+0x24c], R174 ;  /* 0x00024cae01007387 */ /* 0x0001e80000100800 */
[----:B0-----:R-:W3:Y:S01]  /*18ee0*/  LDL.LU R174, [R1+0x1f4] ;  /* 0x0001f40001ae7983 */ /* 0x001ee20000300800 */
[----:B--2---:R-:W-:-:S03]  /*18ef0*/  IADD3.X R171, R171, UR60, RZ, P6, !PT ;  /* 0x0000003cabab7c10 */ /* 0x004fc6000b7fe4ff */
[----:B------:R0:W-:Y:S01]  /*18f00*/  STL [R1+0x220], R173 ;  /* 0x000220ad01007387 */ /* 0x0001e20000100800 */
[----:B------:R-:W-:-:S03]  /*18f10*/  IADD3 R167, P6, R167, UR5, RZ ;  /* 0x00000005a7a77c10 */ /* 0x000fc6000ffde0ff */
[----:B------:R1:W-:Y:S04]  /*18f20*/  STL [R1+0x244], R171 ;  /* 0x000244ab01007387 */ /* 0x0003e80000100800 */
[----:B0-----:R-:W2:Y:S04]  /*18f30*/  LDL.LU R173, [R1+0x1c8] ;  /* 0x0001c80001ad7983 */ /* 0x001ea80000300800 */
[----:B------:R0:W-:Y:S04]  /*18f40*/  STL [R1+0x218], R167 ;  /* 0x000218a701007387 */ /* 0x0001e80000100800 */
[----:B-1----:R-:W2:Y:S01]  /*18f50*/  LDL.LU R171, [R1+0x1ec] ;  /* 0x0001ec0001ab7983 */ /* 0x002ea20000300800 */
[----:B----4-:R-:W-:-:S05]  /*18f60*/  IADD3.X R161, R161, UR60, RZ, P1, !PT ;  /* 0x0000003ca1a17c10 */ /* 0x010fca0008ffe4ff */
[----:B------:R1:W-:Y:S04]  /*18f70*/  STL [R1+0x23c], R161 ;  /* 0x00023ca101007387 */ /* 0x0003e80000100800 */
[----:B0-----:R-:W4:Y:S04]  /*18f80*/  LDL.LU R167, [R1+0x1c0] ;  /* 0x0001c00001a77983 */ /* 0x001f280000300800 */
[----:B-1----:R-:W4:Y:S01]  /*18f90*/  LDL.LU R161, [R1+0x1e4] ;  /* 0x0001e40001a17983 */ /* 0x002f220000300800 */
[----:B------:R-:W-:-:S05]  /*18fa0*/  IADD3 R157, P1, R157, UR5, RZ ;  /* 0x000000059d9d7c10 */ /* 0x000fca000ff3e0ff */
[----:B------:R0:W-:Y:S04]  /*18fb0*/  STL [R1+0x210], R157 ;  /* 0x0002109d01007387 */ /* 0x0001e80000100800 */
[----:B0-----:R-:W4:Y:S01]  /*18fc0*/  LDL.LU R157, [R1+0x1b8] ;  /* 0x0001b800019d7983 */ /* 0x001f220000300800 */
[----:B------:R-:W-:-:S05]  /*18fd0*/  IADD3.X R164, R164, UR60, RZ, P2, !PT ;  /* 0x0000003ca4a47c10 */ /* 0x000fca00097fe4ff */
[----:B------:R0:W-:Y:S01]  /*18fe0*/  STL [R1+0x234], R164 ;  /* 0x000234a401007387 */ /* 0x0001e20000100800 */
[----:B------:R-:W-:Y:S02]  /*18ff0*/  IADD3 R162, P2, R162, UR5, RZ ;  /* 0x00000005a2a27c10 */ /* 0x000fe4000ff5e0ff */
[----:B------:R-:W-:Y:S01]  /*19000*/  IADD3.X R158, R158, UR60, RZ, P3, !PT ;  /* 0x0000003c9e9e7c10 */ /* 0x000fe20009ffe4ff */
[----:B0-----:R-:W4:Y:S01]  /*19010*/  LDL.LU R164, [R1+0x1b0] ;  /* 0x0001b00001a47983 */ /* 0x001f220000300800 */
[----:B------:R-:W-:-:S03]  /*19020*/  IADD3 R154, P3, R154, UR5, RZ ;  /* 0x000000059a9a7c10 */ /* 0x000fc6000ff7e0ff */
[----:B------:R-:W-:Y:S04]  /*19030*/  STL [R1+0x208], R162 ;  /* 0x000208a201007387 */ /* 0x000fe80000100800 */
[----:B------:R-:W-:Y:S04]  /*19040*/  STL [R1+0x22c], R158 ;  /* 0x00022c9e01007387 */ /* 0x000fe80000100800 */
[----:B------:R-:W-:Y:S01]  /*19050*/  STL [R1+0x200], R154 ;  /* 0x0002009a01007387 */ /* 0x000fe20000100800 */
[----:B---3--:R-:W-:Y:S02]  /*19060*/  IADD3.X R23, R23, UR60, RZ, P4, !PT ;  /* 0x0000003c17177c10 */ /* 0x008fe4000a7fe4ff */
[----:B------:R-:W-:-:S02]  /*19070*/  IADD3 R20, P4, R20, UR5, RZ ;  /* 0x0000000514147c10 */ /* 0x000fc4000ff9e0ff */
        /* <DEDUP_REMOVED lines=10> */
[----:B------:R-:W-:Y:S01]  /*19120*/  STL [R1+0x214], R14 ;  /* 0x0002140e01007387 */ /* 0x000fe20000100800 */
[----:B------:R-:W-:Y:S02]  /*19130*/  IADD3 R177, P1, R177, UR5, RZ ;  /* 0x00000005b1b17c10 */ /* 0x000fe4000ff3e0ff */
[----:B------:R-:W-:-:S02]  /*19140*/  IADD3.X R176, R176, UR60, RZ, P2, !PT ;  /* 0x0000003cb0b07c10 */ /* 0x000fc400097fe4ff */
[----:B------:R-:W-:Y:S01]  /*19150*/  IADD3 R246, P2, R246, UR5, RZ ;  /* 0x00000005f6f67c10 */ /* 0x000fe2000ff5e0ff */
[----:B------:R-:W-:Y:S04]  /*19160*/  STL [R1+0x1e8], R11 ;  /* 0x0001e80b01007387 */ /* 0x000fe80000100800 */
[----:B------:R-:W-:Y:S04]  /*19170*/  STL [R1+0x20c], R8 ;  /* 0x00020c0801007387 */ /* 0x000fe80000100800 */
[----:B------:R0:W-:Y:S04]  /*19180*/  STL [R1+0x1d8], R246 ;  /* 0x0001d8f601007387 */ /* 0x0001e80000100800 */
[----:B------:R-:W-:Y:S04]  /*19190*/  STL [R1+0x1e0], R177 ;  /* 0x0001e0b101007387 */ /* 0x000fe80000100800 */
[----:B0-----:R-:W3:Y:S01]  /*191a0*/  LDL.LU R246, [R1+0x1bc] ;  /* 0x0001bc0001f67983 */ /* 0x001ee20000300800 */
[----:B------:R-:W-:-:S02]  /*191b0*/  IADD3.X R175, R175, UR60, RZ, P3, !PT ;  /* 0x0000003cafaf7c10 */ /* 0x000fc40009ffe4ff */
[----:B------:R-:W-:Y:S01]  /*191c0*/  IADD3 R6, P3, R6, UR5, RZ ;  /* 0x0000000506067c10 */ /* 0x000fe2000ff7e0ff */
[----:B------:R-:W-:Y:S04]  /*191d0*/  STL [R1+0x204], R176 ;  /* 0x000204b001007387 */ /* 0x000fe80000100800 */
[----:B------:R0:W-:Y:S04]  /*191e0*/  STL [R1+0x1d0], R6 ;  /* 0x0001d00601007387 */ /* 0x0001e80000100800 */
[----:B0-----:R-:W3:Y:S04]  /*191f0*/  LDL.LU R6, [R1+0x898] ;  /* 0x0008980001067983 */ /* 0x001ee80000300800 */
[----:B------:R0:W-:Y:S04]  /*19200*/  STL [R1+0x1fc], R175 ;  /* 0x0001fcaf01007387 */ /* 0x0001e80000100800 */
[----:B------:R-:W3:Y:S04]  /*19210*/  LDL.LU R8, [R1+0x1b4] ;  /* 0x0001b40001087983 */ /* 0x000ee80000300800 */
[----:B------:R-:W3:Y:S04]  /*19220*/  LDL.LU R177, [R1+0x188] ;  /* 0x0001880001b17983 */ /* 0x000ee80000300800 */
[----:B------:R-:W3:Y:S04]  /*19230*/  LDL.LU R176, [R1+0x1ac] ;  /* 0x0001ac0001b07983 */ /* 0x000ee80000300800 */
[----:B0-----:R-:W3:Y:S01]  /*19240*/  LDL.LU R175, [R1+0x180] ;  /* 0x0001800001af7983 */ /* 0x001ee20000300800 */
[----:B------:R-:W-:-:S02]  /*19250*/  IADD3.X R174, R174, UR60, RZ, P4, !PT ;  /* 0x0000003caeae7c10 */ /* 0x000fc4000a7fe4ff */
[----:B--2---:R-:W-:-:S03]  /*19260*/  IADD3 R173, P4, R173, UR5, RZ ;  /* 0x00000005adad7c10 */ /* 0x004fc6000ff9e0ff */
[----:B------:R0:W-:Y:S01]  /*19270*/  STL [R1+0x1f4], R174 ;  /* 0x0001f4ae01007387 */ /* 0x0001e20000100800 */
[----:B------:R-:W-:Y:S02]  /*19280*/  IADD3.X R171, R171, UR60, RZ, P5, !PT ;  /* 0x0000003cabab7c10 */ /* 0x000fe4000affe4ff */
[----:B------:R-:W-:Y:S01]  /*19290*/  IADD3.X R239, R239, UR60, RZ, P2, !PT ;  /* 0x0000003cefef7c10 */ /* 0x000fe200097fe4ff */
[----:B0-----:R-:W2:Y:S04]  /*192a0*/  LDL.LU R174, [R1+0x178] ;  /* 0x0001780001ae7983 */ /* 0x001ea80000300800 */
[----:B------:R0:W-:Y:S01]  /*192b0*/  STL [R1+0x1c8], R173 ;  /* 0x0001c8ad01007387 */ /* 0x0001e20000100800 */
[----:B------:R-:W-:Y:S02]  /*192c0*/  IADD3 R236, P2, R236, UR5, RZ ;  /* 0x00000005ecec7c10 */ /* 0x000fe4000ff5e0ff */
[----:B------:R-:W-:Y:S01]  /*192d0*/  IADD3.X R252, R252, UR60, RZ, P3, !PT ;  /* 0x0000003cfcfc7c10 */ /* 0x000fe20009ffe4ff */
[----:B0-----:R-:W2:Y:S04]  /*192e0*/  LDL.LU R173, [R1+0x170] ;  /* 0x0001700001ad7983 */ /* 0x001ea80000300800 */
[----:B------:R-:W-:Y:S01]  /*192f0*/  STL [R1+0x1ec], R171 ;  /* 0x0001ecab01007387 */ /* 0x000fe20000100800 */
[----:B----4-:R-:W-:-:S02]  /*19300*/  IADD3 R167, P5, R167, UR5, RZ ;  /* 0x00000005a7a77c10 */ /* 0x010fc4000ffbe0ff */
[----:B------:R-:W-:-:S03]  /*19310*/  IADD3.X R161, R161, UR60, RZ, P6, !PT ;  /* 0x0000003ca1a17c10 */ /* 0x000fc6000b7fe4ff */
[----:B------:R-:W-:Y:S01]  /*19320*/  STL [R1+0x1c0], R167 ;  /* 0x0001c0a701007387 */ /* 0x000fe20000100800 */
[----:B------:R-:W-:Y:S02]  /*19330*/  IADD3 R230, P3, R230, UR5, RZ ;  /* 0x00000005e6e67c10 */ /* 0x000fe4000ff7e0ff */
[----:B------:R-:W-:Y:S02]  /*19340*/  IADD3 R157, P6, R157, UR5, RZ ;  /* 0x000000059d9d7c10 */ /* 0x000fe4000ffde0ff */
[----:B------:R-:W-:Y:S02]  /*19350*/  IADD3.X R248, R248, UR60, RZ, P2, !PT ;  /* 0x0000003cf8f87c10 */ /* 0x000fe400097fe4ff */
[----:B------:R-:W-:Y:S02]  /*19360*/  IADD3.X R251, R251, UR60, RZ, P3, !PT ;  /* 0x0000003cfbfb7c10 */ /* 0x000fe40009ffe4ff */
[----:B---3--:R-:W-:Y:S02]  /*19370*/  IADD3.X R165, R165, UR60, RZ, P4, !PT ;  /* 0x0000003ca5a57c10 */ /* 0x008fe4000a7fe4ff */
[----:B------:R-:W-:-:S02]  /*19380*/  IADD3 R0, P4, R0, UR5, RZ ;  /* 0x0000000500007c10 */ /* 0x000fc4000ff9e0ff */
[----:B------:R-:W-:Y:S02]  /*19390*/  IADD3.X R6, R6, UR60, RZ, P1, !PT ;  /* 0x0000003c06067c10 */ /* 0x000fe40008ffe4ff */
[----:B------:R-:W-:-:S03]  /*193a0*/  IADD3 R164, P1, R164, UR5, RZ ;  /* 0x00000005a4a47c10 */ /* 0x000fc6000ff3e0ff */
[----:B------:R0:W-:Y:S04]  /*193b0*/  STL [R1+0x1dc], R6 ;  /* 0x0001dc0601007387 */ /* 0x0001e80000100800 */
[----:B------:R-:W-:Y:S04]  /*193c0*/  STL [R1+0x1e4], R161 ;  /* 0x0001e4a101007387 */ /* 0x000fe80000100800 */
[----:B0-----:R0:W5:Y:S04]  /*193d0*/  LDL.LU R6, [R1+0x894] ;  /* 0x0008940001067983 */ /* 0x0011680000300800 */
[----:B------:R-:W-:Y:S04]  /*193e0*/  STL [R1+0x1b8], R157 ;  /* 0x0001b89d01007387 */ /* 0x000fe80000100800 */
[----:B------:R1:W-:Y:S04]  /*193f0*/  STL [R1+0x1d4], R239 ;  /* 0x0001d4ef01007387 */ /* 0x0003e80000100800 */
[----:B-1----:R-:W3:Y:S04]  /*19400*/  LDL.LU R239, [R1+0x890] ;  /* 0x0008900001ef7983 */ /* 0x002ee80000300800 */
[----:B------:R-:W-:Y:S04]  /*19410*/  STL [R1+0x1b0], R164 ;  /* 0x0001b0a401007387 */ /* 0x000fe80000100800 */
[----:B------:R1:W-:Y:S04]  /*19420*/  STL [R1+0x1a8], R236 ;  /* 0x0001a8ec01007387 */ /* 0x0003e80000100800 */
[----:B-1----:R-:W4:Y:S04]  /*19430*/  LDL.LU R236, [R1+0x88c] ;  /* 0x00088c0001ec7983 */ /* 0x002f280000300800 */
[----:B------:R1:W-:Y:S04]  /*19440*/  STL [R1+0x1cc], R252 ;  /* 0x0001ccfc01007387 */ /* 0x0003e80000100800 */
[----:B-1----:R-:W3:Y:S04]  /*19450*/  LDL.LU R252, [R1+0x888] ;  /* 0x0008880001fc7983 */ /* 0x002ee80000300800 */
[----:B------:R-:W4:Y:S04]  /*19460*/  LDL.LU R171, [R1+0x184] ;  /* 0x0001840001ab7983 */ /* 0x000f280000300800 */
[----:B------:R1:W-:Y:S04]  /*19470*/  STL [R1+0x1a0], R230 ;  /* 0x0001a0e601007387 */ /* 0x0003e80000100800 */
[----:B-1----:R-:W3:Y:S04]  /*19480*/  LDL.LU R230, [R1+0x17c] ;  /* 0x00017c0001e67983 */ /* 0x002ee80000300800 */
[----:B------:R-:W3:Y:S04]  /*19490*/  LDL.LU R167, [R1+0x174] ;  /* 0x0001740001a77983 */ /* 0x000ee80000300800 */
[----:B------:R-:W3:Y:S04]  /*194a0*/  LDL.LU R161, [R1+0x148] ;  /* 0x0001480001a17983 */ /* 0x000ee80000300800 */
[----:B------:R-:W3:Y:S01]  /*194b0*/  LDL.LU R157, [R1+0x16c] ;  /* 0x00016c00019d7983 */ /* 0x000ee20000300800 */
[----:B------:R-:W-:-:S03]  /*194c0*/  IADD3.X R246, R246, UR60, RZ, P5, !PT ;  /* 0x0000003cf6f67c10 */ /* 0x000fc6000affe4ff */
[----:B------:R-:W-:Y:S04]  /*194d0*/  STL [R1+0x1c4], R165 ;  /* 0x0001c4a501007387 */ /* 0x000fe80000100800 */
[----:B------:R-:W3:Y:S04]  /*194e0*/  LDL.LU R164, [R1+0x140] ;  /* 0x0001400001a47983 */ /* 0x000ee80000300800 */
[----:B------:R1:W-:Y:S01]  /*194f0*/  STL [R1+0x198], R0 ;  /* 0x0001980001007387 */ /* 0x0003e20000100800 */
[----:B------:R-:W-:-:S03]  /*19500*/  IADD3 R250, P5, R250, UR5, RZ ;  /* 0x00000005fafa7c10 */ /* 0x000fc6000ffbe0ff */
[----:B-1----:R-:W3:Y:S04]  /*19510*/  LDL.LU R0, [R1+0x884] ;  /* 0x0008840001007983 */ /* 0x002ee80000300800 */
[----:B------:R-:W3:Y:S04]  /*19520*/  LDL.LU R165, [R1+0x138] ;  /* 0x0001380001a57983 */ /* 0x000ee80000300800 */
[----:B------:R1:W-:Y:S01]  /*19530*/  STL [R1+0x1bc], R246 ;  /* 0x0001bcf601007387 */ /* 0x0003e20000100800 */
[----:B------:R-:W-:Y:S02]  /*19540*/  IADD3.X R8, R8, UR60, RZ, P6, !PT ;  /* 0x0000003c08087c10 */ /* 0x000fe4000b7fe4ff */
[----:B------:R-:W-:Y:S01]  /*19550*/  IADD3 R177, P6, R177, UR5, RZ ;  /* 0x00000005b1b17c10 */ /* 0x000fe2000ffde0ff */
[----:B-1----:R-:W3:Y:S01]  /*19560*/  LDL.LU R246, [R1+0x130] ;  /* 0x0001300001f67983 */ /* 0x002ee20000300800 */
[----:B------:R-:W-:-:S03]  /*19570*/  IADD3.X R176, R176, UR60, RZ, P1, !PT ;  /* 0x0000003cb0b07c10 */ /* 0x000fc60008ffe4ff */
[----:B------:R1:W-:Y:S01]  /*19580*/  STL [R1+0x190], R250 ;  /* 0x000190fa01007387 */ /* 0x0003e20000100800 */
[----:B------:R-:W-:-:S03]  /*19590*/  IADD3 R175, P1, R175, UR5, RZ ;  /* 0x00000005afaf7c10 */ /* 0x000fc6000ff3e0ff */
[----:B-1----:R-:W3:Y:S04]  /*195a0*/  LDL.LU R250, [R1+0x880] ;  /* 0x0008800001fa7983 */ /* 0x002ee80000300800 */
[----:B------:R-:W-:Y:S04]  /*195b0*/  STL [R1+0x1b4], R8 ;  /* 0x0001b40801007387 */ /* 0x000fe80000100800 */
[----:B------:R-:W-:Y:S04]  /*195c0*/  STL [R1+0x188], R177 ;  /* 0x000188b101007387 */ /* 0x000fe80000100800 */
[----:B------:R1:W-:Y:S04]  /*195d0*/  STL [R1+0x1a4], R248 ;  /* 0x0001a4f801007387 */ /* 0x0003e80000100800 */
[----:B------:R-:W-:Y:S04]  /*195e0*/  STL [R1+0x1ac], R176 ;  /* 0x0001acb001007387 */ /* 0x000fe80000100800 */
[----:B-1----:R-:W3:Y:S04]  /*195f0*/  LDL.LU R248, [R1+0x87c] ;  /* 0x00087c0001f87983 */ /* 0x002ee80000300800 */
[----:B------:R-:W-:Y:S04]  /*19600*/  STL [R1+0x180], R175 ;  /* 0x000180af01007387 */ /* 0x000fe80000100800 */
[----:B------:R1:W-:Y:S04]  /*19610*/  STL [R1+0x19c], R251 ;  /* 0x00019cfb01007387 */ /* 0x0003e80000100800 */
[----:B-1----:R-:W3:Y:S01]  /*19620*/  LDL.LU R251, [R1+0x144] ;  /* 0x0001440001fb7983 */ /* 0x002ee20000300800 */
[----:B--2---:R-:W-:-:S02]  /*19630*/  IADD3 R174, P2, R174, UR5, RZ ;  /* 0x00000005aeae7c10 */ /* 0x004fc4000ff5e0ff */
[----:B------:R-:W-:Y:S02]  /*19640*/  IADD3.X R226, R226, UR60, RZ, P4, !PT ;  /* 0x0000003ce2e27c10 */ /* 0x000fe4000a7fe4ff */
[----:B------:R-:W-:Y:S01]  /*19650*/  IADD3 R173, P3, R173, UR5, RZ ;  /* 0x00000005adad7c10 */ /* 0x000fe2000ff7e0ff */
[----:B------:R-:W-:Y:S01]  /*19660*/  STL [R1+0x178], R174 ;  /* 0x000178ae01007387 */ /* 0x000fe20000100800 */
[----:B------:R-:W-:Y:S02]  /*19670*/  IADD3 R214, P4, R214, UR5, RZ ;  /* 0x00000005d6d67c10 */ /* 0x000fe4000ff9e0ff */
[----:B------:R-:W-:Y:S01]  /*19680*/  IADD3.X R245, R245, UR60, RZ, P5, !PT ;  /* 0x0000003cf5f57c10 */ /* 0x000fe2000affe4ff */
[----:B------:R1:W-:Y:S01]  /*19690*/  STL [R1+0x194], R226 ;  /* 0x000194e201007387 */ /* 0x0003e20000100800 */
[----:B------:R-:W-:-:S03]  /*196a0*/  IADD3 R221, P5, R221, UR5, RZ ;  /* 0x00000005dddd7c10 */ /* 0x000fc6000ffbe0ff */
[----:B------:R-:W-:Y:S04]  /*196b0*/  STL [R1+0x170], R173 ;  /* 0x000170ad01007387 */ /* 0x000fe80000100800 */
[----:B-1----:R-:W2:Y:S04]  /*196c0*/  LDL.LU R226, [R1+0x13c] ;  /* 0x00013c0001e27983 */ /* 0x002ea80000300800 */
[----:B------:R1:W-:Y:S01]  /*196d0*/  STL [R1+0x168], R214 ;  /* 0x000168d601007387 */ /* 0x0003e20000100800 */
[----:B------:R-:W-:-:S03]  /*196e0*/  IADD3.X R244, R244, UR60, RZ, P4, !PT ;  /* 0x0000003cf4f47c10 */ /* 0x000fc6000a7fe4ff */
[----:B-1----:R-:W2:Y:S04]  /*196f0*/  LDL.LU R214, [R1+0x134] ;  /* 0x0001340001d67983 */ /* 0x002ea80000300800 */
[----:B------:R1:W-:Y:S04]  /*19700*/  STL [R1+0x18c], R245 ;  /* 0x00018cf501007387 */ /* 0x0003e80000100800 */
[----:B-1----:R-:W2:Y:S04]  /*19710*/  LDL.LU R245, [R1+0x108] ;  /* 0x0001080001f57983 */ /* 0x002ea80000300800 */
[----:B------:R1:W-:Y:S04]  /*19720*/  STL [R1+0x160], R221 ;  /* 0x000160dd01007387 */ /* 0x0003e80000100800 */
[----:B-1----:R-:W2:Y:S01]  /*19730*/  LDL.LU R221, [R1+0x100] ;  /* 0x0001000001dd7983 */ /* 0x002ea20000300800 */
[----:B------:R-:W-:-:S02]  /*19740*/  IADD3.X R213, R213, UR60, RZ, P5, !PT ;  /* 0x0000003cd5d57c10 */ /* 0x000fc4000affe4ff */
[----:B----4-:R-:W-:Y:S02]  /*19750*/  IADD3.X R171, R171, UR60, RZ, P6, !PT ;  /* 0x0000003cabab7c10 */ /* 0x010fe4000b7fe4ff */
[----:B------:R-:W-:-:S05]  /*19760*/  IADD3 R242, P6, R242, UR5, RZ ;  /* 0x00000005f2f27c10 */ /* 0x000fca000ffde0ff */
[----:B------:R1:W-:Y:S01]  /*19770*/  STL [R1+0x158], R242 ;  /* 0x000158f201007387 */ /* 0x0003e20000100800 */
[----:B---3--:R-:W-:Y:S02]  /*19780*/  IADD3.X R230, R230, UR60, RZ, P1, !PT ;  /* 0x0000003ce6e67c10 */ /* 0x008fe40008ffe4ff */
[----:B------:R-:W-:Y:S01]  /*19790*/  IADD3 R247, P1, R247, UR5, RZ ;  /* 0x00000005f7f77c10 */ /* 0x000fe2000ff3e0ff */
[----:B-1----:R-:W3:Y:S01]  /*197a0*/  LDL.LU R242, [R1+0x878] ;  /* 0x0008780001f27983 */ /* 0x002ee20000300800 */
[----:B------:R-:W-:-:S03]  /*197b0*/  IADD3.X R167, R167, UR60, RZ, P2, !PT ;  /* 0x0000003ca7a77c10 */ /* 0x000fc600097fe4ff */
[----:B------:R-:W-:Y:S01]  /*197c0*/  STL [R1+0x184], R171 ;  /* 0x000184ab01007387 */ /* 0x000fe20000100800 */
[----:B------:R-:W-:-:S03]  /*197d0*/  IADD3 R161, P2, R161, UR5, RZ ;  /* 0x00000005a1a17c10 */ /* 0x000fc6000ff5e0ff */
[----:B------:R1:W-:Y:S01]  /*197e0*/  STL [R1+0x17c], R230 ;  /* 0x00017ce601007387 */ /* 0x0003e20000100800 */
[----:B------:R-:W-:-:S03]  /*197f0*/  IADD3.X R157, R157, UR60, RZ, P3, !PT ;  /* 0x0000003c9d9d7c10 */ /* 0x000fc60009ffe4ff */
[----:B-1----:R-:W4:Y:S04]  /*19800*/  LDL.LU R230, [R1+0xf8] ;  /* 0x0000f80001e67983 */ /* 0x002f280000300800 */
[----:B------:R1:W-:Y:S04]  /*19810*/  STL [R1+0x150], R247 ;  /* 0x000150f701007387 */ /* 0x0003e80000100800 */
[----:B-1----:R-:W4:Y:S04]  /*19820*/  LDL.LU R247, [R1+0x874] ;  /* 0x0008740001f77983 */ /* 0x002f280000300800 */
[----:B------:R-:W-:Y:S04]  /*19830*/  STL [R1+0x174], R167 ;  /* 0x000174a701007387 */ /* 0x000fe80000100800 */
[----:B------:R-:W-:Y:S04]  /*19840*/  STL [R1+0x148], R161 ;  /* 0x000148a101007387 */ /* 0x000fe80000100800 */
[----:B------:R1:W-:Y:S04]  /*19850*/  STL [R1+0x164], R244 ;  /* 0x000164f401007387 */ /* 0x0003e80000100800 */
[----:B------:R-:W-:Y:S04]  /*19860*/  STL [R1+0x16c], R157 ;  /* 0x00016c9d01007387 */ /* 0x000fe80000100800 */
[----:B-1----:R-:W4:Y:S01]  /*19870*/  LDL.LU R244, [R1+0x870] ;  /* 0x0008700001f47983 */ /* 0x002f220000300800 */
[----:B------:R-:W-:-:S02]  /*19880*/  IADD3 R164, P3, R164, UR5, RZ ;  /* 0x00000005a4a47c10 */ /* 0x000fc4000ff7e0ff */
[----:B------:R-:W-:Y:S02]  /*19890*/  IADD3 R246, P5, R246, UR5, RZ ;  /* 0x00000005f6f67c10 */ /* 0x000fe4000ffbe0ff */
[----:B------:R-:W-:Y:S01]  /*198a0*/  IADD3 R165, P4, R165, UR5, RZ ;  /* 0x00000005a5a57c10 */ /* 0x000fe2000ff9e0ff */
[----:B------:R-:W-:Y:S01]  /*198b0*/  STL [R1+0x140], R164 ;  /* 0x000140a401007387 */ /* 0x000fe20000100800 */
[----:B------:R-:W-:Y:S02]  /*198c0*/  IADD3.X R241, R241, UR60, RZ, P6, !PT ;  /* 0x0000003cf1f17c10 */ /* 0x000fe4000b7fe4ff */
[----:B------:R-:W-:Y:S01]  /*198d0*/  IADD3.X R243, R243, UR60, RZ, P1, !PT ;  /* 0x0000003cf3f37c10 */ /* 0x000fe20008ffe4ff */
[----:B------:R1:W-:Y:S01]  /*198e0*/  STL [R1+0x130], R246 ;  /* 0x000130f601007387 */ /* 0x0003e20000100800 */
[----:B------:R-:W-:-:S03]  /*198f0*/  IADD3 R235, P1, R235, UR5, RZ ;  /* 0x00000005ebeb7c10 */ /* 0x000fc6000ff3e0ff */
[----:B------:R-:W-:Y:S01]  /*19900*/  STL [R1+0x138], R165 ;  /* 0x000138a501007387 */ /* 0x000fe20000100800 */
[----:B------:R-:W-:-:S03]  /*19910*/  IADD3 R219, P6, R219, UR5, RZ ;  /* 0x00000005dbdb7c10 */ /* 0x000fc6000ffde0ff */
[----:B-1----:R-:W4:Y:S04]  /*19920*/  LDL.LU R246, [R1+0x104] ;  /* 0x0001040001f67983 */ /* 0x002f280000300800 */
[----:B------:R-:W-:Y:S04]  /*19930*/  STL [R1+0x15c], R213 ;  /* 0x00015cd501007387 */ /* 0x000fe80000100800 */
[----:B------:R1:W-:Y:S04]  /*19940*/  STL [R1+0x154], R241 ;  /* 0x000154f101007387 */ /* 0x0003e80000100800 */
[----:B-1----:R-:W4:Y:S04]  /*19950*/  LDL.LU R241, [R1+0xfc] ;  /* 0x0000fc0001f17983 */ /* 0x002f280000300800 */
[----:B------:R1:W-:Y:S04]  /*19960*/  STL [R1+0x120], R235 ;  /* 0x000120eb01007387 */ /* 0x0003e80000100800 */
[----:B------:R-:W-:Y:S04]  /*19970*/  STL [R1+0x128], R219 ;  /* 0x000128db01007387 */ /* 0x000fe80000100800 */
[----:B-1----:R-:W4:Y:S01]  /*19980*/  LDL.LU R235, [R1+0xf4] ;  /* 0x0000f40001eb7983 */ /* 0x002f220000300800 */
[----:B------:R-:W-:-:S02]  /*19990*/  IADD3.X R251, R251, UR60, RZ, P2, !PT ;  /* 0x0000003cfbfb7c10 */ /* 0x000fc400097fe4ff */
[----:B------:R-:W-:Y:S01]  /*199a0*/  IADD3 R237, P2, R237, UR5, RZ ;  /* 0x00000005eded7c10 */ /* 0x000fe2000ff5e0ff */
[----:B------:R1:W-:Y:S04]  /*199b0*/  STL [R1+0x14c], R243 ;  /* 0x00014cf301007387 */ /* 0x0003e80000100800 */
[----:B-1----:R-:W4:Y:S04]  /*199c0*/  LDL.LU R243, [R1+0xc8] ;  /* 0x0000c80001f37983 */ /* 0x002f280000300800 */
[----:B------:R1:W-:Y:S04]  /*199d0*/  STL [R1+0x144], R251 ;  /* 0x000144fb01007387 */ /* 0x0003e80000100800 */
[----:B-1----:R-:W4:Y:S04]  /*199e0*/  LDL.LU R251, [R1+0xc0] ;  /* 0x0000c00001fb7983 */ /* 0x002f280000300800 */
[----:B------:R1:W-:Y:S04]  /*199f0*/  STL [R1+0x118], R237 ;  /* 0x000118ed01007387 */ /* 0x0003e80000100800 */
[----:B-1----:R-:W4:Y:S01]  /*19a00*/  LDL.LU R237, [R1+0xb8] ;  /* 0x0000b80001ed7983 */ /* 0x002f220000300800 */
[----:B--2---:R-:W-:-:S02]  /*19a10*/  IADD3.X R226, R226, UR60, RZ, P3, !PT ;  /* 0x0000003ce2e27c10 */ /* 0x004fc40009ffe4ff */
[----:B------:R-:W-:Y:S02]  /*19a20*/  IADD3 R233, P3, R233, UR5, RZ ;  /* 0x00000005e9e97c10 */ /* 0x000fe4000ff7e0ff */
[----:B------:R-:W-:Y:S01]  /*19a30*/  IADD3.X R214, R214, UR60, RZ, P4, !PT ;  /* 0x0000003cd6d67c10 */ /* 0x000fe2000a7fe4ff */
[----:B------:R-:W-:Y:S01]  /*19a40*/  STL [R1+0x13c], R226 ;  /* 0x00013ce201007387 */ /* 0x000fe20000100800 */
[----:B------:R-:W-:Y:S02]  /*19a50*/  IADD3 R245, P4, R245, UR5, RZ ;  /* 0x00000005f5f57c10 */ /* 0x000fe4000ff9e0ff */
[----:B------:R-:W-:Y:S01]  /*19a60*/  IADD3.X R212, R212, UR60, RZ, P6, !PT ;  /* 0x0000003cd4d47c10 */ /* 0x000fe2000b7fe4ff */
[----:B------:R-:W-:Y:S01]  /*19a70*/  STL [R1+0x110], R233 ;  /* 0x000110e901007387 */ /* 0x000fe20000100800 */
[----:B------:R-:W-:Y:S02]  /*19a80*/  IADD3.X R238, R238, UR60, RZ, P1, !PT ;  /* 0x0000003ceeee7c10 */ /* 0x000fe40008ffe4ff */
[----:B------:R-:W-:-:S02]  /*19a90*/  IADD3.X R211, R211, UR60, RZ, P2, !PT ;  /* 0x0000003cd3d37c10 */ /* 0x000fc400097fe4ff */
[----:B------:R-:W-:Y:S02]  /*19aa0*/  IADD3 R195, P2, R195, UR5, RZ ;  /* 0x00000005c3c37c10 */ /* 0x000fe4000ff5e0ff */
[----:B------:R-:W-:Y:S02]  /*19ab0*/  IADD3.X R196, R196, UR60, RZ, P3, !PT ;  /* 0x0000003cc4c47c10 */ /* 0x000fe40009ffe4ff */
[----:B------:R-:W-:Y:S02]  /*19ac0*/  IADD3 R249, P3, R249, UR5, RZ ;  /* 0x00000005f9f97c10 */ /* 0x000fe4000ff7e0ff */
[----:B------:R-:W-:Y:S02]  /*19ad0*/  IADD3.X R228, R228, UR60, RZ, P2, !PT ;  /* 0x0000003ce4e47c10 */ /* 0x000fe400097fe4ff */
[----:B------:R-:W-:Y:S02]  /*19ae0*/  IADD3.X R225, R225, UR60, RZ, P3, !PT ;  /* 0x0000003ce1e17c10 */ /* 0x000fe40009ffe4ff */
[----:B------:R-:W-:Y:S01]  /*19af0*/  IADD3 R250, P3, R250, UR5, RZ ;  /* 0x00000005fafa7c10 */ /* 0x000fe2000ff7e0ff */
[----:B------:R-:W-:Y:S01]  /*19b00*/  UMOV UR42, UR18 ;  /* 0x00000012002a7c82 */ /* 0x000fe20008000000 */
[----:B------:R-:W-:-:S02]  /*19b10*/  UMOV UR43, UR19 ;  /* 0x00000013002b7c82 */ /* 0x000fc40008000000 */
[----:B------:R-:W-:Y:S01]  /*19b20*/  HGMMA.64x128x16.F32.BF16 R24, gdesc[UR40].tnspA, R24 ;  /* 0x21e00000281879f0 */ /* 0x000fe20008701818 */
[----:B---3--:R-:W-:Y:S02]  /*19b30*/  IADD3 R242, P1, R242, UR5, RZ ;  /* 0x00000005f2f27c10 */ /* 0x008fe4000ff3e0ff */
[----:B----4-:R-:W-:Y:S02]  /*19b40*/  IADD3 R230, P6, R230, UR5, RZ ;  /* 0x00000005e6e67c10 */ /* 0x010fe4000ffde0ff */
[----:B------:R-:W-:Y:S02]  /*19b50*/  IADD3.X R244, R244, UR60, RZ, P5, !PT ;  /* 0x0000003cf4f47c10 */ /* 0x000fe4000affe4ff */
[----:B------:R-:W-:-:S03]  /*19b60*/  IADD3 R221, P5, R221, UR5, RZ ;  /* 0x00000005dddd7c10 */ /* 0x000fc6000ffbe0ff */
[----:B------:R1:W-:Y:S04]  /*19b70*/  STL [R1+0x12c], R244 ;  /* 0x00012cf401007387 */ /* 0x0003e80000100800 */
[----:B------:R-:W-:Y:S04]  /*19b80*/  STL [R1+0x134], R214 ;  /* 0x000134d601007387 */ /* 0x000fe80000100800 */
[----:B-1----:R-:W2:Y:S04]  /*19b90*/  LDL.LU R244, [R1+0x86c] ;  /* 0x00086c0001f47983 */ /* 0x002ea80000300800 */
[----:B------:R1:W-:Y:S04]  /*19ba0*/  STL [R1+0x108], R245 ;  /* 0x000108f501007387 */ /* 0x0003e80000100800 */
[----:B-1----:R-:W3:Y:S04]  /*19bb0*/  LDL.LU R245, [R1+0xc4] ;  /* 0x0000c40001f57983 */ /* 0x002ee80000300800 */
[----:B------:R1:W-:Y:S04]  /*19bc0*/  STL [R1+0x124], R212 ;  /* 0x000124d401007387 */ /* 0x0003e80000100800 */
[----:B------:R4:W-:Y:S04]  /*19bd0*/  STL [R1+0x100], R221 ;  /* 0x000100dd01007387 */ /* 0x0009e80000100800 */
[----:B-1----:R-:W2:Y:S04]  /*19be0*/  LDL.LU R212, [R1+0xbc] ;  /* 0x0000bc0001d47983 */ /* 0x002ea80000300800 */
[----:B----4-:R-:W4:Y:S04]  /*19bf0*/  LDL.LU R221, [R1+0xb4] ;  /* 0x0000b40001dd7983 */ /* 0x010f280000300800 */
[----:B------:R1:W-:Y:S01]  /*19c00*/  STL [R1+0xf8], R230 ;  /* 0x0000f8e601007387 */ /* 0x0003e20000100800 */
[----:B------:R-:W-:-:S02]  /*19c10*/  IADD3.X R246, R246, UR60, RZ, P4, !PT ;  /* 0x0000003cf6f67c10 */ /* 0x000fc4000a7fe4ff */
[----:B------:R-:W-:Y:S01]  /*19c20*/  IADD3 R240, P4, R240, UR5, RZ ;  /* 0x00000005f0f07c10 */ /* 0x000fe2000ff9e0ff */
[----:B-1----:R-:W4:Y:S04]  /*19c30*/  LDL.LU R230, [R1+0x88] ;  /* 0x0000880001e67983 */ /* 0x002f280000300800 */
[----:B------:R1:W-:Y:S01]  /*19c40*/  STL [R1+0x11c], R238 ;  /* 0x00011cee01007387 */ /* 0x0003e20000100800 */
[----:B------:R-:W-:Y:S02]  /*19c50*/  IADD3.X R241, R241, UR60, RZ, P5, !PT ;  /* 0x0000003cf1f17c10 */ /* 0x000fe4000affe4ff */
[----:B------:R-:W-:Y:S01]  /*19c60*/  IADD3 R232, P5, R232, UR5, RZ ;  /* 0x00000005e8e87c10 */ /* 0x000fe2000ffbe0ff */
[----:B-1----:R-:W4:Y:S04]  /*19c70*/  LDL.LU R238, [R1+0x80] ;  /* 0x0000800001ee7983 */ /* 0x002f280000300800 */
[----:B------:R1:W-:Y:S01]  /*19c80*/  STL [R1+0xf0], R242 ;  /* 0x0000f0f201007387 */ /* 0x0003e20000100800 */
[----:B------:R-:W-:-:S02]  /*19c90*/  IADD3.X R247, R247, UR60, RZ, P1, !PT ;  /* 0x0000003cf7f77c10 */ /* 0x000fc40008ffe4ff */
[----:B------:R-:W-:Y:S01]  /*19ca0*/  IADD3.X R235, R235, UR60, RZ, P6, !PT ;  /* 0x0000003cebeb7c10 */ /* 0x000fe2000b7fe4ff */
[----:B-1----:R-:W4:Y:S04]  /*19cb0*/  LDL.LU R242, [R1+0x868] ;  /* 0x0008680001f27983 */ /* 0x002f280000300800 */
[----:B------:R-:W-:Y:S04]  /*19cc0*/  STL [R1+0x114], R211 ;  /* 0x000114d301007387 */ /* 0x000fe80000100800 */
[----:B------:R-:W-:Y:S04]  /*19cd0*/  STL [R1+0xe8], R195 ;  /* 0x0000e8c301007387 */ /* 0x000fe80000100800 */
[----:B------:R-:W-:Y:S04]  /*19ce0*/  STL [R1+0x10c], R196 ;  /* 0x00010cc401007387 */ /* 0x000fe80000100800 */
[----:B------:R-:W-:Y:S04]  /*19cf0*/  STL [R1+0xe0], R249 ;  /* 0x0000e0f901007387 */ /* 0x000fe80000100800 */
[----:B------:R1:W-:Y:S04]  /*19d00*/  STL [R1+0x104], R246 ;  /* 0x000104f601007387 */ /* 0x0003e80000100800 */
[----:B-1----:R-:W4:Y:S04]  /*19d10*/  LDL.LU R246, [R1+0x84] ;  /* 0x0000840001f67983 */ /* 0x002f280000300800 */
[----:B------:R-:W-:Y:S04]  /*19d20*/  STL [R1+0xd8], R240 ;  /* 0x0000d8f001007387 */ /* 0x000fe80000100800 */
[----:B------:R1:W-:Y:S01]  /*19d30*/  STL [R1+0xfc], R241 ;  /* 0x0000fcf101007387 */ /* 0x0003e20000100800 */
[----:B------:R-:W-:-:S03]  /*19d40*/  IADD3 R243, P6, R243, UR5, RZ ;  /* 0x00000005f3f37c10 */ /* 0x000fc6000ffde0ff */
[----:B-1----:R-:W4:Y:S04]  /*19d50*/  LDL.LU R241, [R1+0x7c] ;  /* 0x00007c0001f17983 */ /* 0x002f280000300800 */
[----:B------:R-:W-:Y:S04]  /*19d60*/  STL [R1+0xd0], R232 ;  /* 0x0000d0e801007387 */ /* 0x000fe80000100800 */
[----:B------:R1:W-:Y:S04]  /*19d70*/  STL [R1+0xec], R247 ;  /* 0x0000ecf701007387 */ /* 0x0003e80000100800 */
[----:B------:R-:W-:Y:S01]  /*19d80*/  STL [R1+0xf4], R235 ;  /* 0x0000f4eb01007387 */ /* 0x000fe20000100800 */
[----:B------:R-:W-:-:S03]  /*19d90*/  IADD3 R251, P1, R251, UR5, RZ ;  /* 0x00000005fbfb7c10 */ /* 0x000fc6000ff3e0ff */
[----:B-1----:R-:W4:Y:S01]  /*19da0*/  LDL.LU R247, [R1+0x864] ;  /* 0x0008640001f77983 */ /* 0x002f220000300800 */
[----:B------:R-:W-:-:S03]  /*19db0*/  IADD3 R237, P2, R237, UR5, RZ ;  /* 0x00000005eded7c10 */ /* 0x000fc6000ff5e0ff */
[----:B------:R-:W-:Y:S04]  /*19dc0*/  STL [R1+0xc8], R243 ;  /* 0x0000c8f301007387 */ /* 0x000fe80000100800 */
[----:B------:R-:W-:Y:S04]  /*19dd0*/  STL [R1+0xc0], R251 ;  /* 0x0000c0fb01007387 */ /* 0x000fe80000100800 */
[----:B------:R-:W-:Y:S04]  /*19de0*/  STL [R1+0xe4], R228 ;  /* 0x0000e4e401007387 */ /* 0x000fe80000100800 */
[----:B------:R1:W-:Y:S04]  /*19df0*/  STL [R1+0xb0], R250 ;  /* 0x0000b0fa01007387 */ /* 0x0003e80000100800 */
[----:B------:R-:W-:Y:S04]  /*19e00*/  STL [R1+0xb8], R237 ;  /* 0x0000b8ed01007387 */ /* 0x000fe80000100800 */
[----:B-1----:R-:W4:Y:S01]  /*19e10*/  LDL.LU R250, [R1+0x860] ;  /* 0x0008600001fa7983 */ /* 0x002f220000300800 */
[----:B------:R-:W-:Y:S01]  /*19e20*/  UMOV UR46, UR22 ;  /* 0x00000016002e7c82 */ /* 0x000fe20008000000 */
[----:B------:R-:W-:-:S02]  /*19e30*/  UMOV UR47, UR23 ;  /* 0x00000017002f7c82 */ /* 0x000fc40008000000 */
[----:B------:R-:W-:Y:S01]  /*19e40*/  HGMMA.64x128x16.F32.BF16 R24, gdesc[UR44].tnspA, R24 ;  /* 0x21e000002c1879f0 */ /* 0x000fe20008701818 */
[----:B------:R-:W-:Y:S02]  /*19e50*/  IADD3.X R223, R223, UR60, RZ, P4, !PT ;  /* 0x0000003cdfdf7c10 */ /* 0x000fe4000a7fe4ff */
[----:B------:R-:W-:Y:S02]  /*19e60*/  IADD3 R218, P4, R218, UR5, RZ ;  /* 0x00000005dada7c10 */ /* 0x000fe4000ff9e0ff */
[----:B------:R-:W-:Y:S01]  /*19e70*/  IADD3.X R216, R216, UR60, RZ, P5, !PT ;  /* 0x0000003cd8d87c10 */ /* 0x000fe2000affe4ff */
[----:B------:R-:W-:Y:S01]  /*19e80*/  STL [R1+0xdc], R225 ;  /* 0x0000dce101007387 */ /* 0x000fe20000100800 */
[----:B------:R-:W-:-:S03]  /*19e90*/  IADD3 R215, P5, R215, UR5, RZ ;  /* 0x00000005d7d77c10 */ /* 0x000fc6000ffbe0ff */
[----:B------:R-:W-:Y:S01]  /*19ea0*/  STL [R1+0xd4], R223 ;  /* 0x0000d4df01007387 */ /* 0x000fe20000100800 */
[----:B------:R-:W-:-:S03]  /*19eb0*/  IADD3.X R248, R248, UR60, RZ, P3, !PT ;  /* 0x0000003cf8f87c10 */ /* 0x000fc60009ffe4ff */
[----:B------:R-:W-:Y:S04]  /*19ec0*/  STL [R1+0xa8], R218 ;  /* 0x0000a8da01007387 */ /* 0x000fe80000100800 */
[----:B------:R-:W-:Y:S01]  /*19ed0*/  STL [R1+0xcc], R216 ;  /* 0x0000ccd801007387 */ /* 0x000fe20000100800 */
[----:B------:R-:W-:-:S03]  /*19ee0*/  UMOV UR50, UR26 ;  /* 0x0000001a00327c82 */ /* 0x000fc60008000000 */
[----:B------:R-:W-:Y:S01]  /*19ef0*/  STL [R1+0xa0], R215 ;  /* 0x0000a0d701007387 */ /* 0x000fe20000100800 */
[----:B------:R-:W-:Y:S01]  /*19f00*/  UMOV UR51, UR27 ;  /* 0x0000001b00337c82 */ /* 0x000fe20008000000 */
[----:B------:R-:W-:Y:S02]  /*19f10*/  IADD3.X R208, R208, UR60, RZ, P4, !PT ;  /* 0x0000003cd0d07c10 */ /* 0x000fe4000a7fe4ff */
[----:B------:R-:W-:Y:S02]  /*19f20*/  IADD3.X R207, R207, UR60, RZ, P5, !PT ;  /* 0x0000003ccfcf7c10 */ /* 0x000fe4000affe4ff */
[----:B------:R-:W-:Y:S01]  /*19f30*/  IADD3 R252, P5, R252, UR5, RZ ;  /* 0x00000005fcfc7c10 */ /* 0x000fe2000ffbe0ff */
[----:B------:R-:W-:Y:S01]  /*19f40*/  HGMMA.64x128x16.F32.BF16 R24, gdesc[UR48].tnspA, R24 ;  /* 0x21e00000301879f0 */ /* 0x000fe20008701818 */
[----:B---3--:R-:W-:Y:S02]  /*19f50*/  IADD3.X R245, R245, UR60, RZ, P6, !PT ;  /* 0x0000003cf5f57c10 */ /* 0x008fe4000b7fe4ff */
[----:B------:R-:W-:-:S03]  /*19f60*/  IADD3 R210, P6, R210, UR5, RZ ;  /* 0x00000005d2d27c10 */ /* 0x000fc6000ffde0ff */
[----:B------:R-:W-:Y:S04]  /*19f70*/  STL [R1+0xc4], R245 ;  /* 0x0000c4f501007387 */ /* 0x000fe80000100800 */
[----:B------:R-:W-:Y:S01]  /*19f80*/  STL [R1+0x98], R210 ;  /* 0x000098d201007387 */ /* 0x000fe20000100800 */
[----:B--2---:R-:W-:Y:S02]  /*19f90*/  IADD3.X R212, R212, UR60, RZ, P1, !PT ;  /* 0x0000003cd4d47c10 */ /* 0x004fe40008ffe4ff */
[----:B------:R-:W-:Y:S02]  /*19fa0*/  IADD3 R209, P1, R209, UR5, RZ ;  /* 0x00000005d1d17c10 */ /* 0x000fe4000ff3e0ff */
[----:B----4-:R-:W-:Y:S01]  /*19fb0*/  IADD3.X R221, R221, UR60, RZ, P2, !PT ;  /* 0x0000003cdddd7c10 */ /* 0x010fe200097fe4ff */
[----:B------:R-:W-:Y:S04]  /*19fc0*/  STL [R1+0xbc], R212 ;  /* 0x0000bcd401007387 */ /* 0x000fe80000100800 */
[----:B------:R-:W-:Y:S04]  /*19fd0*/  STL [R1+0x90], R209 ;  /* 0x000090d101007387 */ /* 0x000fe80000100800 */
[----:B------:R1:W-:Y:S01]  /*19fe0*/  STL [R1+0xac], R248 ;  /* 0x0000acf801007387 */ /* 0x0003e20000100800 */
[----:B------:R-:W-:-:S03]  /*19ff0*/  IADD3 R230, P2, R230, UR5, RZ ;  /* 0x00000005e6e67c10 */ /* 0x000fc6000ff5e0ff */
[----:B------:R-:W-:Y:S04]  /*1a000*/  STL [R1+0xb4], R221 ;  /* 0x0000b4dd01007387 */ /* 0x000fe80000100800 */
[----:B-1----:R-:W2:Y:S01]  /*1a010*/  LDL.LU R248, [R1+0x85c] ;  /* 0x00085c0001f87983 */ /* 0x002ea20000300800 */
[----:B------:R-:W-:-:S03]  /*1a020*/  IADD3.X R206, R206, UR60, RZ, P6, !PT ;  /* 0x0000003ccece7c10 */ /* 0x000fc6000b7fe4ff */
[----:B------:R-:W-:Y:S01]  /*1a030*/  STL [R1+0x88], R230 ;  /* 0x000088e601007387 */ /* 0x000fe20000100800 */
[----:B------:R-:W-:Y:S02]  /*1a040*/  IADD3 R238, P3, R238, UR5, RZ ;  /* 0x00000005eeee7c10 */ /* 0x000fe4000ff7e0ff */
[----:B------:R-:W-:Y:S02]  /*1a050*/  IADD3 R205, P6, R205, UR5, RZ ;  /* 0x00000005cdcd7c10 */ /* 0x000fe4000ffde0ff */
[----:B------:R-:W-:Y:S02]  /*1a060*/  IADD3.X R204, R204, UR60, RZ, P1, !PT ;  /* 0x0000003ccccc7c10 */ /* 0x000fe40008ffe4ff */
[----:B------:R-:W-:Y:S02]  /*1a070*/  IADD3 R203, P1, R203, UR5, RZ ;  /* 0x00000005cbcb7c10 */ /* 0x000fe4000ff3e0ff */
[----:B------:R-:W-:Y:S02]  /*1a080*/  IADD3.X R246, R246, UR60, RZ, P2, !PT ;  /* 0x0000003cf6f67c10 */ /* 0x000fe400097fe4ff */
[----:B------:R-:W-:-:S02]  /*1a090*/  IADD3 R202, P2, R202, UR5, RZ ;  /* 0x00000005caca7c10 */ /* 0x000fc4000ff5e0ff */
[----:B------:R-:W-:Y:S02]  /*1a0a0*/  IADD3.X R241, R241, UR60, RZ, P3, !PT ;  /* 0x0000003cf1f17c10 */ /* 0x000fe40009ffe4ff */
[----:B------:R-:W-:-:S05]  /*1a0b0*/  IADD3 R247, P4, R247, UR5, RZ ;  /* 0x00000005f7f77c10 */ /* 0x000fca000ff9e0ff */
[----:B------:R1:W-:Y:S04]  /*1a0c0*/  STL [R1+0x78], R247 ;  /* 0x000078f701007387 */ /* 0x0003e80000100800 */
[----:B------:R-:W-:Y:S04]  /*1a0d0*/  STL [R1+0x80], R238 ;  /* 0x000080ee01007387 */ /* 0x000fe80000100800 */
[----:B-1----:R-:W3:Y:S04]  /*1a0e0*/  LDL.LU R247, [R1+0x858] ;  /* 0x0008580001f77983 */ /* 0x002ee80000300800 */
[----:B------:R-:W-:Y:S04]  /*1a0f0*/  STL [R1+0xa4], R208 ;  /* 0x0000a4d001007387 */ /* 0x000fe80000100800 */
[----:B------:R1:W-:Y:S01]  /*1a100*/  STL [R1+0x24], R252 ;  /* 0x000024fc01007387 */ /* 0x0003e20000100800 */
[----:B------:R-:W-:-:S03]  /*1a110*/  IADD3.X R250, R250, UR60, RZ, P4, !PT ;  /* 0x0000003cfafa7c10 */ /* 0x000fc6000a7fe4ff */
[----:B-1----:R-:W4:Y:S04]  /*1a120*/  LDL.LU R252, [R1+0x854] ;  /* 0x0008540001fc7983 */ /* 0x002f280000300800 */
[----:B------:R-:W-:Y:S04]  /*1a130*/  STL [R1+0x9c], R207 ;  /* 0x00009ccf01007387 */ /* 0x000fe80000100800 */
[----:B------:R-:W-:Y:S04]  /*1a140*/  STL [R1+0x94], R206 ;  /* 0x000094ce01007387 */ /* 0x000fe80000100800 */
[----:B------:R-:W-:Y:S04]  /*1a150*/  STL [R1+0x1c], R205 ;  /* 0x00001ccd01007387 */ /* 0x000fe80000100800 */
[----:B------:R-:W-:Y:S04]  /*1a160*/  STL [R1+0x8c], R204 ;  /* 0x00008ccc01007387 */ /* 0x000fe80000100800 */
        /* <DEDUP_REMOVED lines=9> */
[----:B------:R-:W-:Y:S01]  /*1a200*/  UMOV UR58, UR34 ;  /* 0x00000022003a7c82 */ /* 0x000fe20008000000 */
[----:B------:R-:W-:Y:S01]  /*1a210*/  UMOV UR59, UR35 ;  /* 0x00000023003b7c82 */ /* 0x000fe20008000000 */
[----:B------:R-:W-:Y:S02]  /*1a220*/  IADD3 R201, P3, R201, UR5, RZ ;  /* 0x00000005c9c97c10 */ /* 0x000fe4000ff7e0ff */
[----:B------:R-:W-:Y:S02]  /*1a230*/  IADD3.X R0, R0, UR60, RZ, P5, !PT ;  /* 0x0000003c00007c10 */ /* 0x000fe4000affe4ff */
[----:B------:R-:W-:Y:S01]  /*1a240*/  IADD3.X R200, R200, UR60, RZ, P6, !PT ;  /* 0x0000003cc8c87c10 */ /* 0x000fe2000b7fe4ff */
[----:B------:R-:W-:Y:S01]  /*1a250*/  STL [R1+0x4], R201 ;  /* 0x000004c901007387 */ /* 0x000fe20000100800 */
[----:B------:R-:W-:Y:S02]  /*1a260*/  IADD3.X R199, R199, UR60, RZ, P1, !PT ;  /* 0x0000003cc7c77c10 */ /* 0x000fe40008ffe4ff */
[----:B------:R-:W-:Y:S01]  /*1a270*/  IADD3.X R198, R198, UR60, RZ, P2, !PT ;  /* 0x0000003cc6c67c10 */ /* 0x000fe200097fe4ff */
[----:B------:R1:W-:Y:S01]  /*1a280*/  STL [R1+0x20], R0 ;  /* 0x0000200001007387 */ /* 0x0003e20000100800 */
[----:B------:R-:W-:Y:S01]  /*1a290*/  IADD3.X R197, R197, UR60, RZ, P3, !PT ;  /* 0x0000003cc5c57c10 */ /* 0x000fe20009ffe4ff */
[----:B------:R-:W-:-:S02]  /*1a2a0*/  VIADD R2, R2, 0x1 ;  /* 0x0000000102027836 */ /* 0x000fc40000000000 */
[----:B-1----:R0:W5:Y:S01]  /*1a2b0*/  LDL.LU R0, [R1+0x84c] ;  /* 0x00084c0001007983 */ /* 0x0021620000300800 */
[----:B------:R-:W-:Y:S03]  /*1a2c0*/  HGMMA.64x128x16.F32.BF16 R24, gdesc[UR56].tnspA, R24, gsb0 ;  /* 0x21e00000381879f0 */ /* 0x000fe60008001818 */
[----:B------:R0:W-:Y:S04]  /*1a2d0*/  STL [R1+0x18], R200 ;  /* 0x000018c801007387 */ /* 0x0001e80000100800 */
[----:B------:R0:W-:Y:S04]  /*1a2e0*/  STL [R1+0x10], R199 ;  /* 0x000010c701007387 */ /* 0x0001e80000100800 */
[----:B------:R0:W-:Y:S04]  /*1a2f0*/  STL [R1+0x8], R198 ;  /* 0x000008c601007387 */ /* 0x0001e80000100800 */
[----:B------:R0:W-:Y:S01]  /*1a300*/  STL [R1], R197 ;  /* 0x000000c501007387 */ /* 0x0001e20000100800 */
[----:B------:R-:W-:-:S02]  /*1a310*/  ISETP.NE.U32.AND P0, PT, R2, R9, PT ;  /* 0x000000090200720c */ /* 0x000fc40003f05070 */
[----:B------:R-:W-:Y:S02]  /*1a320*/  IADD3 R244, P6, R244, UR5, RZ ;  /* 0x00000005f4f47c10 */ /* 0x000fe4000ffde0ff */
[----:B------:R-:W-:Y:S02]  /*1a330*/  IADD3 R239, P1, R239, UR5, RZ ;  /* 0x00000005efef7c10 */ /* 0x000fe4000ff3e0ff */
[----:B--2---:R-:W-:Y:S02]  /*1a340*/  IADD3 R248, P5, R248, UR5, RZ ;  /* 0x00000005f8f87c10 */ /* 0x004fe4000ffbe0ff */
[----:B------:R-:W-:Y:S02]  /*1a350*/  IADD3 R234, P2, R234, UR5, RZ ;  /* 0x00000005eaea7c10 */ /* 0x000fe4000ff5e0ff */
[----:B------:R-:W-:Y:S02]  /*1a360*/  IADD3 R229, P3, R229, UR5, RZ ;  /* 0x00000005e5e57c10 */ /* 0x000fe4000ff7e0ff */
[----:B------:R-:W-:-:S02]  /*1a370*/  IADD3.X R242, R242, UR60, RZ, P6, !PT ;  /* 0x0000003cf2f27c10 */ /* 0x000fc4000b7fe4ff */
[----:B------:R-:W-:Y:S02]  /*1a380*/  IADD3.X R236, R236, UR60, RZ, P1, !PT ;  /* 0x0000003cecec7c10 */ /* 0x000fe40008ffe4ff */
[----:B------:R-:W-:Y:S02]  /*1a390*/  IADD3.X R231, R231, UR60, RZ, P2, !PT ;  /* 0x0000003ce7e77c10 */ /* 0x000fe400097fe4ff */
[----:B------:R-:W-:Y:S02]  /*1a3a0*/  IADD3.X R227, R227, UR60, RZ, P3, !PT ;  /* 0x0000003ce3e37c10 */ /* 0x000fe40009ffe4ff */
[----:B---3--:R-:W-:Y:S02]  /*1a3b0*/  IADD3.X R247, R247, UR60, RZ, P5, !PT ;  /* 0x0000003cf7f77c10 */ /* 0x008fe4000affe4ff */
[----:B------:R-:W-:-:S04]  /*1a3c0*/  IADD3 R220, P5, R220, UR5, RZ ;  /* 0x00000005dcdc7c10 */ /* 0x000fc8000ffbe0ff */
[----:B------:R-:W-:Y:S01]  /*1a3d0*/  IADD3.X R217, R217, UR60, RZ, P5, !PT ;  /* 0x0000003cd9d97c10 */ /* 0x000fe2000affe4ff */
[----:B------:R-:W-:Y:S02]  /*1a3e0*/  WARPGROUP.DEPBAR.LE gsb0, 0x0 ;  /* 0x00008000000079c5 */ /* 0x000fe40000010000 */
[----:B----4-:R-:W-:-:S04]  /*1a3f0*/  IADD3 R252, P4, R252, UR5, RZ ;  /* 0x00000005fcfc7c10 */ /* 0x010fc8000ff9e0ff */
[----:B------:R-:W-:Y:S02]  /*1a400*/  IADD3.X R250, R250, UR60, RZ, P4, !PT ;  /* 0x0000003cfafa7c10 */ /* 0x000fe4000a7fe4ff */
[----:B------:R-:W-:-:S04]  /*1a410*/  IADD3 R224, P4, R224, UR5, RZ ;  /* 0x00000005e0e07c10 */ /* 0x000fc8000ff9e0ff */
[----:B------:R-:W-:Y:S01]  /*1a420*/  IADD3.X R222, R222, UR60, RZ, P4, !PT ;  /* 0x0000003cdede7c10 */ /* 0x000fe2000a7fe4ff */
[----:B0-----:R-:W-:Y:S08]  /*1a430*/  @P0 BRA `(.L_x_1) ;  /* 0xffffff2000b80947 */ /* 0x001ff0000383ffff */
[----:B------:R-:W-:Y:S02]  /*1a440*/  F2FP.BF16.F32.PACK_AB R87, R87, R86 ;  /* 0x000000565757723e */ /* 0x000fe400000010ff */
[----:B------:R-:W-:Y:S02]  /*1a450*/  F2FP.BF16.F32.PACK_AB R83, R83, R82 ;  /* 0x000000525353723e */ /* 0x000fe400000010ff */
[----:B------:R-:W-:Y:S02]  /*1a460*/  F2FP.BF16.F32.PACK_AB R79, R79, R78 ;  /* 0x0000004e4f4f723e */ /* 0x000fe400000010ff */
[----:B------:R-:W-:Y:S02]  /*1a470*/  F2FP.BF16.F32.PACK_AB R75, R75, R74 ;  /* 0x0000004a4b4b723e */ /* 0x000fe400000010ff */
[----:B------:R-:W-:Y:S02]  /*1a480*/  F2FP.BF16.F32.PACK_AB R71, R71, R70 ;  /* 0x000000464747723e */ /* 0x000fe400000010ff */
[----:B------:R-:W-:-:S02]  /*1a490*/  F2FP.BF16.F32.PACK_AB R67, R67, R66 ;  /* 0x000000424343723e */ /* 0x000fc400000010ff */
        /* <DEDUP_REMOVED lines=57> */
[----:B------:R-:W-:-:S07]  /*1a830*/  F2FP.BF16.F32.PACK_AB R24, R89, R88 ;  /* 0x000000585918723e */ /* 0x000fce00000010ff */
.L_x_0:
[----:B------:R-:W2:Y:S01]  /*1a840*/  LDL.LU R152, [R1+0x848] ;  /* 0x0008480001987983 */ /* 0x000ea20000300800 */
[----:B------:R-:W-:Y:S01]  /*1a850*/  ULDC.64 UR10, c[0x0][0x228] ;  /* 0x00008a00000a7ab9 */ /* 0x000fe20000000a00 */
[----:B-----5:R-:W-:Y:S01]  /*1a860*/  VIADD R5, R0, 0x1 ;  /* 0x0000000100057836 */ /* 0x020fe20000000000 */
[----:B------:R-:W-:Y:S01]  /*1a870*/  ULDC UR5, c[0x0][0x22c] ;  /* 0x00008b0000057ab9 */ /* 0x000fe20000000800 */
[----:B------:R-:W0:Y:S01]  /*1a880*/  S2R R4, SR_TID.X ;  /* 0x0000000000047919 */ /* 0x000e220000002100 */
[----:B------:R-:W-:Y:S01]  /*1a890*/  ULDC UR8, c[0x0][0x22c] ;  /* 0x00008b0000087ab9 */ /* 0x000fe20000000800 */
[----:B------:R-:W1:Y:S01]  /*1a8a0*/  S2R R6, SR_TID.X ;  /* 0x0000000000067919 */ /* 0x000e620000002100 */
[C---:B0-----:R-:W-:Y:S02]  /*1a8b0*/  IMAD.SHL.U32 R2, R4.reuse, 0x10, RZ ;  /* 0x0000001004027824 */ /* 0x041fe400078e00ff */
[----:B------:R-:W-:Y:S01]  /*1a8c0*/  IMAD.SHL.U32 R3, R4, 0x40, RZ ;  /* 0x0000004004037824 */ /* 0x000fe200078e00ff */
[----:B-1----:R-:W-:-:S02]  /*1a8d0*/  LOP3.LUT R6, R6, 0x7f, RZ, 0xc0, !PT ;  /* 0x0000007f06067812 */ /* 0x002fc400078ec0ff */
[----:B------:R-:W-:Y:S02]  /*1a8e0*/  LOP3.LUT R2, R2, 0xf0, RZ, 0xc0, !PT ;  /* 0x000000f002027812 */ /* 0x000fe400078ec0ff */
[----:B------:R-:W-:-:S04]  /*1a8f0*/  LOP3.LUT R3, R3, 0x400, RZ, 0xc0, !PT ;  /* 0x0000040003037812 */ /* 0x000fc800078ec0ff */
[----:B------:R-:W-:Y:S01]  /*1a900*/  IADD3 R3, R3, UR4, R2 ;  /* 0x0000000403037c10 */ /* 0x000fe2000fffe002 */
[----:B------:R-:W-:Y:S02]  /*1a910*/  IMAD.SHL.U32 R2, R4, 0x8, RZ ;  /* 0x0000000804027824 */ /* 0x000fe400078e00ff */
[----:B------:R-:W-:-:S03]  /*1a920*/  VIADD R4, R0, 0x2 ;  /* 0x0000000200047836 */ /* 0x000fc60000000000 */
[----:B------:R-:W-:-:S05]  /*1a930*/  LOP3.LUT R2, R2, 0x300, RZ, 0xc0, !PT ;  /* 0x0000030002027812 */ /* 0x000fca00078ec0ff */
[----:B------:R-:W-:Y:S01]  /*1a940*/  IMAD.IADD R100, R2, 0x1, R3 ;  /* 0x0000000102647824 */ /* 0x000fe200078e0203 */
[----:B------:R-:W-:Y:S01]  /*1a950*/  BAR.SYNC.DEFER_BLOCKING 0x0 ;  /* 0x0000000000007b1d */ /* 0x000fe20000010000 */
[----:B------:R-:W-:-:S05]  /*1a960*/  LEA R2, R6, UR4, 0x4 ;  /* 0x0000000406027c11 */ /* 0x000fca000f8e20ff */
[----:B------:R-:W-:Y:S01]  /*1a970*/  ULDC UR4, c[0x0][0x244] ;  /* 0x0000910000047ab9 */ /* 0x000fe20000000800 */
[----:B------:R-:W-:Y:S01]  /*1a980*/  STSM.16.M88.4 [R100], R24 ;  /* 0x0000001864007844 */ /* 0x000fe20000000200 */
[----:B------:R-:W-:Y:S06]  /*1a990*/  BAR.SYNC.DEFER_BLOCKING 0x0 ;  /* 0x0000000000007b1d */ /* 0x000fec0000010000 */
[----:B------:R-:W0:Y:S02]  /*1a9a0*/  LDS.128 R96, [R2] ;  /* 0x0000000002607984 */ /* 0x000e240000000c00 */
[----:B------:R-:W-:Y:S06]  /*1a9b0*/  BAR.SYNC.DEFER_BLOCKING 0x0 ;  /* 0x0000000000007b1d */ /* 0x000fec0000010000 */
[----:B------:R-:W-:Y:S02]  /*1a9c0*/  STSM.16.M88.4 [R100], R28 ;  /* 0x0000001c64007844 */ /* 0x000fe40000000200 */
[----:B------:R-:W-:Y:S06]  /*1a9d0*/  BAR.SYNC.DEFER_BLOCKING 0x0 ;  /* 0x0000000000007b1d */ /* 0x000fec0000010000 */
[----:B------:R-:W1:Y:S02]  /*1a9e0*/  LDS.128 R92, [R2] ;  /* 0x00000000025c7984 */ /* 0x000e640000000c00 */
[----:B------:R-:W-:Y:S06]  /*1a9f0*/  BAR.SYNC.DEFER_BLOCKING 0x0 ;  /* 0x0000000000007b1d */ /* 0x000fec0000010000 */
[----:B------:R-:W-:Y:S02]  /*1aa00*/  STSM.16.M88.4 [R100], R32 ;  /* 0x0000002064007844 */ /* 0x000fe40000000200 */
[----:B------:R-:W-:Y:S06]  /*1aa10*/  BAR.SYNC.DEFER_BLOCKING 0x0 ;  /* 0x0000000000007b1d */ /* 0x000fec0000010000 */
[----:B------:R-:W3:Y:S02]  /*1aa20*/  LDS.128 R88, [R2] ;  /* 0x0000000002587984 */ /* 0x000ee40000000c00 */
[----:B------:R-:W-:Y:S06]  /*1aa30*/  BAR.SYNC.DEFER_BLOCKING 0x0 ;  /* 0x0000000000007b1d */ /* 0x000fec0000010000 */
[----:B------:R-:W-:Y:S02]  /*1aa40*/  STSM.16.M88.4 [R100], R36 ;  /* 0x0000002464007844 */ /* 0x000fe40000000200 */
[----:B------:R-:W-:Y:S01]  /*1aa50*/  BAR.SYNC.DEFER_BLOCKING 0x0 ;  /* 0x0000000000007b1d */ /* 0x000fe20000010000 */
[----:B--2---:R-:W-:-:S04]  /*1aa60*/  ISETP.GE.AND P0, PT, R152, UR10, PT ;  /* 0x0000000a98007c0c */ /* 0x004fc8000bf06270 */
[----:B------:R-:W-:Y:S01]  /*1aa70*/  ISETP.LT.AND P1, PT, R5, UR5, !P0 ;  /* 0x0000000505007c0c */ /* 0x000fe2000c721270 */
[----:B------:R-:W-:Y:S01]  /*1aa80*/  ULDC UR5, c[0x0][0x22c] ;  /* 0x00008b0000057ab9 */ /* 0x000fe20000000800 */
[----:B------:R-:W-:Y:S01]  /*1aa90*/  VIADD R5, R0, 0x3 ;  /* 0x0000000300057836 */ /* 0x000fe20000000000 */
[----:B------:R-:W-:Y:S01]  /*1aaa0*/  ISETP.LT.AND P5, PT, R4, UR5, !P0 ;  /* 0x0000000504007c0c */ /* 0x000fe2000c7a1270 */
[C---:B------:R-:W-:Y:S01]  /*1aab0*/  VIADD R4, R0.reuse, 0x4 ;  /* 0x0000000400047836 */ /* 0x040fe20000000000 */
[----:B------:R-:W-:Y:S01]  /*1aac0*/  ULDC UR5, c[0x0][0x22c] ;  /* 0x00008b0000057ab9 */ /* 0x000fe20000000800 */
[----:B------:R-:W-:Y:S02]  /*1aad0*/  ISETP.LT.AND P2, PT, R0, UR11, !P0 ;  /* 0x0000000b00007c0c */ /* 0x000fe4000c741270 */
[----:B------:R-:W-:Y:S01]  /*1aae0*/  ISETP.LT.AND P4, PT, R5, UR8, !P0 ;  /* 0x0000000805007c0c */ /* 0x000fe2000c781270 */
[----:B------:R-:W-:Y:S01]  /*1aaf0*/  ULDC.64 UR8, c[0x0][0x220] ;  /* 0x0000880000087ab9 */ /* 0x000fe20000000a00 */
[----:B------:R-:W-:Y:S01]  /*1ab00*/  ISETP.LT.AND P3, PT, R4, UR5, !P0 ;  /* 0x0000000504007c0c */ /* 0x000fe2000c761270 */
[----:B------:R-:W-:Y:S01]  /*1ab10*/  ULDC UR5, c[0x0][0x22c] ;  /* 0x00008b0000057ab9 */ /* 0x000fe20000000800 */
[----:B------:R-:W2:Y:S01]  /*1ab20*/  LDS.128 R4, [R2] ;  /* 0x0000000002047984 */ /* 0x000ea20000000c00 */
[----:B------:R-:W-:Y:S06]  /*1ab30*/  BAR.SYNC.DEFER_BLOCKING 0x0 ;  /* 0x0000000000007b1d */ /* 0x000fec0000010000 */
[----:B------:R-:W-:Y:S02]  /*1ab40*/  STSM.16.M88.4 [R100], R40 ;  /* 0x0000002864007844 */ /* 0x000fe40000000200 */
[----:B------:R-:W-:Y:S06]  /*1ab50*/  BAR.SYNC.DEFER_BLOCKING 0x0 ;  /* 0x0000000000007b1d */ /* 0x000fec0000010000 */
[----:B------:R-:W4:Y:S02]  /*1ab60*/  LDS.128 R8, [R2] ;  /* 0x0000000002087984 */ /* 0x000f240000000c00 */
[----:B------:R-:W-:Y:S06]  /*1ab70*/  BAR.SYNC.DEFER_BLOCKING 0x0 ;  /* 0x0000000000007b1d */ /* 0x000fec0000010000 */
[----:B------:R-:W-:Y:S02]  /*1ab80*/  STSM.16.M88.4 [R100], R44 ;  /* 0x0000002c64007844 */ /* 0x000fe40000000200 */
[----:B------:R-:W-:Y:S06]  /*1ab90*/  BAR.SYNC.DEFER_BLOCKING 0x0 ;  /* 0x0000000000007b1d */ /* 0x000fec0000010000 */
[----:B------:R-:W4:Y:S02]  /*1aba0*/  LDS.128 R12, [R2] ;  /* 0x00000000020c7984 */ /* 0x000f240000000c00 */
[----:B------:R-:W-:Y:S06]  /*1abb0*/  BAR.SYNC.DEFER_BLOCKING 0x0 ;  /* 0x0000000000007b1d */ /* 0x000fec0000010000 */
[----:B------:R-:W-:Y:S02]  /*1abc0*/  STSM.16.M88.4 [R100], R48 ;  /* 0x0000003064007844 */ /* 0x000fe40000000200 */
[----:B------:R-:W-:Y:S06]  /*1abd0*/  BAR.SYNC.DEFER_BLOCKING 0x0 ;  /* 0x0000000000007b1d */ /* 0x000fec0000010000 */
[----:B------:R-:W-:Y:S02]  /*1abe0*/  LDS.128 R16, [R2] ;  /* 0x0000000002107984 */ /* 0x000fe40000000c00 */
[----:B------:R-:W-:Y:S06]  /*1abf0*/  BAR.SYNC.DEFER_BLOCKING 0x0 ;  /* 0x0000000000007b1d */ /* 0x000fec0000010000 */
[----:B------:R0:W-:Y:S02]  /*1ac00*/  STSM.16.M88.4 [R100], R52 ;  /* 0x0000003464007844 */ /* 0x0001e40000000200 */
[----:B------:R-:W-:Y:S01]  /*1ac10*/  BAR.SYNC.DEFER_BLOCKING 0x0 ;  /* 0x0000000000007b1d */ /* 0x000fe20000010000 */
[----:B0-----:R-:W-:-:S05]  /*1ac20*/  IMAD R52, R152, UR4, RZ ;  /* 0x0000000498347c24 */ /* 0x001fca000f8e02ff */
[----:B------:R-:W-:Y:S02]  /*1ac30*/  ULDC UR4, c[0x0][0x248] ;  /* 0x0000920000047ab9 */ /* 0x000fe40000000800 */
[----:B------:R-:W-:Y:S01]  /*1ac40*/  IMAD R53, R0, UR4, RZ ;  /* 0x0000000400357c24 */ /* 0x000fe2000f8e02ff */
[----:B------:R-:W-:-:S04]  /*1ac50*/  LEA R3, P6, R52, UR8, 0x1 ;  /* 0x0000000834037c11 */ /* 0x000fc8000f8c08ff */
[----:B------:R-:W-:Y:S02]  /*1ac60*/  LEA.HI.X.SX32 R52, R52, UR9, 0x1, P6 ;  /* 0x0000000934347c11 */ /* 0x000fe4000b0f0eff */
[C---:B------:R-:W-:Y:S01]  /*1ac70*/  LEA R54, P6, R53.reuse, R3, 0x1 ;  /* 0x0000000335367211 */ /* 0x040fe200078c08ff */
[----:B------:R-:W-:Y:S03]  /*1ac80*/  LDS.128 R20, [R2] ;  /* 0x0000000002147984 */ /* 0x000fe60000000c00 */
[C---:B------:R-:W-:Y:S01]  /*1ac90*/  LEA.HI.X.SX32 R55, R53.reuse, R52, 0x1, P6 ;  /* 0x0000003435377211 */ /* 0x040fe200030f0eff */
[----:B------:R-:W-:Y:S06]  /*1aca0*/  BAR.SYNC.DEFER_BLOCKING 0x0 ;  /* 0x0000000000007b1d */ /* 0x000fec0000010000 */
[----:B------:R0:W-:Y:S02]  /*1acb0*/  STSM.16.M88.4 [R100], R56 ;  /* 0x0000003864007844 */ /* 0x0001e40000000200 */
[----:B------:R-:W-:Y:S01]  /*1acc0*/  BAR.SYNC.DEFER_BLOCKING 0x0 ;  /* 0x0000000000007b1d */ /* 0x000fe20000010000 */
[----:B0-----:R-:W-:-:S02]  /*1acd0*/  VIADD R57, R53, UR4 ;  /* 0x0000000435397c36 */ /* 0x001fc40008000000 */
[----:B------:R-:W-:Y:S02]  /*1ace0*/  VIADD R58, R0, 0x5 ;  /* 0x00000005003a7836 */ /* 0x000fe40000000000 */
[C---:B------:R-:W-:Y:S01]  /*1acf0*/  VIADD R53, R57.reuse, UR4 ;  /* 0x0000000439357c36 */ /* 0x040fe20008000000 */
[----:B------:R-:W-:-:S04]  /*1ad00*/  LEA R56, P6, R57, R3, 0x1 ;  /* 0x0000000339387211 */ /* 0x000fc800078c08ff */
[----:B------:R-:W-:Y:S01]  /*1ad10*/  LEA.HI.X.SX32 R57, R57, R52, 0x1, P6 ;  /* 0x0000003439397211 */ /* 0x000fe200030f0eff */
[----:B------:R-:W-:Y:S01]  /*1ad20*/  LDS.128 R24, [R2] ;  /* 0x0000000002187984 */ /* 0x000fe20000000c00 */
[----:B------:R-:W-:Y:S06]  /*1ad30*/  BAR.SYNC.DEFER_BLOCKING 0x0 ;  /* 0x0000000000007b1d */ /* 0x000fec0000010000 */
[----:B------:R0:W-:Y:S02]  /*1ad40*/  STSM.16.M88.4 [R100], R60 ;  /* 0x0000003c64007844 */ /* 0x0001e40000000200 */
[----:B------:R-:W-:Y:S01]  /*1ad50*/  BAR.SYNC.DEFER_BLOCKING 0x0 ;  /* 0x0000000000007b1d */ /* 0x000fe20000010000 */
[----:B0-----:R-:W-:Y:S01]  /*1ad60*/  PRMT R61, R96, 0x7632, R61 ;  /* 0x00007632603d7816 */ /* 0x001fe2000000003d */
[----:B------:R-:W-:-:S04]  /*1ad70*/  VIADD R60, R0, 0x6 ;  /* 0x00000006003c7836 */ /* 0x000fc80000000000 */
[----:B------:R-:W-:Y:S02]  /*1ad80*/  LDS.128 R28, [R2] ;  /* 0x00000000021c7984 */ /* 0x000fe40000000c00 */
[----:B------:R-:W-:Y:S06]  /*1ad90*/  BAR.SYNC.DEFER_BLOCKING 0x0 ;  /* 0x0000000000007b1d */ /* 0x000fec0000010000 */
[----:B------:R-:W-:Y:S02]  /*1ada0*/  STSM.16.M88.4 [R100], R64 ;  /* 0x0000004064007844 */ /* 0x000fe40000000200 */
[----:B------:R-:W-:Y:S06]  /*1adb0*/  BAR.SYNC.DEFER_BLOCKING 0x0 ;  /* 0x0000000000007b1d */ /* 0x000fec0000010000 */
        /* <DEDUP_REMOVED lines=12> */
[----:B------:R-:W0:Y:S02]  /*1ae80*/  LDS.128 R44, [R2] ;  /* 0x00000000022c7984 */ /* 0x000e240000000c00 */
[----:B------:R-:W-:Y:S06]  /*1ae90*/  BAR.SYNC.DEFER_BLOCKING 0x0 ;  /* 0x0000000000007b1d */ /* 0x000fec0000010000 */
[----:B------:R-:W-:Y:S02]  /*1aea0*/  STSM.16.M88.4 [R100], R80 ;  /* 0x0000005064007844 */ /* 0x000fe40000000200 */
[----:B------:R-:W-:Y:S06]  /*1aeb0*/  BAR.SYNC.DEFER_BLOCKING 0x0 ;  /* 0x0000000000007b1d */ /* 0x000fec0000010000 */
[----:B------:R-:W0:Y:S02]  /*1aec0*/  LDS.128 R48, [R2] ;  /* 0x0000000002307984 */ /* 0x000e240000000c00 */
[----:B------:R-:W-:Y:S06]  /*1aed0*/  BAR.SYNC.DEFER_BLOCKING 0x0 ;  /* 0x0000000000007b1d */ /* 0x000fec0000010000 */
[----:B------:R-:W-:Y:S02]  /*1aee0*/  STSM.16.M88.4 [R100], R84 ;  /* 0x0000005464007844 */ /* 0x000fe40000000200 */
[----:B------:R-:W-:Y:S06]  /*1aef0*/  BAR.SYNC.DEFER_BLOCKING 0x0 ;  /* 0x0000000000007b1d */ /* 0x000fec0000010000 */
[----:B------:R1:W-:Y:S01]  /*1af00*/  @P2 STG.E.U16 desc[UR6][R54.64], R96 ;  /* 0x0000006036002986 */ /* 0x0003e2000c101506 */
[----:B------:R-:W-:Y:S01]  /*1af10*/  ISETP.LT.AND P2, PT, R58, UR5, !P0 ;  /* 0x000000053a007c0c */ /* 0x000fe2000c741270 */
[----:B------:R-:W-:Y:S01]  /*1af20*/  ULDC UR5, c[0x0][0x22c] ;  /* 0x00008b0000057ab9 */ /* 0x000fe20000000800 */
[C---:B------:R-:W-:Y:S01]  /*1af30*/  LEA R58, P6, R53.reuse, R3, 0x1 ;  /* 0x00000003353a7211 */ /* 0x040fe200078c08ff */
[----:B------:R3:W-:Y:S01]  /*1af40*/  @P1 STG.E.U16 desc[UR6][R56.64], R61 ;  /* 0x0000003d38001986 */ /* 0x0007e2000c101506 */
[----:B------:R-:W-:Y:S01]  /*1af50*/  ISETP.LT.AND P1, PT, R60, UR5, !P0 ;  /* 0x000000053c007c0c */ /* 0x000fe2000c721270 */
[----:B------:R-:W-:Y:S01]  /*1af60*/  ULDC UR5, c[0x0][0x22c] ;  /* 0x00008b0000057ab9 */ /* 0x000fe20000000800 */
[C---:B------:R-:W-:Y:S01]  /*1af70*/  LEA.HI.X.SX32 R59, R53.reuse, R52, 0x1, P6 ;  /* 0x00000034353b7211 */ /* 0x040fe200030f0eff */
[----:B------:R-:W-:-:S02]  /*1af80*/  VIADD R53, R53, UR4 ;  /* 0x0000000435357c36 */ /* 0x000fc40008000000 */
[----:B-1----:R-:W-:-:S03]  /*1af90*/  VIADD R55, R0, 0x7 ;  /* 0x0000000700377836 */ /* 0x002fc60000000000 */
[CC--:B------:R-:W-:Y:S01]  /*1afa0*/  LEA R54, P6, R53.reuse, R3.reuse, 0x1 ;  /* 0x0000000335367211 */ /* 0x0c0fe200078c08ff */
[----:B------:R-:W-:Y:S01]  /*1afb0*/  VIADD R60, R53, UR4 ;  /* 0x00000004353c7c36 */ /* 0x000fe20008000000 */
[----:B------:R1:W-:Y:S01]  /*1afc0*/  @P5 STG.E.U16 desc[UR6][R58.64], R97 ;  /* 0x000000613a005986 */ /* 0x0003e2000c101506 */
[----:B---3--:R-:W-:Y:S01]  /*1afd0*/  VIADD R61, R0, 0x8 ;  /* 0x00000008003d7836 */ /* 0x008fe20000000000 */
[----:B------:R-:W-:Y:S01]  /*1afe0*/  ISETP.LT.AND P5, PT, R55, UR5, !P0 ;  /* 0x0000000537007c0c */ /* 0x000fe2000c7a1270 */
[----:B------:R-:W-:Y:S01]  /*1aff0*/  ULDC UR5, c[0x0][0x22c] ;  /* 0x00008b0000057ab9 */ /* 0x000fe20000000800 */
[----:B------:R-:W-:Y:S01]  /*1b000*/  LEA.HI.X.SX32 R55, R53, R52, 0x1, P6 ;  /* 0x0000003435377211 */ /* 0x000fe200030f0eff */
[C---:B------:R-:W-:Y:S01]  /*1b010*/  VIADD R53, R60.reuse, UR4 ;  /* 0x000000043c357c36 */ /* 0x040fe20008000000 */
[----:B------:R-:W-:-:S04]  /*1b020*/  LEA R56, P6, R60, R3, 0x1 ;  /* 0x000000033c387211 */ /* 0x000fc800078c08ff */
[----:B------:R-:W-:Y:S01]  /*1b030*/  LEA.HI.X.SX32 R57, R60, R52, 0x1, P6 ;  /* 0x000000343c397211 */ /* 0x000fe200030f0eff */
[----:B------:R-:W-:Y:S01]  /*1b040*/  VIADD R60, R0, 0x9 ;  /* 0x00000009003c7836 */ /* 0x000fe20000000000 */
[----:B-1----:R-:W-:Y:S02]  /*1b050*/  PRMT R59, R97, 0x7632, R59 ;  /* 0x00007632613b7816 */ /* 0x002fe4000000003b */
[----:B------:R-:W-:-:S03]  /*1b060*/  LEA R58, P6, R53, R3, 0x1 ;  /* 0x00000003353a7211 */ /* 0x000fc600078c08ff */
[----:B------:R1:W-:Y:S01]  /*1b070*/  @P4 STG.E.U16 desc[UR6][R54.64], R59 ;  /* 0x0000003b36004986 */ /* 0x0003e2000c101506 */
[----:B------:R-:W-:Y:S01]  /*1b080*/  ISETP.LT.AND P4, PT, R61, UR5, !P0 ;  /* 0x000000053d007c0c */ /* 0x000fe2000c781270 */
[----:B------:R-:W-:Y:S01]  /*1b090*/  ULDC UR5, c[0x0][0x22c] ;  /* 0x00008b0000057ab9 */ /* 0x000fe20000000800 */
[----:B------:R-:W-:Y:S01]  /*1b0a0*/  PRMT R61, R99, 0x7632, R61 ;  /* 0x00007632633d7816 */ /* 0x000fe2000000003d */
[----:B------:R3:W-:Y:S01]  /*1b0b0*/  @P3 STG.E.U16 desc[UR6][R56.64], R98 ;  /* 0x0000006238003986 */ /* 0x0007e2000c101506 */
[----:B------:R-:W-:Y:S01]  /*1b0c0*/  ISETP.LT.AND P3, PT, R60, UR5, !P0 ;  /* 0x000000053c007c0c */ /* 0x000fe2000c761270 */
[----:B------:R-:W-:Y:S01]  /*1b0d0*/  VIADD R60, R0, 0xa ;  /* 0x0000000a003c7836 */ /* 0x000fe20000000000 */
[----:B------:R-:W-:Y:S01]  /*1b0e0*/  ULDC UR5, c[0x0][0x22c] ;  /* 0x00008b0000057ab9 */ /* 0x000fe20000000800 */
[C---:B-1----:R-:W-:Y:S01]  /*1b0f0*/  LEA.HI.X.SX32 R59, R53.reuse, R52, 0x1, P6 ;  /* 0x00000034353b7211 */ /* 0x042fe200030f0eff */
[----:B------:R-:W-:Y:S01]  /*1b100*/  VIADD R53, R53, UR4 ;  /* 0x0000000435357c36 */ /* 0x000fe20008000000 */
[----:B------:R-:W-:-:S03]  /*1b110*/  PRMT R55, R98, 0x7632, R55 ;  /* 0x0000763262377816 */ /* 0x000fc60000000037 */
[C---:B---3--:R-:W-:Y:S02]  /*1b120*/  VIADD R57, R53.reuse, UR4 ;  /* 0x0000000435397c36 */ /* 0x048fe40008000000 */
[----:B------:R1:W-:Y:S01]  /*1b130*/  @P2 STG.E.U16 desc[UR6][R58.64], R55 ;  /* 0x000000373a002986 */ /* 0x0003e2000c101506 */
[-C--:B------:R-:W-:Y:S02]  /*1b140*/  LEA R54, P2, R53, R3.reuse, 0x1 ;  /* 0x0000000335367211 */ /* 0x080fe400078408ff */
[----:B------:R-:W-:Y:S02]  /*1b150*/  LEA R56, P6, R57, R3, 0x1 ;  /* 0x0000000339387211 */ /* 0x000fe400078c08ff */
[-C--:B-1----:R-:W-:Y:S01]  /*1b160*/  LEA.HI.X.SX32 R55, R53, R52.reuse, 0x1, P2 ;  /* 0x0000003435377211 */ /* 0x082fe200010f0eff */
[----:B------:R-:W-:Y:S01]  /*1b170*/  VIADD R53, R0, 0xb ;  /* 0x0000000b00357836 */ /* 0x000fe20000000000 */
[----:B------:R-:W-:Y:S01]  /*1b180*/  ISETP.LT.AND P2, PT, R60, UR5, !P0 ;  /* 0x000000053c007c0c */ /* 0x000fe2000c741270 */
[----:B------:R-:W-:Y:S01]  /*1b190*/  ULDC UR5, c[0x0][0x22c] ;  /* 0x00008b0000057ab9 */ /* 0x000fe20000000800 */
[----:B------:R-:W-:Y:S01]  /*1b1a0*/  VIADD R59, R0, 0xc ;  /* 0x0000000c003b7836 */ /* 0x000fe20000000000 */
[----:B------:R1:W-:Y:S01]  /*1b1b0*/  @P1 STG.E.U16 desc[UR6][R54.64], R99 ;  /* 0x0000006336001986 */ /* 0x0003e2000c101506 */
[----:B------:R-:W-:Y:S01]  /*1b1c0*/  ISETP.LT.AND P1, PT, R53, UR5, !P0 ;  /* 0x0000000535007c0c */ /* 0x000fe2000c721270 */
[C---:B------:R-:W-:Y:S01]  /*1b1d0*/  VIADD R53, R57.reuse, UR4 ;  /* 0x0000000439357c36 */ /* 0x040fe20008000000 */
[----:B------:R-:W-:Y:S01]  /*1b1e0*/  LEA.HI.X.SX32 R57, R57, R52, 0x1, P6 ;  /* 0x0000003439397211 */ /* 0x000fe200030f0eff */
[----:B------:R-:W-:-:S02]  /*1b1f0*/  ULDC UR5, c[0x0][0x22c] ;  /* 0x00008b0000057ab9 */ /* 0x000fc40000000800 */
[C---:B------:R-:W-:Y:S01]  /*1b200*/  VIADD R60, R53.reuse, UR4 ;  /* 0x00000004353c7c36 */ /* 0x040fe20008000000 */
[-C--:B------:R-:W-:Y:S01]  /*1b210*/  LEA R58, P6, R53, R3.reuse, 0x1 ;  /* 0x00000003353a7211 */ /* 0x080fe200078c08ff */
[----:B------:R3:W-:Y:S01]  /*1b220*/  @P5 STG.E.U16 desc[UR6][R56.64], R61 ;  /* 0x0000003d38005986 */ /* 0x0007e2000c101506 */
[----:B------:R-:W-:Y:S01]  /*1b230*/  ISETP.LT.AND P5, PT, R59, UR5, !P0 ;  /* 0x000000053b007c0c */ /* 0x000fe2000c7a1270 */
[----:B------:R-:W-:Y:S01]  /*1b240*/  ULDC UR5, c[0x0][0x22c] ;  /* 0x00008b0000057ab9 */ /* 0x000fe20000000800 */
[-C--:B------:R-:W-:Y:S01]  /*1b250*/  LEA.HI.X.SX32 R59, R53, R52.reuse, 0x1, P6 ;  /* 0x00000034353b7211 */ /* 0x080fe200030f0eff */
[----:B-1----:R-:W-:Y:S01]  /*1b260*/  VIADD R55, R0, 0xd ;  /* 0x0000000d00377836 */ /* 0x002fe20000000000 */
[CC--:B------:R-:W-:Y:S01]  /*1b270*/  LEA R54, P6, R60.reuse, R3.reuse, 0x1 ;  /* 0x000000033c367211 */ /* 0x0c0fe200078c08ff */
[C---:B------:R-:W-:Y:S02]  /*1b280*/  VIADD R53, R60.reuse, UR4 ;  /* 0x000000043c357c36 */ /* 0x040fe40008000000 */
[----:B------:R1:W-:Y:S01]  /*1b290*/  @P4 STG.E.U16 desc[UR6][R58.64], R92 ;  /* 0x0000005c3a004986 */ /* 0x0003e2000c101506 */
[----:B------:R-:W-:Y:S01]  /*1b2a0*/  ISETP.LT.AND P4, PT, R55, UR5, !P0 ;  /* 0x0000000537007c0c */ /* 0x000fe2000c781270 */
[----:B------:R-:W-:Y:S01]  /*1b2b0*/  ULDC UR5, c[0x0][0x22c] ;  /* 0x00008b0000057ab9 */ /* 0x000fe20000000800 */
[----:B------:R-:W-:Y:S01]  /*1b2c0*/  LEA.HI.X.SX32 R55, R60, R52, 0x1, P6 ;  /* 0x000000343c377211 */ /* 0x000fe200030f0eff */
[----:B------:R-:W-:Y:S01]  /*1b2d0*/  VIADD R60, R0, 0xe ;  /* 0x0000000e003c7836 */ /* 0x000fe20000000000 */
[----:B---3--:R-:W-:-:S02]  /*1b2e0*/  LEA R56, P6, R53, R3, 0x1 ;  /* 0x0000000335387211 */ /* 0x008fc400078c08ff */
[----:B------:R-:W-:Y:S02]  /*1b2f0*/  PRMT R61, R92, 0x7632, R61 ;  /* 0x000076325c3d7816 */ /* 0x000fe4000000003d */
[CC--:B------:R-:W-:Y:S01]  /*1b300*/  LEA.HI.X.SX32 R57, R53.reuse, R52.reuse, 0x1, P6 ;  /* 0x0000003435397211 */ /* 0x0c0fe200030f0eff */
[----:B------:R-:W-:Y:S02]  /*1b310*/  VIADD R53, R53, UR4 ;  /* 0x0000000435357c36 */ /* 0x000fe40008000000 */
[----:B------:R3:W-:Y:S01]  /*1b320*/  @P3 STG.E.U16 desc[UR6][R54.64], R61 ;  /* 0x0000003d36003986 */ /* 0x0007e2000c101506 */
[----:B-1----:R-:W-:Y:S01]  /*1b330*/  VIADD R59, R0, 0xf ;  /* 0x0000000f003b7836 */ /* 0x002fe20000000000 */
[----:B------:R-:W-:Y:S01]  /*1b340*/  ISETP.LT.AND P3, PT, R60, UR5, !P0 ;  /* 0x000000053c007c0c */ /* 0x000fe2000c761270 */
[C---:B------:R-:W-:Y:S01]  /*1b350*/  VIADD R60, R53.reuse, UR4 ;  /* 0x00000004353c7c36 */ /* 0x040fe20008000000 */
[-C--:B------:R-:W-:Y:S01]  /*1b360*/  LEA R58, P6, R53, R3.reuse, 0x1 ;  /* 0x00000003353a7211 */ /* 0x080fe200078c08ff */
[----:B------:R-:W-:Y:S01]  /*1b370*/  ULDC UR5, c[0x0][0x22c] ;  /* 0x00008b0000057ab9 */ /* 0x000fe20000000800 */
[----:B------:R1:W-:Y:S01]  /*1b380*/  @P2 STG.E.U16 desc[UR6][R56.64], R93 ;  /* 0x0000005d38002986 */ /* 0x0003e2000c101506 */
[----:B------:R-:W-:Y:S01]  /*1b390*/  ISETP.LT.AND P2, PT, R59, UR5, !P0 ;  /* 0x000000053b007c0c */ /* 0x000fe2000c741270 */
[----:B------:R-:W-:Y:S01]  /*1b3a0*/  ULDC UR5, c[0x0][0x22c] ;  /* 0x00008b0000057ab9 */ /* 0x000fe20000000800 */
[----:B------:R-:W-:Y:S01]  /*1b3b0*/  LEA.HI.X.SX32 R59, R53, R52, 0x1, P6 ;  /* 0x00000034353b7211 */ /* 0x000fe200030f0eff */
[C---:B------:R-:W-:Y:S01]  /*1b3c0*/  VIADD R53, R60.reuse, UR4 ;  /* 0x000000043c357c36 */ /* 0x040fe20008000000 */
[----:B---3--:R-:W-:Y:S01]  /*1b3d0*/  LEA R54, P6, R60, R3, 0x1 ;  /* 0x000000033c367211 */ /* 0x008fe200078c08ff */
[----:B------:R-:W-:-:S03]  /*1b3e0*/  VIADD R61, R0, 0x10 ;  /* 0x00000010003d7836 */ /* 0x000fc60000000000 */
        /* <DEDUP_REMOVED lines=98> */
[----:B--2---:R1:W-:Y:S01]  /*1ba10*/  @P3 STG.E.U16 desc[UR6][R54.64], R4 ;  /* 0x0000000436003986 */ /* 0x0043e2000c101506 */
        /* <DEDUP_REMOVED lines=8> */
[----:B-1----:R-:W-:Y:S01]  /*1baa0*/  VIADD R55, R0, 0x1f ;  /* 0x0000001f00377836 */ /* 0x002fe20000000000 */
[----:B------:R1:W-:Y:S01]  /*1bab0*/  @P2 STG.E.U16 desc[UR6][R56.64], R61 ;  /* 0x0000003d38002986 */ /* 0x0003e2000c101506 */
[----:B------:R-:W-:Y:S01]  /*1bac0*/  ISETP.LT.AND P2, PT, R60, UR5, !P0 ;  /* 0x000000053c007c0c */ /* 0x000fe2000c741270 */
[C---:B------:R-:W-:Y:S01]  /*1bad0*/  VIADD R4, R53.reuse, UR4 ;  /* 0x0000000435047c36 */ /* 0x040fe20008000000 */
[-C--:B------:R-:W-:Y:S01]  /*1bae0*/  LEA R54, P6, R53, R3.reuse, 0x1 ;  /* 0x0000000335367211 */ /* 0x080fe200078c08ff */
[----:B------:R-:W-:Y:S01]  /*1baf0*/  ULDC UR5, c[0x0][0x22c] ;  /* 0x00008b0000057ab9 */ /* 0x000fe20000000800 */
[----:B------:R2:W-:Y:S01]  /*1bb00*/  @P1 STG.E.U16 desc[UR6][R58.64], R5 ;  /* 0x000000053a001986 */ /* 0x0005e2000c101506 */
[----:B------:R-:W-:Y:S01]  /*1bb10*/  ISETP.LT.AND P1, PT, R55, UR5, !P0 ;  /* 0x0000000537007c0c */ /* 0x000fe2000c721270 */
[----:B------:R-:W-:Y:S01]  /*1bb20*/  VIADD R60, R0, 0x20 ;  /* 0x00000020003c7836 */ /* 0x000fe20000000000 */
[----:B------:R-:W-:Y:S01]  /*1bb30*/  LEA.HI.X.SX32 R55, R53, R52, 0x1, P6 ;  /* 0x0000003435377211 */ /* 0x000fe200030f0eff */
[C---:B------:R-:W-:Y:S01]  /*1bb40*/  VIADD R53, R4.reuse, UR4 ;  /* 0x0000000404357c36 */ /* 0x040fe20008000000 */
[----:B------:R-:W-:Y:S01]  /*1bb50*/  ULDC UR5, c[0x0][0x22c] ;  /* 0x00008b0000057ab9 */ /* 0x000fe20000000800 */
[----:B-1----:R-:W-:-:S04]  /*1bb60*/  LEA R56, P6, R4, R3, 0x1 ;  /* 0x0000000304387211 */ /* 0x002fc800078c08ff */
[----:B------:R-:W-:Y:S01]  /*1bb70*/  LEA.HI.X.SX32 R57, R4, R52, 0x1, P6 ;  /* 0x0000003404397211 */ /* 0x000fe200030f0eff */
[----:B--2---:R-:W-:Y:S01]  /*1bb80*/  VIADD R58, R0, 0x21 ;  /* 0x00000021003a7836 */ /* 0x004fe20000000000 */
[----:B------:R-:W-:Y:S02]  /*1bb90*/  PRMT R59, R5, 0x7632, R59 ;  /* 0x00007632053b7816 */ /* 0x000fe4000000003b */
[----:B------:R-:W-:-:S03]  /*1bba0*/  LEA R4, P6, R53, R3, 0x1 ;  /* 0x0000000335047211 */ /* 0x000fc600078c08ff */
[----:B------:R1:W-:Y:S01]  /*1bbb0*/  @P5 STG.E.U16 desc[UR6][R54.64], R59 ;  /* 0x0000003b36005986 */ /* 0x0003e2000c101506 */
[C---:B------:R-:W-:Y:S01]  /*1bbc0*/  LEA.HI.X.SX32 R5, R53.reuse, R52, 0x1, P6 ;  /* 0x0000003435057211 */ /* 0x040fe200030f0eff */
[----:B------:R-:W-:Y:S01]  /*1bbd0*/  VIADD R53, R53, UR4 ;  /* 0x0000000435357c36 */ /* 0x000fe20008000000 */
[----:B------:R-:W-:Y:S01]  /*1bbe0*/  ISETP.LT.AND P5, PT, R60, UR5, !P0 ;  /* 0x000000053c007c0c */ /* 0x000fe2000c7a1270 */
[----:B------:R2:W-:Y:S01]  /*1bbf0*/  @P4 STG.E.U16 desc[UR6][R56.64], R6 ;  /* 0x0000000638004986 */ /* 0x0005e2000c101506 */
[----:B------:R-:W-:Y:S02]  /*1bc00*/  ULDC UR5, c[0x0][0x22c] ;  /* 0x00008b0000057ab9 */ /* 0x000fe40000000800 */
[----:B------:R-:W-:Y:S01]  /*1bc10*/  ISETP.LT.AND P4, PT, R58, UR5, !P0 ;  /* 0x000000053a007c0c */ /* 0x000fe2000c781270 */
[----:B------:R-:W-:Y:S01]  /*1bc20*/  VIADD R58, R0, 0x22 ;  /* 0x00000022003a7836 */ /* 0x000fe20000000000 */
[----:B------:R-:W-:Y:S01]  /*1bc30*/  ULDC UR5, c[0x0][0x22c] ;  /* 0x00008b0000057ab9 */ /* 0x000fe20000000800 */
[----:B-1----:R-:W-:Y:S01]  /*1bc40*/  PRMT R55, R6, 0x7632, R55 ;  /* 0x0000763206377816 */ /* 0x002fe20000000037 */
[----:B--2---:R-:W-:-:S04]  /*1bc50*/  VIADD R6, R53, UR4 ;  /* 0x0000000435067c36 */ /* 0x004fc80008000000 */
[----:B------:R1:W-:Y:S01]  /*1bc60*/  @P3 STG.E.U16 desc[UR6][R4.64], R55 ;  /* 0x0000003704003986 */ /* 0x0003e2000c101506 */
[-C--:B------:R-:W-:Y:S02]  /*1bc70*/  LEA R54, P3, R53, R3.reuse, 0x1 ;  /* 0x0000000335367211 */ /* 0x080fe400078608ff */
[----:B------:R-:W-:-:S04]  /*1bc80*/  LEA R56, P6, R6, R3, 0x1 ;  /* 0x0000000306387211 */ /* 0x000fc800078c08ff */
[CC--:B------:R-:W-:Y:S02]  /*1bc90*/  LEA.HI.X.SX32 R57, R6.reuse, R52.reuse, 0x1, P6 ;  /* 0x0000003406397211 */ /* 0x0c0fe400030f0eff */
[-C--:B-1----:R-:W-:Y:S01]  /*1bca0*/  LEA.HI.X.SX32 R55, R53, R52.reuse, 0x1, P3 ;  /* 0x0000003435377211 */ /* 0x082fe200018f0eff */
[----:B------:R-:W-:Y:S01]  /*1bcb0*/  VIADD R5, R6, UR4 ;  /* 0x0000000406057c36 */ /* 0x000fe20008000000 */
[----:B------:R-:W-:Y:S01]  /*1bcc0*/  ISETP.LT.AND P3, PT, R58, UR5, !P0 ;  /* 0x000000053a007c0c */ /* 0x000fe2000c761270 */
[C---:B------:R-:W-:Y:S01]  /*1bcd0*/  VIADD R53, R0.reuse, 0x23 ;  /* 0x0000002300357836 */ /* 0x040fe20000000000 */
[----:B------:R-:W-:Y:S01]  /*1bce0*/  ULDC UR5, c[0x0][0x22c] ;  /* 0x00008b0000057ab9 */ /* 0x000fe20000000800 */
[----:B------:R1:W-:Y:S01]  /*1bcf0*/  @P2 STG.E.U16 desc[UR6][R54.64], R7 ;  /* 0x0000000736002986 */ /* 0x0003e2000c101506 */
[----:B------:R-:W-:Y:S01]  /*1bd00*/  LEA R4, P6, R5, R3, 0x1 ;  /* 0x0000000305047211 */ /* 0x000fe200078c08ff */
[----:B------:R-:W-:Y:S01]  /*1bd10*/  VIADD R6, R0, 0x24 ;  /* 0x0000002400067836 */ /* 0x000fe20000000000 */
[----:B------:R-:W-:Y:S01]  /*1bd20*/  ISETP.LT.AND P2, PT, R53, UR5, !P0 ;  /* 0x0000000535007c0c */ /* 0x000fe2000c741270 */
[C---:B------:R-:W-:Y:S01]  /*1bd30*/  VIADD R53, R5.reuse, UR4 ;  /* 0x0000000405357c36 */ /* 0x040fe20008000000 */
[----:B------:R-:W-:Y:S01]  /*1bd40*/  ULDC UR5, c[0x0][0x22c] ;  /* 0x00008b0000057ab9 */ /* 0x000fe20000000800 */
[----:B------:R-:W-:-:S02]  /*1bd50*/  LEA.HI.X.SX32 R5, R5, R52, 0x1, P6 ;  /* 0x0000003405057211 */ /* 0x000fc400030f0eff */
[----:B------:R-:W-:Y:S01]  /*1bd60*/  VIADD R58, R53, UR4 ;  /* 0x00000004353a7c36 */ /* 0x000fe20008000000 */
[----:B-1----:R-:W-:Y:S01]  /*1bd70*/  PRMT R55, R7, 0x7632, R55 ;  /* 0x0000763207377816 */ /* 0x002fe20000000037 */
[----:B------:R-:W-:-:S04]  /*1bd80*/  VIADD R7, R0, 0x25 ;  /* 0x0000002500077836 */ /* 0x000fc80000000000 */
[----:B------:R1:W-:Y:S01]  /*1bd90*/  @P1 STG.E.U16 desc[UR6][R56.64], R55 ;  /* 0x0000003738001986 */ /* 0x0003e2000c101506 */
[----:B------:R-:W-:Y:S01]  /*1bda0*/  ISETP.LT.AND P1, PT, R6, UR5, !P0 ;  /* 0x0000000506007c0c */ /* 0x000fe2000c721270 */
[----:B------:R-:W-:Y:S01]  /*1bdb0*/  ULDC UR5, c[0x0][0x22c] ;  /* 0x00008b0000057ab9 */ /* 0x000fe20000000800 */
[-C--:B------:R-:W-:Y:S01]  /*1bdc0*/  LEA R6, P6, R53, R3.reuse, 0x1 ;  /* 0x0000000335067211 */ /* 0x080fe200078c08ff */
[----:B----4-:R2:W-:Y:S01]  /*1bdd0*/  @P5 STG.E.U16 desc[UR6][R4.64], R8 ;  /* 0x0000000804005986 */ /* 0x0105e2000c101506 */
[----:B------:R-:W-:Y:S01]  /*1bde0*/  ISETP.LT.AND P5, PT, R7, UR5, !P0 ;  /* 0x0000000507007c0c */ /* 0x000fe2000c7a1270 */
[----:B------:R-:W-:Y:S01]  /*1bdf0*/  ULDC UR5, c[0x0][0x22c] ;  /* 0x00008b0000057ab9 */ /* 0x000fe20000000800 */
[----:B------:R-:W-:Y:S01]  /*1be00*/  LEA.HI.X.SX32 R7, R53, R52, 0x1, P6 ;  /* 0x0000003435077211 */ /* 0x000fe200030f0eff */
[----:B------:R-:W-:Y:S01]  /*1be10*/  VIADD R53, R0, 0x26 ;  /* 0x0000002600357836 */ /* 0x000fe20000000000 */
[----:B------:R-:W-:Y:S02]  /*1be20*/  LEA R54, P6, R58, R3, 0x1 ;  /* 0x000000033a367211 */ /* 0x000fe400078c08ff */
[----:B-1----:R-:W-:-:S02]  /*1be30*/  PRMT R56, R8, 0x7632, R56 ;  /* 0x0000763208387816 */ /* 0x002fc40000000038 */
[CC--:B------:R-:W-:Y:S01]  /*1be40*/  LEA.HI.X.SX32 R55, R58.reuse, R52.reuse, 0x1, P6 ;  /* 0x000000343a377211 */ /* 0x0c0fe200030f0eff */
[----:B------:R-:W-:Y:S02]  /*1be50*/  VIADD R58, R58, UR4 ;  /* 0x000000043a3a7c36 */ /* 0x000fe40008000000 */
[----:B--2---:R-:W-:Y:S01]  /*1be60*/  VIADD R5, R0, 0x27 ;  /* 0x0000002700057836 */ /* 0x004fe20000000000 */
[----:B------:R1:W-:Y:S01]  /*1be70*/  @P4 STG.E.U16 desc[UR6][R6.64], R56 ;  /* 0x0000003806004986 */ /* 0x0003e2000c101506 */
[----:B------:R-:W-:Y:S01]  /*1be80*/  ISETP.LT.AND P4, PT, R53, UR5, !P0 ;  /* 0x0000000535007c0c */ /* 0x000fe2000c781270 */
[C---:B------:R-:W-:Y:S01]  /*1be90*/  VIADD R8, R58.reuse, UR4 ;  /* 0x000000043a087c36 */ /* 0x040fe20008000000 */
[-C--:B------:R-:W-:Y:S01]  /*1bea0*/  LEA R4, P6, R58, R3.reuse, 0x1 ;  /* 0x000000033a047211 */ /* 0x080fe200078c08ff */
[----:B------:R-:W-:Y:S01]  /*1beb0*/  ULDC UR5, c[0x0][0x22c] ;  /* 0x00008b0000057ab9 */ /* 0x000fe20000000800 */
[----:B------:R2:W-:Y:S01]  /*1bec0*/  @P3 STG.E.U16 desc[UR6][R54.64], R9 ;  /* 0x0000000936003986 */ /* 0x0005e2000c101506 */
[----:B------:R-:W-:Y:S01]  /*1bed0*/  ISETP.LT.AND P3, PT, R5, UR5, !P0 ;  /* 0x0000000505007c0c */ /* 0x000fe2000c761270 */
[----:B------:R-:W-:Y:S01]  /*1bee0*/  VIADD R53, R8, UR4 ;  /* 0x0000000408357c36 */ /* 0x000fe20008000000 */
[----:B------:R-:W-:Y:S01]  /*1bef0*/  LEA.HI.X.SX32 R5, R58, R52, 0x1, P6 ;  /* 0x000000343a057211 */ /* 0x000fe200030f0eff */
[----:B------:R-:W-:Y:S01]  /*1bf00*/  ULDC UR5, c[0x0][0x22c] ;  /* 0x00008b0000057ab9 */ /* 0x000fe20000000800 */
[----:B-1----:R-:W-:Y:S01]  /*1bf10*/  LEA R6, P6, R8, R3, 0x1 ;  /* 0x0000000308067211 */ /* 0x002fe200078c08ff */
[----:B------:R-:W-:-:S03]  /*1bf20*/  VIADD R56, R0, 0x28 ;  /* 0x0000002800387836 */ /* 0x000fc60000000000 */
        /* <DEDUP_REMOVED lines=16> */
[-C--:B------:R-:W-:Y:S01]  /*1c030*/  LEA R4, P5, R53, R3.reuse, 0x1 ;  /* 0x0000000335047211 */ /* 0x080fe200078a08ff */
[----:B------:R-:W-:Y:S01]  /*1c040*/  VIADD R10, R0, 0x2b ;  /* 0x0000002b000a7836 */ /* 0x000fe20000000000 */
[-C--:B------:R-:W-:Y:S02]  /*1c050*/  LEA R6, P6, R7, R3.reuse, 0x1 ;  /* 0x0000000307067211 */ /* 0x080fe400078c08ff */
[-C--:B-1----:R-:W-:Y:S01]  /*1c060*/  LEA.HI.X.SX32 R5, R53, R52.reuse, 0x1, P5 ;  /* 0x0000003435057211 */ /* 0x082fe200028f0eff */
[C---:B------:R-:W-:Y:S01]  /*1c070*/  VIADD R9, R7.reuse, UR4 ;  /* 0x0000000407097c36 */ /* 0x040fe20008000000 */
[----:B------:R-:W-:Y:S01]  /*1c080*/  ISETP.LT.AND P5, PT, R54, UR5, !P0 ;  /* 0x0000000536007c0c */ /* 0x000fe2000c7a1270 */
[----:B------:R-:W-:Y:S01]  /*1c090*/  ULDC UR5, c[0x0][0x22c] ;  /* 0x00008b0000057ab9 */ /* 0x000fe20000000800 */
[----:B------:R-:W-:Y:S01]  /*1c0a0*/  LEA.HI.X.SX32 R7, R7, R52, 0x1, P6 ;  /* 0x0000003407077211 */ /* 0x000fe200030f0eff */
[----:B------:R1:W-:Y:S01]  /*1c0b0*/  @P4 STG.E.U16 desc[UR6][R4.64], R11 ;  /* 0x0000000b04004986 */ /* 0x0003e2000c101506 */
[----:B------:R-:W-:Y:S01]  /*1c0c0*/  ISETP.LT.AND P4, PT, R10, UR5, !P0 ;  /* 0x000000050a007c0c */ /* 0x000fe2000c781270 */
[----:B------:R-:W-:Y:S01]  /*1c0d0*/  VIADD R10, R0, 0x2c ;  /* 0x0000002c000a7836 */ /* 0x000fe20000000000 */
[----:B------:R-:W-:Y:S01]  /*1c0e0*/  PRMT R53, R11, 0x7632, R53 ;  /* 0x000076320b357816 */ /* 0x000fe20000000035 */
[----:B------:R-:W-:Y:S01]  /*1c0f0*/  ULDC UR5, c[0x0][0x22c] ;  /* 0x00008b0000057ab9 */ /* 0x000fe20000000800 */
[----:B------:R-:W-:-:S03]  /*1c100*/  LEA R8, P6, R9, R3, 0x1 ;  /* 0x0000000309087211 */ /* 0x000fc600078c08ff */
[----:B------:R2:W-:Y:S01]  /*1c110*/  @P3 STG.E.U16 desc[UR6][R6.64], R53 ;  /* 0x0000003506003986 */ /* 0x0005e2000c101506 */
[----:B------:R-:W-:Y:S01]  /*1c120*/  ISETP.LT.AND P3, PT, R10, UR5, !P0 ;  /* 0x000000050a007c0c */ /* 0x000fe2000c761270 */
[C---:B------:R-:W-:Y:S01]  /*1c130*/  VIADD R10, R9.reuse, UR4 ;  /* 0x00000004090a7c36 */ /* 0x040fe20008000000 */
[-C--:B------:R-:W-:Y:S01]  /*1c140*/  LEA.HI.X.SX32 R9, R9, R52.reuse, 0x1, P6 ;  /* 0x0000003409097211 */ /* 0x080fe200030f0eff */
[----:B-1----:R-:W-:Y:S01]  /*1c150*/  VIADD R5, R0, 0x2d ;  /* 0x0000002d00057836 */ /* 0x002fe20000000000 */
[----:B------:R-:W-:Y:S01]  /*1c160*/  ULDC UR5, c[0x0][0x22c] ;  /* 0x00008b0000057ab9 */ /* 0x000fe20000000800 */
[C---:B------:R-:W-:Y:S01]  /*1c170*/  VIADD R11, R10.reuse, UR4 ;  /* 0x000000040a0b7c36 */ /* 0x040fe20008000000 */
[CC--:B------:R-:W-:Y:S01]  /*1c180*/  LEA R4, P6, R10.reuse, R3.reuse, 0x1 ;  /* 0x000000030a047211 */ /* 0x0c0fe200078c08ff */
[----:B------:R1:W-:Y:S01]  /*1c190*/  @P2 STG.E.U16 desc[UR6][R8.64], R12 ;  /* 0x0000000c08002986 */ /* 0x0003e2000c101506 */
[----:B------:R-:W-:Y:S01]  /*1c1a0*/  ISETP.LT.AND P2, PT, R5, UR5, !P0 ;  /* 0x0000000505007c0c */ /* 0x000fe2000c741270 */
[----:B------:R-:W-:Y:S01]  /*1c1b0*/  ULDC UR5, c[0x0][0x22c] ;  /* 0x00008b0000057ab9 */ /* 0x000fe20000000800 */
[----:B------:R-:W-:Y:S01]  /*1c1c0*/  LEA.HI.X.SX32 R5, R10, R52, 0x1, P6 ;  /* 0x000000340a057211 */ /* 0x000fe200030f0eff */
[----:B------:R-:W-:Y:S01]  /*1c1d0*/  VIADD R10, R0, 0x2e ;  /* 0x0000002e000a7836 */ /* 0x000fe20000000000 */
[----:B--2---:R-:W-:-:S02]  /*1c1e0*/  LEA R6, P6, R11, R3, 0x1 ;  /* 0x000000030b067211 */ /* 0x004fc400078c08ff */
        /* <DEDUP_REMOVED lines=15> */
[----:B--2---:R-:W-:-:S04]  /*1c2e0*/  LEA R4, P6, R10, R3, 0x1 ;  /* 0x000000030a047211 */ /* 0x004fc800078c08ff */
[-C--:B------:R-:W-:Y:S01]  /*1c2f0*/  LEA.HI.X.SX32 R5, R10, R52.reuse, 0x1, P6 ;  /* 0x000000340a057211 */ /* 0x080fe200030f0eff */
[----:B------:R-:W-:Y:S01]  /*1c300*/  VIADD R10, R0, 0x31 ;  /* 0x00000031000a7836 */ /* 0x000fe20000000000 */
[----:B-1----:R-:W-:Y:S02]  /*1c310*/  PRMT R7, R13, 0x7632, R7 ;  /* 0x000076320d077816 */ /* 0x002fe40000000007 */
[----:B------:R-:W-:Y:S02]  /*1c320*/  LEA R6, P6, R11, R3, 0x1 ;  /* 0x000000030b067211 */ /* 0x000fe400078c08ff */
[----:B0-----:R-:W-:Y:S01]  /*1c330*/  PRMT R13, R45, 0x7632, R13 ;  /* 0x000076322d0d7816 */ /* 0x001fe2000000000d */
        /* <DEDUP_REMOVED lines=8> */
[C---:B0-----:R-:W-:Y:S01]  /*1c3c0*/  LEA.HI.X.SX32 R7, R11.reuse, R52, 0x1, P6 ;  /* 0x000000340b077211 */ /* 0x041fe200030f0eff */
[----:B------:R-:W-:Y:S01]  /*1c3d0*/  VIADD R11, R11, UR4 ;  /* 0x000000040b0b7c36 */ /* 0x000fe20008000000 */
[----:B------:R-:W-:-:S02]  /*1c3e0*/  PRMT R9, R14, 0x7632, R9 ;  /* 0x000076320e097816 */ /* 0x000fc40000000009 */
[----:B-1----:R-:W-:Y:S01]  /*1c3f0*/  PRMT R14, R48, 0x7632, R14 ;  /* 0x00007632300e7816 */ /* 0x002fe2000000000e */
[C---:B------:R-:W-:Y:S02]  /*1c400*/  VIADD R5, R11.reuse, UR4 ;  /* 0x000000040b057c36 */ /* 0x040fe40008000000 */
[----:B------:R0:W-:Y:S01]  /*1c410*/  @P2 STG.E.U16 desc[UR6][R6.64], R9 ;  /* 0x0000000906002986 */ /* 0x0001e2000c101506 */
[-C--:B------:R-:W-:Y:S02]  /*1c420*/  LEA R8, P2, R11, R3.reuse, 0x1 ;  /* 0x000000030b087211 */ /* 0x080fe400078408ff */
[----:B------:R-:W-:Y:S02]  /*1c430*/  LEA R4, P6, R5, R3, 0x1 ;  /* 0x0000000305047211 */ /* 0x000fe400078c08ff */
[-C--:B0-----:R-:W-:Y:S01]  /*1c440*/  LEA.HI.X.SX32 R9, R11, R52.reuse, 0x1, P2 ;  /* 0x000000340b097211 */ /* 0x081fe200010f0eff */
[C---:B------:R-:W-:Y:S01]  /*1c450*/  VIADD R7, R5.reuse, UR4 ;  /* 0x0000000405077c36 */ /* 0x040fe20008000000 */
[----:B------:R-:W-:Y:S01]  /*1c460*/  ISETP.LT.AND P2, PT, R10, UR5, !P0 ;  /* 0x000000050a007c0c */ /* 0x000fe2000c741270 */
[----:B------:R-:W-:Y:S01]  /*1c470*/  VIADD R10, R0, 0x33 ;  /* 0x00000033000a7836 */ /* 0x000fe20000000000 */
[----:B------:R-:W-:Y:S01]  /*1c480*/  ULDC UR5, c[0x0][0x22c] ;  /* 0x00008b0000057ab9 */ /* 0x000fe20000000800 */
[----:B------:R0:W-:Y:S01]  /*1c490*/  @P1 STG.E.U16 desc[UR6][R8.64], R15 ;  /* 0x0000000f08001986 */ /* 0x0001e2000c101506 */
[----:B------:R-:W-:-:S02]  /*1c4a0*/  LEA.HI.X.SX32 R5, R5, R52, 0x1, P6 ;  /* 0x0000003405057211 */ /* 0x000fc400030f0eff */
[----:B------:R-:W-:Y:S01]  /*1c4b0*/  ISETP.LT.AND P1, PT, R10, UR5, !P0 ;  /* 0x000000050a007c0c */ /* 0x000fe2000c721270 */
[----:B------:R-:W-:Y:S01]  /*1c4c0*/  VIADD R10, R0, 0x34 ;  /* 0x00000034000a7836 */ /* 0x000fe20000000000 */
[----:B------:R-:W-:Y:S01]  /*1c4d0*/  ULDC UR5, c[0x0][0x22c] ;  /* 0x00008b0000057ab9 */ /* 0x000fe20000000800 */
[CC--:B------:R-:W-:Y:S01]  /*1c4e0*/  LEA R6, P6, R7.reuse, R3.reuse, 0x1 ;  /* 0x0000000307067211 */ /* 0x0c0fe200078c08ff */
[----:B------:R1:W-:Y:S02]  /*1c4f0*/  @P5 STG.E.U16 desc[UR6][R4.64], R12 ;  /* 0x0000000c04005986 */ /* 0x0003e4000c101506 */
[----:B------:R-:W-:Y:S01]  /*1c500*/  ISETP.LT.AND P5, PT, R10, UR5, !P0 ;  /* 0x000000050a007c0c */ /* 0x000fe2000c7a1270 */
[C---:B------:R-:W-:Y:S01]  /*1c510*/  VIADD R10, R7.reuse, UR4 ;  /* 0x00000004070a7c36 */ /* 0x040fe20008000000 */
[-C--:B------:R-:W-:Y:S01]  /*1c520*/  LEA.HI.X.SX32 R7, R7, R52.reuse, 0x1, P6 ;  /* 0x0000003407077211 */ /* 0x080fe200030f0eff */
[----:B0-----:R-:W-:Y:S01]  /*1c530*/  VIADD R9, R0, 0x35 ;  /* 0x0000003500097836 */ /* 0x001fe20000000000 */
[----:B------:R-:W-:Y:S01]  /*1c540*/  ULDC UR5, c[0x0][0x22c] ;  /* 0x00008b0000057ab9 */ /* 0x000fe20000000800 */
[C---:B------:R-:W-:Y:S01]  /*1c550*/  VIADD R11, R10.reuse, UR4 ;  /* 0x000000040a0b7c36 */ /* 0x040fe20008000000 */
[CC--:B------:R-:W-:Y:S01]  /*1c560*/  LEA R8, P6, R10.reuse, R3.reuse, 0x1 ;  /* 0x000000030a087211 */ /* 0x0c0fe200078c08ff */
[----:B------:R0:W-:Y:S01]  /*1c570*/  @P4 STG.E.U16 desc[UR6][R6.64], R16 ;  /* 0x0000001006004986 */ /* 0x0001e2000c101506 */
[----:B------:R-:W-:Y:S01]  /*1c580*/  ISETP.LT.AND P4, PT, R9, UR5, !P0 ;  /* 0x0000000509007c0c */ /* 0x000fe2000c781270 */
[----:B------:R-:W-:Y:S01]  /*1c590*/  ULDC UR5, c[0x0][0x22c] ;  /* 0x00008b0000057ab9 */ /* 0x000fe20000000800 */
[----:B------:R-:W-:Y:S01]  /*1c5a0*/  LEA.HI.X.SX32 R9, R10, R52, 0x1, P6 ;  /* 0x000000340a097211 */ /* 0x000fe200030f0eff */
[C---:B------:R-:W-:Y:S01]  /*1c5b0*/  VIADD R10, R0.reuse, 0x36 ;  /* 0x00000036000a7836 */ /* 0x040fe20000000000 */
[----:B-1----:R-:W-:Y:S01]  /*1c5c0*/  LEA R4, P6, R11, R3, 0x1 ;  /* 0x000000030b047211 */ /* 0x002fe200078c08ff */
[----:B------:R-:W-:Y:S01]  /*1c5d0*/  VIADD R15, R0, 0x7e ;  /* 0x0000007e000f7836 */ /* 0x000fe20000000000 */
[----:B------:R-:W-:-:S02]  /*1c5e0*/  PRMT R12, R16, 0x7632, R12 ;  /* 0x00007632100c7816 */ /* 0x000fc4000000000c */
[CC--:B------:R-:W-:Y:S01]  /*1c5f0*/  LEA.HI.X.SX32 R5, R11.reuse, R52.reuse, 0x1, P6 ;  /* 0x000000340b057211 */ /* 0x0c0fe200030f0eff */
[----:B------:R-:W-:Y:S02]  /*1c600*/  VIADD R11, R11, UR4 ;  /* 0x000000040b0b7c36 */ /* 0x000fe40008000000 */
[----:B------:R1:W-:Y:S01]  /*1c610*/  @P3 STG.E.U16 desc[UR6][R8.64], R12 ;  /* 0x0000000c08003986 */ /* 0x0003e2000c101506 */
[----:B0-----:R-:W-:Y:S01]  /*1c620*/  VIADD R7, R0, 0x37 ;  /* 0x0000003700077836 */ /* 0x001fe20000000000 */
        /* <DEDUP_REMOVED lines=9> */
[----:B-1----:R-:W-:Y:S01]  /*1c6c0*/  LEA R8, P6, R10, R3, 0x1 ;  /* 0x000000030a087211 */ /* 0x002fe200078c08ff */
[----:B------:R-:W-:-:S03]  /*1c6d0*/  VIADD R12, R0, 0x38 ;  /* 0x00000038000c7836 */ /* 0x000fc60000000000 */
[----:B------:R-:W-:Y:S01]  /*1c6e0*/  LEA.HI.X.SX32 R9, R10, R52, 0x1, P6 ;  /* 0x000000340a097211 */ /* 0x000fe200030f0eff */
[----:B------:R-:W-:Y:S01]  /*1c6f0*/  VIADD R10, R0, 0x39 ;  /* 0x00000039000a7836 */ /* 0x000fe20000000000 */
[----:B0-----:R-:W-:Y:S02]  /*1c700*/  PRMT R5, R17, 0x7632, R5 ;  /* 0x0000763211057816 */ /* 0x001fe40000000005 */
        /* <DEDUP_REMOVED lines=11> */
[----:B------:R-:W-:-:S03]  /*1c7c0*/  PRMT R7, R18, 0x7632, R7 ;  /* 0x0000763212077816 */ /* 0x000fc60000000007 */
[C---:B-1----:R-:W-:Y:S02]  /*1c7d0*/  VIADD R9, R11.reuse, UR4 ;  /* 0x000000040b097c36 */ /* 0x042fe40008000000 */
        /* <DEDUP_REMOVED lines=27> */
[----:B-1----:R-:W-:Y:S01]  /*1c990*/  LEA R8, P6, R11, R3, 0x1 ;  /* 0x000000030b087211 */ /* 0x002fe200078c08ff */
[----:B------:R-:W1:Y:S01]  /*1c9a0*/  LDS.128 R16, [R2] ;  /* 0x0000000002107984 */ /* 0x000e620000000c00 */
        /* <DEDUP_REMOVED lines=14> */
[----:B--2---:R-:W-:Y:S01]  /*1ca90*/  LEA R6, P6, R10, R3, 0x1 ;  /* 0x000000030a067211 */ /* 0x004fe200078c08ff */
[----:B------:R-:W-:-:S02]  /*1caa0*/  VIADD R12, R0, 0x40 ;  /* 0x00000040000c7836 */ /* 0x000fc40000000000 */
[----:B------:R-:W-:Y:S01]  /*1cab0*/  VIADD R20, R0, 0x7f ;  /* 0x0000007f00147836 */ /* 0x000fe20000000000 */
        /* <DEDUP_REMOVED lines=15> */
[C---:B--2---:R-:W-:Y:S02]  /*1cbb0*/  VIADD R7, R11.reuse, UR4 ;  /* 0x000000040b077c36 */ /* 0x044fe40008000000 */
        /* <DEDUP_REMOVED lines=341> */
[----:B------:R-:W-:Y:S01]  /*1e110*/  VIADD R11, R0, 0x70 ;  /* 0x00000070000b7836 */ /* 0x000fe20000000000 */
[----:B--2---:R-:W-:Y:S01]  /*1e120*/  LEA R6, P6, R10, R3, 0x1 ;  /* 0x000000030a067211 */ /* 0x004fe200078c08ff */
[----:B------:R-:W-:-:S02]  /*1e130*/  VIADD R12, R0, 0x72 ;  /* 0x00000072000c7836 */ /* 0x000fc40000000000 */
[----:B------:R2:W-:Y:S01]  /*1e140*/  @P5 STG.E.U16 desc[UR6][R4.64], R13 ;  /* 0x0000000d04005986 */ /* 0x0005e2000c101506 */
[----:B------:R-:W-:Y:S01]  /*1e150*/  ISETP.LT.AND P5, PT, R11, UR5, !P0 ;  /* 0x000000050b007c0c */ /* 0x000fe2000c7a1270 */
[----:B------:R-:W-:Y:S01]  /*1e160*/  ULDC UR5, c[0x0][0x22c] ;  /* 0x00008b0000057ab9 */ /* 0x000fe20000000800 */
[CC--:B------:R-:W-:Y:S01]  /*1e170*/  LEA.HI.X.SX32 R7, R10.reuse, R52.reuse, 0x1, P6 ;  /* 0x000000340a077211 */ /* 0x0c0fe200030f0eff */
[----:B------:R-:W-:Y:S02]  /*1e180*/  VIADD R10, R10, UR4 ;  /* 0x000000040a0a7c36 */ /* 0x000fe40008000000 */
[----:B0-----:R-:W-:Y:S02]  /*1e190*/  VIADD R9, R0, 0x71 ;  /* 0x0000007100097836 */ /* 0x001fe40000000000 */
[C---:B------:R-:W-:Y:S01]  /*1e1a0*/  VIADD R11, R10.reuse, UR4 ;  /* 0x000000040a0b7c36 */ /* 0x040fe20008000000 */
[CC--:B------:R-:W-:Y:S01]  /*1e1b0*/  LEA R8, P6, R10.reuse, R3.reuse, 0x1 ;  /* 0x000000030a087211 */ /* 0x0c0fe200078c08ff */
[----:B------:R0:W-:Y:S01]  /*1e1c0*/  @P4 STG.E.U16 desc[UR6][R6.64], R46 ;  /* 0x0000002e06004986 */ /* 0x0001e2000c101506 */
[----:B------:R-:W-:Y:S01]  /*1e1d0*/  ISETP.LT.AND P4, PT, R9, UR5, !P0 ;  /* 0x0000000509007c0c */ /* 0x000fe2000c781270 */
[----:B------:R-:W-:Y:S01]  /*1e1e0*/  ULDC UR5, c[0x0][0x22c] ;  /* 0x00008b0000057ab9 */ /* 0x000fe20000000800 */
[----:B------:R-:W-:Y:S01]  /*1e1f0*/  LEA.HI.X.SX32 R9, R10, R52, 0x1, P6 ;  /* 0x000000340a097211 */ /* 0x000fe200030f0eff */
[C---:B------:R-:W-:Y:S01]  /*1e200*/  VIADD R10, R11.reuse, UR4 ;  /* 0x000000040b0a7c36 */ /* 0x040fe20008000000 */
[----:B--2---:R-:W-:-:S02]  /*1e210*/  LEA R4, P6, R11, R3, 0x1 ;  /* 0x000000030b047211 */ /* 0x004fc400078c08ff */
[----:B------:R-:W-:Y:S02]  /*1e220*/  PRMT R13, R47, 0x7632, R13 ;  /* 0x000076322f0d7816 */ /* 0x000fe4000000000d */
[----:B------:R-:W-:Y:S01]  /*1e230*/  LEA.HI.X.SX32 R5, R11, R52, 0x1, P6 ;  /* 0x000000340b057211 */ /* 0x000fe200030f0eff */
[----:B------:R-:W-:Y:S01]  /*1e240*/  VIADD R11, R0, 0x73 ;  /* 0x00000073000b7836 */ /* 0x000fe20000000000 */
[----:B0-----:R-:W-:Y:S02]  /*1e250*/  PRMT R7, R46, 0x7632, R7 ;  /* 0x000076322e077816 */ /* 0x001fe40000000007 */
[----:B------:R-:W-:-:S03]  /*1e260*/  LEA R6, P6, R10, R3, 0x1 ;  /* 0x000000030a067211 */ /* 0x000fc600078c08ff */
[----:B------:R0:W-:Y:S01]  /*1e270*/  @P3 STG.E.U16 desc[UR6][R8.64], R7 ;  /* 0x0000000708003986 */ /* 0x0001e2000c101506 */
[----:B------:R-:W-:Y:S01]  /*1e280*/  ISETP.LT.AND P3, PT, R12, UR5, !P0 ;  /* 0x000000050c007c0c */ /* 0x000fe2000c761270 */
[C---:B------:R-:W-:Y:S01]  /*1e290*/  VIADD R12, R10.reuse, UR4 ;  /* 0x000000040a0c7c36 */ /* 0x040fe20008000000 */
[----:B------:R-:W-:Y:S01]  /*1e2a0*/  ULDC UR5, c[0x0][0x22c] ;  /* 0x00008b0000057ab9 */ /* 0x000fe20000000800 */
[----:B------:R2:W-:Y:S01]  /*1e2b0*/  @P2 STG.E.U16 desc[UR6][R4.64], R47 ;  /* 0x0000002f04002986 */ /* 0x0005e2000c101506 */
[----:B------:R-:W-:Y:S01]  /*1e2c0*/  ISETP.LT.AND P2, PT, R11, UR5, !P0 ;  /* 0x000000050b007c0c */ /* 0x000fe2000c741270 */
[----:B------:R-:W-:Y:S01]  /*1e2d0*/  ULDC UR5, c[0x0][0x22c] ;  /* 0x00008b0000057ab9 */ /* 0x000fe20000000800 */
[----:B0-----:R-:W-:Y:S01]  /*1e2e0*/  LEA.HI.X.SX32 R7, R10, R52, 0x1, P6 ;  /* 0x000000340a077211 */ /* 0x001fe200030f0eff */
[----:B------:R-:W-:Y:S01]  /*1e2f0*/  VIADD R8, R0, 0x74 ;  /* 0x0000007400087836 */ /* 0x000fe20000000000 */
[----:B------:R-:W-:Y:S01]  /*1e300*/  LEA R10, P6, R12, R3, 0x1 ;  /* 0x000000030c0a7211 */ /* 0x000fe200078c08ff */
[----:B------:R-:W-:-:S02]  /*1e310*/  VIADD R9, R0, 0x75 ;  /* 0x0000007500097836 */ /* 0x000fc40000000000 */
[----:B------:R0:W-:Y:S01]  /*1e320*/  @P1 STG.E.U16 desc[UR6][R6.64], R13 ;  /* 0x0000000d06001986 */ /* 0x0001e2000c101506 */
[C---:B------:R-:W-:Y:S01]  /*1e330*/  LEA.HI.X.SX32 R11, R12.reuse, R52, 0x1, P6 ;  /* 0x000000340c0b7211 */ /* 0x040fe200030f0eff */
[----:B------:R-:W-:Y:S01]  /*1e340*/  VIADD R12, R12, UR4 ;  /* 0x000000040c0c7c36 */ /* 0x000fe20008000000 */
[----:B------:R-:W-:Y:S01]  /*1e350*/  ISETP.LT.AND P1, PT, R8, UR5, !P0 ;  /* 0x0000000508007c0c */ /* 0x000fe2000c721270 */
[----:B------:R-:W-:Y:S02]  /*1e360*/  ULDC UR5, c[0x0][0x22c] ;  /* 0x00008b0000057ab9 */ /* 0x000fe40000000800 */
[C---:B------:R-:W-:Y:S01]  /*1e370*/  VIADD R8, R12.reuse, UR4 ;  /* 0x000000040c087c36 */ /* 0x040fe20008000000 */
[----:B------:R3:W-:Y:S01]  /*1e380*/  @P5 STG.E.U16 desc[UR6][R10.64], R48 ;  /* 0x000000300a005986 */ /* 0x0007e2000c101506 */
[----:B--2---:R-:W-:-:S03]  /*1e390*/  LEA R4, P5, R12, R3, 0x1 ;  /* 0x000000030c047211 */ /* 0x004fc600078a08ff */
[-C--:B0-----:R-:W-:Y:S02]  /*1e3a0*/  LEA R6, P6, R8, R3.reuse, 0x1 ;  /* 0x0000000308067211 */ /* 0x081fe400078c08ff */
[-C--:B------:R-:W-:Y:S01]  /*1e3b0*/  LEA.HI.X.SX32 R5, R12, R52.reuse, 0x1, P5 ;  /* 0x000000340c057211 */ /* 0x080fe200028f0eff */
[----:B------:R-:W-:Y:S01]  /*1e3c0*/  VIADD R12, R0, 0x76 ;  /* 0x00000076000c7836 */ /* 0x000fe20000000000 */
[----:B------:R-:W-:Y:S01]  /*1e3d0*/  ISETP.LT.AND P5, PT, R9, UR5, !P0 ;  /* 0x0000000509007c0c */ /* 0x000fe2000c7a1270 */
[C---:B------:R-:W-:Y:S01]  /*1e3e0*/  VIADD R9, R8.reuse, UR4 ;  /* 0x0000000408097c36 */ /* 0x040fe20008000000 */
[-C--:B------:R-:W-:Y:S01]  /*1e3f0*/  LEA.HI.X.SX32 R7, R8, R52.reuse, 0x1, P6 ;  /* 0x0000003408077211 */ /* 0x080fe200030f0eff */
[----:B------:R0:W-:Y:S01]  /*1e400*/  @P4 STG.E.U16 desc[UR6][R4.64], R14 ;  /* 0x0000000e04004986 */ /* 0x0001e2000c101506 */
[----:B------:R-:W-:Y:S01]  /*1e410*/  ULDC UR5, c[0x0][0x22c] ;  /* 0x00008b0000057ab9 */ /* 0x000fe20000000800 */
[C---:B---3--:R-:W-:Y:S01]  /*1e420*/  VIADD R10, R9.reuse, UR4 ;  /* 0x00000004090a7c36 */ /* 0x048fe20008000000 */
[----:B------:R-:W-:Y:S01]  /*1e430*/  ISETP.LT.AND P4, PT, R12, UR5, !P0 ;  /* 0x000000050c007c0c */ /* 0x000fe2000c781270 */
[----:B------:R2:W-:Y:S01]  /*1e440*/  @P3 STG.E.U16 desc[UR6][R6.64], R49 ;  /* 0x0000003106003986 */ /* 0x0005e2000c101506 */
[C---:B------:R-:W-:Y:S01]  /*1e450*/  LEA R8, P3, R9.reuse, R3, 0x1 ;  /* 0x0000000309087211 */ /* 0x040fe200078608ff */
[C---:B------:R-:W-:Y:S01]  /*1e460*/  VIADD R11, R0.reuse, 0x77 ;  /* 0x00000077000b7836 */ /* 0x040fe20000000000 */
[----:B------:R-:W-:Y:S01]  /*1e470*/  ULDC UR5, c[0x0][0x22c] ;  /* 0x00008b0000057ab9 */ /* 0x000fe20000000800 */
[----:B------:R-:W-:Y:S01]  /*1e480*/  VIADD R12, R0, 0x7d ;  /* 0x0000007d000c7836 */ /* 0x000fe20000000000 */
[----:B------:R-:W-:-:S02]  /*1e490*/  LEA.HI.X.SX32 R9, R9, R52, 0x1, P3 ;  /* 0x0000003409097211 */ /* 0x000fc400018f0eff */
[----:B------:R-:W-:Y:S01]  /*1e4a0*/  ISETP.LT.AND P3, PT, R11, UR5, !P0 ;  /* 0x000000050b007c0c */ /* 0x000fe2000c761270 */
[----:B------:R-:W-:Y:S01]  /*1e4b0*/  VIADD R11, R0, 0x78 ;  /* 0x00000078000b7836 */ /* 0x000fe20000000000 */
[----:B0-----:R-:W-:Y:S01]  /*1e4c0*/  PRMT R5, R49, 0x7632, R5 ;  /* 0x0000763231057816 */ /* 0x001fe20000000005 */
[----:B------:R-:W-:Y:S01]  /*1e4d0*/  ULDC UR5, c[0x0][0x22c] ;  /* 0x00008b0000057ab9 */ /* 0x000fe20000000800 */
[----:B------:R-:W-:Y:S01]  /*1e4e0*/  LEA R4, P6, R10, R3, 0x1 ;  /* 0x000000030a047211 */ /* 0x000fe200078c08ff */
[----:B--2---:R-:W-:Y:S02]  /*1e4f0*/  VIADD R7, R0, 0x79 ;  /* 0x0000007900077836 */ /* 0x004fe40000000000 */
[----:B------:R0:W-:Y:S01]  /*1e500*/  @P2 STG.E.U16 desc[UR6][R8.64], R5 ;  /* 0x0000000508002986 */ /* 0x0001e2000c101506 */
[----:B------:R-:W-:Y:S01]  /*1e510*/  ISETP.LT.AND P2, PT, R11, UR5, !P0 ;  /* 0x000000050b007c0c */ /* 0x000fe2000c741270 */
[----:B------:R-:W-:Y:S01]  /*1e520*/  ULDC UR5, c[0x0][0x22c] ;  /* 0x00008b0000057ab9 */ /* 0x000fe20000000800 */
[----:B------:R-:W-:-:S02]  /*1e530*/  PRMT R11, R51, 0x7632, R11 ;  /* 0x00007632330b7816 */ /* 0x000fc4000000000b */
[C---:B0-----:R-:W-:Y:S01]  /*1e540*/  LEA.HI.X.SX32 R5, R10.reuse, R52, 0x1, P6 ;  /* 0x000000340a057211 */ /* 0x041fe200030f0eff */
[----:B------:R-:W-:-:S04]  /*1e550*/  VIADD R10, R10, UR4 ;  /* 0x000000040a0a7c36 */ /* 0x000fc80008000000 */
[C---:B------:R-:W-:Y:S01]  /*1e560*/  VIADD R9, R10.reuse, UR4 ;  /* 0x000000040a097c36 */ /* 0x040fe20008000000 */
[CC--:B------:R-:W-:Y:S01]  /*1e570*/  LEA R6, P6, R10.reuse, R3.reuse, 0x1 ;  /* 0x000000030a067211 */ /* 0x0c0fe200078c08ff */
[----:B------:R0:W-:Y:S01]  /*1e580*/  @P1 STG.E.U16 desc[UR6][R4.64], R50 ;  /* 0x0000003204001986 */ /* 0x0001e2000c101506 */
[----:B------:R-:W-:Y:S01]  /*1e590*/  ISETP.LT.AND P1, PT, R7, UR5, !P0 ;  /* 0x0000000507007c0c */ /* 0x000fe2000c721270 */
[C---:B------:R-:W-:Y:S01]  /*1e5a0*/  VIADD R2, R9.reuse, UR4 ;  /* 0x0000000409027c36 */ /* 0x040fe20008000000 */
[----:B------:R-:W-:Y:S01]  /*1e5b0*/  LEA.HI.X.SX32 R7, R10, R52, 0x1, P6 ;  /* 0x000000340a077211 */ /* 0x000fe200030f0eff */
[----:B------:R-:W-:Y:S01]  /*1e5c0*/  VIADD R10, R0, 0x7a ;  /* 0x0000007a000a7836 */ /* 0x000fe20000000000 */
[----:B------:R-:W-:Y:S01]  /*1e5d0*/  LEA R8, P6, R9, R3, 0x1 ;  /* 0x0000000309087211 */ /* 0x000fe200078c08ff */
[----:B------:R-:W-:-:S03]  /*1e5e0*/  ULDC UR5, c[0x0][0x22c] ;  /* 0x00008b0000057ab9 */ /* 0x000fc60000000800 */
[----:B------:R-:W-:Y:S02]  /*1e5f0*/  LEA.HI.X.SX32 R9, R9, R52, 0x1, P6 ;  /* 0x0000003409097211 */ /* 0x000fe400030f0eff */
[----:B0-----:R-:W-:Y:S02]  /*1e600*/  PRMT R5, R50, 0x7632, R5 ;  /* 0x0000763232057816 */ /* 0x001fe40000000005 */
[----:B------:R-:W-:-:S03]  /*1e610*/  LEA R4, P6, R2, R3, 0x1 ;  /* 0x0000000302047211 */ /* 0x000fc600078c08ff */
[----:B------:R0:W-:Y:S01]  /*1e620*/  @P5 STG.E.U16 desc[UR6][R6.64], R5 ;  /* 0x0000000506005986 */ /* 0x0001e2000c101506 */
[----:B------:R-:W-:Y:S01]  /*1e630*/  ISETP.LT.AND P5, PT, R10, UR5, !P0 ;  /* 0x000000050a007c0c */ /* 0x000fe2000c7a1270 */
[----:B------:R-:W-:Y:S01]  /*1e640*/  VIADD R10, R0, 0x7b ;  /* 0x0000007b000a7836 */ /* 0x000fe20000000000 */
[----:B------:R-:W-:Y:S01]  /*1e650*/  ULDC UR5, c[0x0][0x22c] ;  /* 0x00008b0000057ab9 */ /* 0x000fe20000000800 */
[----:B------:R2:W-:Y:S03]  /*1e660*/  @P4 STG.E.U16 desc[UR6][R8.64], R51 ;  /* 0x0000003308004986 */ /* 0x0005e6000c101506 */
[----:B------:R-:W-:Y:S01]  /*1e670*/  ISETP.LT.AND P4, PT, R10, UR5, !P0 ;  /* 0x000000050a007c0c */ /* 0x000fe2000c781270 */
[----:B------:R-:W-:Y:S01]  /*1e680*/  ULDC UR5, c[0x0][0x22c] ;  /* 0x00008b0000057ab9 */ /* 0x000fe20000000800 */
[C---:B0-----:R-:W-:Y:S01]  /*1e690*/  LEA.HI.X.SX32 R5, R2.reuse, R52, 0x1, P6 ;  /* 0x0000003402057211 */ /* 0x041fe200030f0eff */
[----:B------:R-:W-:-:S02]  /*1e6a0*/  VIADD R2, R2, UR4 ;  /* 0x0000000402027c36 */ /* 0x000fc40008000000 */
[----:B------:R-:W-:Y:S02]  /*1e6b0*/  VIADD R7, R0, 0x7c ;  /* 0x0000007c00077836 */ /* 0x000fe40000000000 */
[C---:B------:R-:W-:Y:S01]  /*1e6c0*/  VIADD R10, R2.reuse, UR4 ;  /* 0x00000004020a7c36 */ /* 0x040fe20008000000 */
[CC--:B------:R-:W-:Y:S01]  /*1e6d0*/  LEA R6, P6, R2.reuse, R3.reuse, 0x1 ;  /* 0x0000000302067211 */ /* 0x0c0fe200078c08ff */
[----:B------:R0:W-:Y:S01]  /*1e6e0*/  @P3 STG.E.U16 desc[UR6][R4.64], R11 ;  /* 0x0000000b04003986 */ /* 0x0001e2000c101506 */
[----:B------:R-:W-:Y:S01]  /*1e6f0*/  ISETP.LT.AND P3, PT, R7, UR5, !P0 ;  /* 0x0000000507007c0c */ /* 0x000fe2000c761270 */
[----:B------:R-:W-:Y:S01]  /*1e700*/  ULDC UR5, c[0x0][0x22c] ;  /* 0x00008b0000057ab9 */ /* 0x000fe20000000800 */
[----:B------:R-:W-:Y:S01]  /*1e710*/  LEA.HI.X.SX32 R7, R2, R52, 0x1, P6 ;  /* 0x0000003402077211 */ /* 0x000fe200030f0eff */
[C---:B------:R-:W-:Y:S01]  /*1e720*/  VIADD R2, R10.reuse, UR4 ;  /* 0x000000040a027c36 */ /* 0x040fe20008000000 */
[----:B--2---:R-:W-:-:S03]  /*1e730*/  LEA R8, P6, R10, R3, 0x1 ;  /* 0x000000030a087211 */ /* 0x004fc600078c08ff */
[----:B-1----:R-:W-:Y:S01]  /*1e740*/  @P2 STG.E.U16 desc[UR6][R6.64], R16 ;  /* 0x0000001006002986 */ /* 0x002fe2000c101506 */
[----:B------:R-:W-:Y:S01]  /*1e750*/  ISETP.LT.AND P2, PT, R12, UR5, !P0 ;  /* 0x000000050c007c0c */ /* 0x000fe2000c741270 */
[----:B------:R-:W-:Y:S01]  /*1e760*/  ULDC UR5, c[0x0][0x22c] ;  /* 0x00008b0000057ab9 */ /* 0x000fe20000000800 */
[----:B------:R-:W-:Y:S01]  /*1e770*/  LEA.HI.X.SX32 R9, R10, R52, 0x1, P6 ;  /* 0x000000340a097211 */ /* 0x000fe200030f0eff */
[----:B0-----:R-:W-:Y:S01]  /*1e780*/  VIADD R11, R2, UR4 ;  /* 0x00000004020b7c36 */ /* 0x001fe20008000000 */
[----:B------:R-:W-:-:S03]  /*1e790*/  PRMT R5, R16, 0x7632, R5 ;  /* 0x0000763210057816 */ /* 0x000fc60000000005 */
[C---:B------:R-:W-:Y:S01]  /*1e7a0*/  VIADD R12, R11.reuse, UR4 ;  /* 0x000000040b0c7c36 */ /* 0x040fe20008000000 */
[CC--:B------:R-:W-:Y:S01]  /*1e7b0*/  LEA R10, P6, R11.reuse, R3.reuse, 0x1 ;  /* 0x000000030b0a7211 */ /* 0x0c0fe200078c08ff */
[----:B------:R0:W-:Y:S01]  /*1e7c0*/  @P1 STG.E.U16 desc[UR6][R8.64], R5 ;  /* 0x0000000508001986 */ /* 0x0001e2000c101506 */
[----:B------:R-:W-:Y:S01]  /*1e7d0*/  LEA R4, P1, R2, R3, 0x1 ;  /* 0x0000000302047211 */ /* 0x000fe200078208ff */
[----:B------:R-:W-:Y:S01]  /*1e7e0*/  VIADD R13, R12, UR4 ;  /* 0x000000040c0d7c36 */ /* 0x000fe20008000000 */
[----:B------:R-:W-:-:S03]  /*1e7f0*/  LEA.HI.X.SX32 R11, R11, R52, 0x1, P6 ;  /* 0x000000340b0b7211 */ /* 0x000fc600030f0eff */
[----:B------:R-:W-:-:S04]  /*1e800*/  VIADD R0, R13, UR4 ;  /* 0x000000040d007c36 */ /* 0x000fc80008000000 */
[----:B------:R-:W-:Y:S01]  /*1e810*/  VIADD R14, R0, UR4 ;  /* 0x00000004000e7c36 */ /* 0x000fe20008000000 */
[----:B------:R-:W-:Y:S01]  /*1e820*/  ULDC UR4, c[0x0][0x22c] ;  /* 0x00008b0000047ab9 */ /* 0x000fe20000000800 */
[-C--:B0-----:R-:W-:Y:S02]  /*1e830*/  LEA.HI.X.SX32 R5, R2, R52.reuse, 0x1, P1 ;  /* 0x0000003402057211 */ /* 0x081fe400008f0eff */
[CC--:B------:R-:W-:Y:S02]  /*1e840*/  LEA R6, P1, R12.reuse, R3.reuse, 0x1 ;  /* 0x000000030c067211 */ /* 0x0c0fe400078208ff */
[-C--:B------:R-:W-:Y:S01]  /*1e850*/  LEA R8, P6, R13, R3.reuse, 0x1 ;  /* 0x000000030d087211 */ /* 0x080fe200078c08ff */
[----:B------:R0:W-:Y:S01]  /*1e860*/  @P5 STG.E.U16 desc[UR6][R4.64], R17 ;  /* 0x0000001104005986 */ /* 0x0001e2000c101506 */
[----:B------:R-:W-:Y:S02]  /*1e870*/  LEA.HI.X.SX32 R7, R12, R52, 0x1, P1 ;  /* 0x000000340c077211 */ /* 0x000fe400008f0eff */
[----:B------:R-:W-:-:S02]  /*1e880*/  LEA R12, P1, R14, R3, 0x1 ;  /* 0x000000030e0c7211 */ /* 0x000fc400078208ff */
[-C--:B------:R-:W-:Y:S02]  /*1e890*/  LEA.HI.X.SX32 R9, R13, R52.reuse, 0x1, P6 ;  /* 0x000000340d097211 */ /* 0x080fe400030f0eff */
[-C--:B------:R-:W-:Y:S02]  /*1e8a0*/  LEA.HI.X.SX32 R13, R14, R52.reuse, 0x1, P1 ;  /* 0x000000340e0d7211 */ /* 0x080fe400008f0eff */
[----:B------:R-:W-:Y:S02]  /*1e8b0*/  LEA R2, P6, R0, R3, 0x1 ;  /* 0x0000000300027211 */ /* 0x000fe400078c08ff */
[----:B------:R-:W-:Y:S02]  /*1e8c0*/  ISETP.LT.AND P1, PT, R15, UR4, !P0 ;  /* 0x000000040f007c0c */ /* 0x000fe4000c721270 */
[----:B------:R-:W-:Y:S02]  /*1e8d0*/  ISETP.LT.AND P0, PT, R20, UR5, !P0 ;  /* 0x0000000514007c0c */ /* 0x000fe4000c701270 */
[----:B------:R-:W-:-:S02]  /*1e8e0*/  LEA.HI.X.SX32 R3, R0, R52, 0x1, P6 ;  /* 0x0000003400037211 */ /* 0x000fc400030f0eff */
[----:B------:R-:W-:Y:S02]  /*1e8f0*/  PRMT R0, R17, 0x7632, R0 ;  /* 0x0000763211007816 */ /* 0x000fe40000000000 */
[----:B0-----:R-:W-:-:S03]  /*1e900*/  PRMT R5, R18, 0x7632, R5 ;  /* 0x0000763212057816 */ /* 0x001fc60000000005 */
[----:B------:R0:W-:Y:S04]  /*1e910*/  @P4 STG.E.U16 desc[UR6][R10.64], R0 ;  /* 0x000000000a004986 */ /* 0x0001e8000c101506 */
[----:B------:R0:W-:Y:S04]  /*1e920*/  @P3 STG.E.U16 desc[UR6][R6.64], R18 ;  /* 0x0000001206003986 */ /* 0x0001e8000c101506 */
[----:B------:R0:W-:Y:S04]  /*1e930*/  @P2 STG.E.U16 desc[UR6][R8.64], R5 ;  /* 0x0000000508002986 */ /* 0x0001e8000c101506 */
[----:B------:R0:W-:Y:S01]  /*1e940*/  @P1 STG.E.U16 desc[UR6][R2.64], R19 ;  /* 0x0000001302001986 */ /* 0x0001e2000c101506 */
[----:B------:R-:W-:Y:S05]  /*1e950*/  @!P0 EXIT ;  /* 0x000000000000894d */ /* 0x000fea0003800000 */
[----:B0-----:R-:W-:-:S05]  /*1e960*/  PRMT R6, R19, 0x7632, R6 ;  /* 0x0000763213067816 */ /* 0x001fca0000000006 */
[----:B------:R-:W-:Y:S01]  /*1e970*/  STG.E.U16 desc[UR6][R12.64], R6 ;  /* 0x000000060c007986 */ /* 0x000fe2000c101506 */
[----:B------:R-:W-:Y:S05]  /*1e980*/  EXIT ;  /* 0x000000000000794d */ /* 0x000fea0003800000 */
.L_x_2:
[----:B------:R-:W-:-:S00]  /*1e990*/  BRA `(.L_x_2) ;  /* 0xfffffffc00fc7947 */ /* 0x000fc0000383ffff */
[----:B------:R-:W-:-:S00]  /*1e9a0*/  NOP ;  /* 0x0000000000007918 */ /* 0x000fc00000000000 */
        /* <DEDUP_REMOVED lines=13> */
.L_x_3:


//--------------------- .nv.shared.matmul_kernel  --------------------------
	.section	.nv.shared.matmul_kernel,"aw",@nobits
	.sectionflags	@""
	.align	16
	.zero		1024


//--------------------- .nv.shared.reserved.0     --------------------------
	.section	.nv.shared.reserved.0,"aw",@nobits
	.weak		__nv_reservedSMEM_offset_0_alias
	.size		__nv_reservedSMEM_offset_0_alias, 0, 0
	.other		__nv_reservedSMEM_offset_0_alias,@"STO_CUDA_RESERVED_SHARED STV_DEFAULT"
__nv_reservedSMEM_offset_0_alias:
	.zero		0


//--------------------- .nv.constant0.matmul_kernel --------------------------
	.section	.nv.constant0.matmul_kernel,"a",@progbits
	.sectionflags	@""
	.align	4
.nv.constant0.matmul_kernel:
	.zero		608


//--------------------- SYMBOLS --------------------------

	.type		.nv.reservedSmem.offset0,@object
	.size		.nv.reservedSmem.offset0,0x4
